def matmul_kernel(
    a_ptr,
    b_ptr,
    c_ptr,
    M,
    N,
    K,
    stride_am,
    stride_ak,
    stride_bk,
    stride_bn,
    stride_cm,
    stride_cn,
    BLOCK_M: tl.constexpr,
    BLOCK_N: tl.constexpr,
    BLOCK_K: tl.constexpr,
    GROUP_M: tl.constexpr,
):
    pid = tl.program_id(axis=0)
    num_pid_m = tl.cdiv(M, BLOCK_M)
    num_pid_n = tl.cdiv(N, BLOCK_N)
    num_pid_in_group = GROUP_M * num_pid_n
    group_id = pid // num_pid_in_group
    first_pid_m = group_id * GROUP_M
    group_size_m = min(num_pid_m - first_pid_m, GROUP_M)
    pid_m = first_pid_m + ((pid % num_pid_in_group) % group_size_m)
    pid_n = (pid % num_pid_in_group) // group_size_m

    offs_am = (pid_m * BLOCK_M + tl.arange(0, BLOCK_M)) % M
    offs_bn = (pid_n * BLOCK_N + tl.arange(0, BLOCK_N)) % N
    offs_k = tl.arange(0, BLOCK_K)
    a_ptrs = a_ptr + offs_am[:, None] * stride_am + offs_k[None, :] * stride_ak
    b_ptrs = b_ptr + offs_k[:, None] * stride_bk + offs_bn[None, :] * stride_bn

    acc = tl.zeros((BLOCK_M, BLOCK_N), dtype=tl.float32)
    for kk in range(0, tl.cdiv(K, BLOCK_K)):
        a = tl.load(a_ptrs, mask=offs_k[None, :] < K - kk * BLOCK_K, other=0.0)
        b = tl.load(b_ptrs, mask=offs_k[:, None] < K - kk * BLOCK_K, other=0.0)
        acc = tl.dot(a, b, acc)
        a_ptrs += BLOCK_K * stride_ak
        b_ptrs += BLOCK_K * stride_bk

    c = acc.to(c_ptr.dtype.element_ty)
    offs_cm = pid_m * BLOCK_M + tl.arange(0, BLOCK_M)
    offs_cn = pid_n * BLOCK_N + tl.arange(0, BLOCK_N)
    c_ptrs = c_ptr + offs_cm[:, None] * stride_cm + offs_cn[None, :] * stride_cn
    mask = (offs_cm[:, None] < M) & (offs_cn[None, :] < N)
    tl.store(c_ptrs, c, mask=mask)

# config = {"BLOCK_K": 128, "BLOCK_M": 64, "BLOCK_N": 256, "GROUP_M": 8, "arch": "sm_100", "dtype": "fp16", "num_ctas": 1, "num_stages": 3, "num_warps": 8}
# arch = sm_100


// ===== COMPILED SASS (sm_100a) =====

	.target	sm_100a

	.elftype	@"ET_EXEC"


//--------------------- .note.nv.tkinfo           --------------------------
	.section	.note.nv.tkinfo,"",@"SHT_NOTE"
	.sectionflags	@"SHF_NOTE_NV_TKINFO"
	.tkinfo
        /*0018*/ 	.word	0x00000081
        /*0030*/ 	.string	""
        /*0030*/ 	.string	"ptxas-blackwell"
        /*0030*/ 	.string	"Cuda compilation tools, release 12.9, V12.9.86"
        /*0030*/ 	.string	"Build cuda_12.9.r12.9/compiler.36037853_0"
        /*0030*/ 	.string	"-v  -suppress-debug-info  -lineinfo  -arch sm_100a "



//--------------------- .note.nv.cuver            --------------------------
	.section	.note.nv.cuver,"",@"SHT_NOTE"
	.sectionflags	@"SHF_NOTE_NV_CUVER"
        /*0018*/ 	.short	0x0001
        /*001a*/ 	.short	0x0064
        /*001c*/ 	.short	0x0001
        /*001e*/ 	.short	0x0000
        /*0020*/ 	.short	0x0001
        /*0022*/ 	.short	0x0000


//--------------------- .nv.info                  --------------------------
	.section	.nv.info,"",@"SHT_CUDA_INFO"
	.align	4


	//----- nvinfo : EIATTR_REGCOUNT
	.align		4
        /*0000*/ 	.byte	0x04, 0x2f
        /*0002*/ 	.short	(.L_4 - .L_3)
	.align		4
.L_3:
        /*0004*/ 	.word	index@(matmul_kernel)
        /*0008*/ 	.word	0x00000080


	//----- nvinfo : EIATTR_FRAME_SIZE
	.align		4
.L_4:
        /*000c*/ 	.byte	0x04, 0x11
        /*000e*/ 	.short	(.L_6 - .L_5)
	.align		4
.L_5:
        /*0010*/ 	.word	index@($__internal_2_$__cuda_sm10x_tcgen05_guardrail_trap_unallocated_columns_being_dealloced)
        /*0014*/ 	.word	0x00000740


	//----- nvinfo : EIATTR_FRAME_SIZE
	.align		4
.L_6:
        /*0018*/ 	.byte	0x04, 0x11
        /*001a*/ 	.short	(.L_8 - .L_7)
	.align		4
.L_7:
        /*001c*/ 	.word	index@($__internal_1_$__cuda_sm10x_tcgen05_guardrail_trap_phase_invalid_during_alloc)
        /*0020*/ 	.word	0x00000740


	//----- nvinfo : EIATTR_FRAME_SIZE
	.align		4
.L_8:
        /*0024*/ 	.byte	0x04, 0x11
        /*0026*/ 	.short	(.L_10 - .L_9)
	.align		4
.L_9:
        /*0028*/ 	.word	index@($__internal_0_$__cuda_sm10x_tcgen05_guardrail_trap_col_being_dealloced_not_returned_by_alloc)
        /*002c*/ 	.word	0x00000740


	//----- nvinfo : EIATTR_FRAME_SIZE
	.align		4
.L_10:
        /*0030*/ 	.byte	0x04, 0x11
        /*0032*/ 	.short	(.L_12 - .L_11)
	.align		4
.L_11:
        /*0034*/ 	.word	index@(matmul_kernel)
        /*0038*/ 	.word	0x00000740


	//----- nvinfo : EIATTR_MIN_STACK_SIZE
	.align		4
.L_12:
        /*003c*/ 	.byte	0x04, 0x12
        /*003e*/ 	.short	(.L_14 - .L_13)
	.align		4
.L_13:
        /*0040*/ 	.word	index@(matmul_kernel)
        /*0044*/ 	.word	0x00000740
.L_14:


//--------------------- .nv.info.matmul_kernel    --------------------------
	.section	.nv.info.matmul_kernel,"",@"SHT_CUDA_INFO"
	.sectionflags	@""
	.align	4


	//----- nvinfo : EIATTR_CUDA_API_VERSION
	.align		4
        /*0000*/ 	.byte	0x04, 0x37
        /*0002*/ 	.short	(.L_16 - .L_15)
.L_15:
        /*0004*/ 	.word	0x00000081


	//----- nvinfo : EIATTR_KPARAM_INFO
	.align		4
.L_16:
        /*0008*/ 	.byte	0x04, 0x17
        /*000a*/ 	.short	(.L_18 - .L_17)
.L_17:
        /*000c*/ 	.word	0x00000000
        /*0010*/ 	.short	0x000d
        /*0012*/ 	.short	0x0048
        /*0014*/ 	.byte	0x00, 0xf4, 0x21, 0x00


	//----- nvinfo : EIATTR_KPARAM_INFO
	.align		4
.L_18:
        /*0018*/ 	.byte	0x04, 0x17
        /*001a*/ 	.short	(.L_20 - .L_19)
.L_19:
        /*001c*/ 	.word	0x00000000
        /*0020*/ 	.short	0x000c
        /*0022*/ 	.short	0x0040
        /*0024*/ 	.byte	0x00, 0xf4, 0x21, 0x00


	//----- nvinfo : EIATTR_KPARAM_INFO
	.align		4
.L_20:
        /*0028*/ 	.byte	0x04, 0x17
        /*002a*/ 	.short	(.L_22 - .L_21)
.L_21:
        /*002c*/ 	.word	0x00000000
        /*0030*/ 	.short	0x000b
        /*0032*/ 	.short	0x0038
        /*0034*/ 	.byte	0x00, 0xf0, 0x11, 0x00


	//----- nvinfo : EIATTR_KPARAM_INFO
	.align		4
.L_22:
        /*0038*/ 	.byte	0x04, 0x17
        /*003a*/ 	.short	(.L_24 - .L_23)
.L_23:
        /*003c*/ 	.word	0x00000000
        /*0040*/ 	.short	0x000a
        /*0042*/ 	.short	0x0034
        /*0044*/ 	.byte	0x00, 0xf0, 0x11, 0x00


	//----- nvinfo : EIATTR_KPARAM_INFO
	.align		4
.L_24:
        /*0048*/ 	.byte	0x04, 0x17
        /*004a*/ 	.short	(.L_26 - .L_25)
.L_25:
        /*004c*/ 	.word	0x00000000
        /*0050*/ 	.short	0x0009
        /*0052*/ 	.short	0x0030
        /*0054*/ 	.byte	0x00, 0xf0, 0x11, 0x00


	//----- nvinfo : EIATTR_KPARAM_INFO
	.align		4
.L_26:
        /*0058*/ 	.byte	0x04, 0x17
        /*005a*/ 	.short	(.L_28 - .L_27)
.L_27:
        /*005c*/ 	.word	0x00000000
        /*0060*/ 	.short	0x0008
        /*0062*/ 	.short	0x002c
        /*0064*/ 	.byte	0x00, 0xf0, 0x11, 0x00


	//----- nvinfo : EIATTR_KPARAM_INFO
	.align		4
.L_28:
        /*0068*/ 	.byte	0x04, 0x17
        /*006a*/ 	.short	(.L_30 - .L_29)
.L_29:
        /*006c*/ 	.word	0x00000000
        /*0070*/ 	.short	0x0007
        /*0072*/ 	.short	0x0028
        /*0074*/ 	.byte	0x00, 0xf0, 0x11, 0x00


	//----- nvinfo : EIATTR_KPARAM_INFO
	.align		4
.L_30:
        /*0078*/ 	.byte	0x04, 0x17
        /*007a*/ 	.short	(.L_32 - .L_31)
.L_31:
        /*007c*/ 	.word	0x00000000
        /*0080*/ 	.short	0x0006
        /*0082*/ 	.short	0x0024
        /*0084*/ 	.byte	0x00, 0xf0, 0x11, 0x00


	//----- nvinfo : EIATTR_KPARAM_INFO
	.align		4
.L_32:
        /*0088*/ 	.byte	0x04, 0x17
        /*008a*/ 	.short	(.L_34 - .L_33)
.L_33:
        /*008c*/ 	.word	0x00000000
        /*0090*/ 	.short	0x0005
        /*0092*/ 	.short	0x0020
        /*0094*/ 	.byte	0x00, 0xf0, 0x11, 0x00


	//----- nvinfo : EIATTR_KPARAM_INFO
	.align		4
.L_34:
        /*0098*/ 	.byte	0x04, 0x17
        /*009a*/ 	.short	(.L_36 - .L_35)
.L_35:
        /*009c*/ 	.word	0x00000000
        /*00a0*/ 	.short	0x0004
        /*00a2*/ 	.short	0x001c
        /*00a4*/ 	.byte	0x00, 0xf0, 0x11, 0x00


	//----- nvinfo : EIATTR_KPARAM_INFO
	.align		4
.L_36:
        /*00a8*/ 	.byte	0x04, 0x17
        /*00aa*/ 	.short	(.L_38 - .L_37)
.L_37:
        /*00ac*/ 	.word	0x00000000
        /*00b0*/ 	.short	0x0003
        /*00b2*/ 	.short	0x0018
        /*00b4*/ 	.byte	0x00, 0xf0, 0x11, 0x00


	//----- nvinfo : EIATTR_KPARAM_INFO
	.align		4
.L_38:
        /*00b8*/ 	.byte	0x04, 0x17
        /*00ba*/ 	.short	(.L_40 - .L_39)
.L_39:
        /*00bc*/ 	.word	0x00000000
        /*00c0*/ 	.short	0x0002
        /*00c2*/ 	.short	0x0010
        /*00c4*/ 	.byte	0x00, 0xf4, 0x21, 0x00


	//----- nvinfo : EIATTR_KPARAM_INFO
	.align		4
.L_40:
        /*00c8*/ 	.byte	0x04, 0x17
        /*00ca*/ 	.short	(.L_42 - .L_41)
.L_41:
        /*00cc*/ 	.word	0x00000000
        /*00d0*/ 	.short	0x0001
        /*00d2*/ 	.short	0x0008
        /*00d4*/ 	.byte	0x00, 0xf4, 0x21, 0x00


	//----- nvinfo : EIATTR_KPARAM_INFO
	.align		4
.L_42:
        /*00d8*/ 	.byte	0x04, 0x17
        /*00da*/ 	.short	(.L_44 - .L_43)
.L_43:
        /*00dc*/ 	.word	0x00000000
        /*00e0*/ 	.short	0x0000
        /*00e2*/ 	.short	0x0000
        /*00e4*/ 	.byte	0x00, 0xf4, 0x21, 0x00


	//----- nvinfo : EIATTR_AT_ENTRY_FRAGMENTS
	.align		4
.L_44:
        /*00e8*/ 	.byte	0x04, 0x4f
        /*00ea*/ 	.short	(.L_46 - .L_45)


	//   ....[0]....
.L_45:
        /*00ec*/ 	.word	0x00000004


	//----- nvinfo : EIATTR_RESERVED_SMEM_USED
	.align		4
.L_46:
        /*00f0*/ 	.byte	0x01, 0x41
	.zero		2


	//----- nvinfo : EIATTR_SPARSE_MMA_MASK
	.align		4
        /*00f4*/ 	.byte	0x03, 0x50
        /*00f6*/ 	.short	0x0000


	//----- nvinfo : EIATTR_TCGEN05_1CTA_USED
	.align		4
        /*00f8*/ 	.byte	0x01, 0x51
	.zero		2


	//----- nvinfo : EIATTR_MAXREG_COUNT
	.align		4
        /*00fc*/ 	.byte	0x03, 0x1b
        /*00fe*/ 	.short	0x00ff


	//----- nvinfo : EIATTR_NUM_BARRIERS
	.align		4
        /*0100*/ 	.byte	0x02, 0x4c
        /*0102*/ 	.byte	0x01
	.zero		1


	//----- nvinfo : EIATTR_ANNOTATIONS
	.align		4
        /*0104*/ 	.byte	0x04, 0x55
        /*0106*/ 	.short	(.L_48 - .L_47)


	//   ....[0]....
.L_47:
        /*0108*/ 	.word	0x00000001
        /*010c*/ 	.byte	0xa0, 0x09, 0x00, 0x00, 0x01, 0x00, 0x00, 0x00, 0xf0, 0x09, 0x00, 0x00, 0x01, 0x00, 0x00, 0x00
        /* <DEDUP_REMOVED lines=628> */
        /*285c*/ 	.byte	0x20, 0x6b, 0x01, 0x00, 0x01, 0x00, 0x00, 0x00, 0x40, 0x6b, 0x01, 0x00


	//----- nvinfo : EIATTR_INT_WARP_WIDE_INSTR_OFFSETS
	.align		4
.L_48:
        /*2868*/ 	.byte	0x04, 0x31
        /*286a*/ 	.short	(.L_50 - .L_49)


	//   ....[0]....
.L_49:
        /*286c*/ 	.word	0x00000ee0


	//   ....[1]....
        /*2870*/ 	.word	0x00000ef0


	//   ....[2]....
        /*2874*/ 	.word	0x0000b1a0


	//   ....[3]....
        /*2878*/ 	.word	0x000169f0


	//   ....[4]....
        /*287c*/ 	.word	0x00016a40


	//----- nvinfo : EIATTR_COOP_GROUP_MASK_REGIDS
	.align		4
.L_50:
        /*2880*/ 	.byte	0x04, 0x29
        /*2882*/ 	.short	(.L_52 - .L_51)


	//   ....[0]....
.L_51:
        /*2884*/ 	.word	0xffffffff


	//   ....[1]....
        /*2888*/ 	.word	0xffffffff


	//   ....[2]....
        /*288c*/ 	.word	0xffffffff


	//   ....[3]....
        /*2890*/ 	.word	0xffffffff


	//----- nvinfo : EIATTR_COOP_GROUP_INSTR_OFFSETS
	.align		4
.L_52:
        /*2894*/ 	.byte	0x04, 0x28
        /*2896*/ 	.short	(.L_54 - .L_53)


	//   ....[0]....
.L_53:
        /*2898*/ 	.word	0x00000080


	//   ....[1]....
        /*289c*/ 	.word	0x00000340


	//   ....[2]....
        /*28a0*/ 	.word	0x00016880


	//   ....[3]....
        /*28a4*/ 	.word	0x00016af0


	//----- nvinfo : EIATTR_VRC_CTA_INIT_COUNT
	.align		4
.L_54:
        /*28a8*/ 	.byte	0x02, 0x4a
        /*28aa*/ 	.byte	0x80
	.zero		1


	//----- nvinfo : EIATTR_MBARRIER_INSTR_OFFSETS
	.align		4
        /*28ac*/ 	.byte	0x04, 0x39
        /*28ae*/ 	.short	(.L_56 - .L_55)


	//   ....[0]....
.L_55:
        /*28b0*/ 	.word	0x00001070
        /*28b4*/ 	.word	0x000000ff
        /*28b8*/ 	.word	0x00000000
        /*28bc*/ 	.short	0x0100
        /*28be*/ 	.byte	0x0b
	.zero		1


	//   ....[1]....
        /*28c0*/ 	.word	0x0000b1c0
        /*28c4*/ 	.word	0x000000ff
        /*28c8*/ 	.word	0x00028008
        /*28cc*/ 	.short	0x0100
        /*28ce*/ 	.byte	0x09
	.zero		1


	//   ....[2]....
        /*28d0*/ 	.word	0x0000f710
        /*28d4*/ 	.word	0x000000ff
        /*28d8*/ 	.word	0x00000000
        /*28dc*/ 	.short	0x010a
        /*28de*/ 	.byte	0x0b
	.zero		1


	//   ....[3]....
        /*28e0*/ 	.word	0x00014a60
        /*28e4*/ 	.word	0x000000ff
        /*28e8*/ 	.word	0x00000000
        /*28ec*/ 	.short	0x010a
        /*28ee*/ 	.byte	0x0b
	.zero		1


	//   ....[4]....
        /*28f0*/ 	.word	0x00014ae0
        /*28f4*/ 	.word	0x000000ff
        /*28f8*/ 	.word	0x00028000
        /*28fc*/ 	.short	0x0108
        /*28fe*/ 	.byte	0x09
	.zero		1


	//   ....[5]....
        /*2900*/ 	.word	0x00014b30
        /*2904*/ 	.word	0x000000ff
        /*2908*/ 	.word	0x00028008
        /*290c*/ 	.short	0x0108
        /*290e*/ 	.byte	0x09
	.zero		1


	//   ....[6]....
        /*2910*/ 	.word	0x00016b30
        /*2914*/ 	.word	0x000000ff
        /*2918*/ 	.word	0x00000000
        /*291c*/ 	.short	0x010a
        /*291e*/ 	.byte	0x0b
	.zero		1


	//   ....[7]....
        /*2920*/ 	.word	0x00016b70
        /*2924*/ 	.word	0x000000ff
        /*2928*/ 	.word	0x00000000
        /*292c*/ 	.short	0x010a
        /*292e*/ 	.byte	0x0b
	.zero		1


	//----- nvinfo : EIATTR_NUM_MBARRIERS
	.align		4
.L_56:
        /*2930*/ 	.byte	0x03, 0x38
        /*2932*/ 	.short	0x0002


	//----- nvinfo : EIATTR_EXIT_INSTR_OFFSETS
	.align		4
        /*2934*/ 	.byte	0x04, 0x1c
        /*2936*/ 	.short	(.L_58 - .L_57)


	//   ....[0]....
.L_57:
        /*2938*/ 	.word	0x00016b00


	//----- nvinfo : EIATTR_REQNTID
	.align		4
.L_58:
        /*293c*/ 	.byte	0x04, 0x10
        /*293e*/ 	.short	(.L_60 - .L_59)
.L_59:
        /*2940*/ 	.word	0x00000100
        /*2944*/ 	.word	0x00000001
        /*2948*/ 	.word	0x00000001


	//----- nvinfo : EIATTR_CRS_STACK_SIZE
	.align		4
.L_60:
        /*294c*/ 	.byte	0x04, 0x1e
        /*294e*/ 	.short	(.L_62 - .L_61)
.L_61:
        /*2950*/ 	.word	0x00000000


	//----- nvinfo : EIATTR_CBANK_PARAM_SIZE
	.align		4
.L_62:
        /*2954*/ 	.byte	0x03, 0x19
        /*2956*/ 	.short	0x0050


	//----- nvinfo : EIATTR_PARAM_CBANK
	.align		4
        /*2958*/ 	.byte	0x04, 0x0a
        /*295a*/ 	.short	(.L_64 - .L_63)
	.align		4
.L_63:
        /*295c*/ 	.word	index@(.nv.constant0.matmul_kernel)
        /*2960*/ 	.short	0x0380
        /*2962*/ 	.short	0x0050


	//----- nvinfo : EIATTR_SW_WAR
	.align		4
.L_64:
        /*2964*/ 	.byte	0x04, 0x36
        /*2966*/ 	.short	(.L_66 - .L_65)
.L_65:
        /*2968*/ 	.word	0x00000008
.L_66:


//--------------------- .nv.compat                --------------------------
	.section	.nv.compat,"",@"SHT_CUDA_COMPAT_INFO"
	.align	4
        /*0000*/ 	.byte	0x02, 0x02, 0x02, 0x00, 0x02, 0x05, 0x05, 0x00, 0x02, 0x03, 0x00, 0x00, 0x02, 0x06, 0x01, 0x00


//--------------------- .nv.callgraph             --------------------------
	.section	.nv.callgraph,"",@"SHT_CUDA_CALLGRAPH"
	.align	4
	.sectionentsize	8
	.align		4
        /*0000*/ 	.word	0x00000000
	.align		4
        /*0004*/ 	.word	0xffffffff
	.align		4
        /*0008*/ 	.word	0x00000000
	.align		4
        /*000c*/ 	.word	0xfffffffe
	.align		4
        /*0010*/ 	.word	0x00000000
	.align		4
        /*0014*/ 	.word	0xfffffffd
	.align		4
        /*0018*/ 	.word	0x00000000
	.align		4
        /*001c*/ 	.word	0xfffffffc


//--------------------- .text.matmul_kernel       --------------------------
	.section	.text.matmul_kernel,"ax",@progbits
	.align	128
        .global         matmul_kernel
        .type           matmul_kernel,@function
        .size           matmul_kernel,(.L_x_20 - matmul_kernel)
        .other          matmul_kernel,@"STO_CUDA_ENTRY STV_DEFAULT"
matmul_kernel:
.text.matmul_kernel:
[----:B------:R-:W0:Y:S01]  /*0000*/  LDC R1, c[0x0][0x37c] ;  /* 0x0000df00ff017b82 */ /* 0x000e220000000800 */
[----:B------:R-:W1:Y:S01]  /*0010*/  S2R R0, SR_TID.X ;  /* 0x0000000000007919 */ /* 0x000e620000002100 */
[----:B0-----:R-:W-:Y:S01]  /*0020*/  VIADD R1, R1, 0xfffff8c0 ;  /* 0xfffff8c001017836 */ /* 0x001fe20000000000 */
[----:B------:R-:W0:Y:S01]  /*0030*/  LDCU.64 UR20, c[0x0][0x358] ;  /* 0x00006b00ff1477ac */ /* 0x000e220008000a00 */
[----:B-1----:R-:W-:-:S13]  /*0040*/  ISETP.GE.U32.AND P0, PT, R0, 0x20, PT ;  /* 0x000000200000780c */ /* 0x002fda0003f06070 */
[----:B------:R-:W-:Y:S02]  /*0050*/  VOTEU.ANY UP0, P0 ;  /* 0x0000000000ff7886 */ /* 0x000fe40000000100 */
[----:B------:R-:W-:Y:S05]  /*0060*/  BRA.U UP0, `(.L_x_0) ;  /* 0x0000000100b87547 */ /* 0x000fea000b800000 */
[----:B------:R-:W1:Y:S01]  /*0070*/  S2UR UR6, SR_CgaCtaId ;  /* 0x00000000000679c3 */ /* 0x000e620000008800 */
[----:B------:R-:W-:Y:S01]  /*0080*/  NOP ;  /* 0x0000000000007918 */ /* 0x000fe20000000000 */
[----:B------:R-:W-:Y:S02]  /*0090*/  UMOV UR4, 0x40 ;  /* 0x0000004000047882 */ /* 0x000fe40000000000 */
[----:B-1----:R-:W-:-:S09]  /*00a0*/  ULEA UR4, UR6, UR4, 0x18 ;  /* 0x0000000406047291 */ /* 0x002fd2000f8ec0ff */
[----:B------:R-:W1:Y:S01]  /*00b0*/  LDS.U8 R0, [UR4] ;  /* 0x00000004ff007984 */ /* 0x000e620008000000 */
[----:B------:R-:W-:Y:S02]  /*00c0*/  UMOV UR4, 0x400 ;  /* 0x0000040000047882 */ /* 0x000fe40000000000 */
[----:B------:R-:W-:Y:S01]  /*00d0*/  ULEA UR4, UR6, UR4, 0x18 ;  /* 0x0000000406047291 */ /* 0x000fe2000f8ec0ff */
[----:B-1----:R-:W-:-:S13]  /*00e0*/  ISETP.NE.AND P0, PT, R0, RZ, PT ;  /* 0x000000ff0000720c */ /* 0x002fda0003f05270 */
[----:B------:R-:W-:Y:S05]  /*00f0*/  @P0 BRA `(.L_x_1) ;  /* 0x00000000007c0947 */ /* 0x000fea0003800000 */
[----:B------:R-:W-:-:S13]  /*0100*/  ELECT P0, URZ, PT ;  /* 0x0000000000ff782f */ /* 0x000fda0003800000 */
[----:B------:R-:W-:Y:S05]  /*0110*/  @!P0 BRA `(.L_x_2) ;  /* 0x0000000000848947 */ /* 0x000fea0003800000 */
[----:B------:R-:W-:Y:S01]  /*0120*/  UMOV UR5, 0x8 ;  /* 0x0000000800057882 */ /* 0x000fe20000000000 */
[----:B------:R-:W-:Y:S02]  /*0130*/  IMAD.MOV.U32 R4, RZ, RZ, 0x1 ;  /* 0x00000001ff047424 */ /* 0x000fe400078e00ff */
[----:B------:R-:W-:Y:S02]  /*0140*/  IMAD.MOV.U32 R5, RZ, RZ, 0xff ;  /* 0x000000ffff057424 */ /* 0x000fe400078e00ff */
[----:B------:R-:W-:Y:S04]  /*0150*/  DEPBAR.LE SB1, 0x36 ;  /* 0x00009d800000791a */ /* 0x000fe80000000000 */
[----:B------:R-:W1:Y:S02]  /*0160*/  UTCATOMSWS.FIND_AND_SET.ALIGN UP1, UR5, UR5 ;  /* 0x00000005000575e3 */ /* 0x000e640008020800 */
[----:B-1----:R-:W-:-:S04]  /*0170*/  PLOP3.LUT P0, PT, PT, PT, UP1, 0x80, 0x8 ;  /* 0x000000000008781c */ /* 0x002fc80003f0f018 */
[----:B------:R-:W-:-:S04]  /*0180*/  SEL R0, RZ, 0xffffffff, !P0 ;  /* 0xffffffffff007807 */ /* 0x000fc80004000000 */
[----:B------:R-:W-:Y:S01]  /*0190*/  ISETP.NE.AND P0, PT, R0, RZ, PT ;  /* 0x000000ff0000720c */ /* 0x000fe20003f05270 */
[----:B------:R-:W-:-:S12]  /*01a0*/  IMAD.U32 R0, RZ, RZ, UR5 ;  /* 0x00000005ff007e24 */ /* 0x000fd8000f8e00ff */
[----:B------:R-:W-:Y:S05]  /*01b0*/  @P0 BRA `(.L_x_3) ;  /* 0x0000000000240947 */ /* 0x000fea0003800000 */
.L_x_4:
[----:B------:R-:W-:Y:S05]  /*01c0*/  NANOSLEEP 0x64 ;  /* 0x000000640000795d */ /* 0x000fea0003800000 */
[----:B------:R-:W-:-:S05]  /*01d0*/  UMOV UR5, 0x8 ;  /* 0x0000000800057882 */ /* 0x000fca0000000000 */
[----:B------:R-:W-:Y:S04]  /*01e0*/  DEPBAR.LE SB1, 0x36 ;  /* 0x00009d800000791a */ /* 0x000fe80000000000 */
[----:B------:R-:W1:Y:S02]  /*01f0*/  UTCATOMSWS.FIND_AND_SET.ALIGN UP1, UR5, UR5 ;  /* 0x00000005000575e3 */ /* 0x000e640008020800 */
[----:B-1----:R-:W-:-:S04]  /*0200*/  PLOP3.LUT P0, PT, PT, PT, UP1, 0x80, 0x8 ;  /* 0x000000000008781c */ /* 0x002fc80003f0f018 */
[----:B------:R-:W-:-:S04]  /*0210*/  SEL R0, RZ, 0xffffffff, !P0 ;  /* 0xffffffffff007807 */ /* 0x000fc80004000000 */
[----:B------:R-:W-:Y:S01]  /*0220*/  ISETP.NE.AND P0, PT, R0, RZ, PT ;  /* 0x000000ff0000720c */ /* 0x000fe20003f05270 */
[----:B------:R-:W-:-:S12]  /*0230*/  IMAD.U32 R0, RZ, RZ, UR5 ;  /* 0x00000005ff007e24 */ /* 0x000fd8000f8e00ff */
[----:B------:R-:W-:Y:S05]  /*0240*/  @!P0 BRA `(.L_x_4) ;  /* 0xfffffffc00dc8947 */ /* 0x000fea000383ffff */
.L_x_3:
[C---:B------:R-:W-:Y:S01]  /*0250*/  VIADD R3, R0.reuse, 0x10 ;  /* 0x0000001000037836 */ /* 0x040fe20000000000 */
[----:B------:R-:W-:Y:S01]  /*0260*/  UMOV UR5, 0x50 ;  /* 0x0000005000057882 */ /* 0x000fe20000000000 */
[----:B------:R-:W-:Y:S01]  /*0270*/  SHF.L.U32 R2, R5, R0, RZ ;  /* 0x0000000005027219 */ /* 0x000fe200000006ff */
[----:B------:R-:W-:Y:S01]  /*0280*/  ULEA UR5, UR6, UR5, 0x18 ;  /* 0x0000000506057291 */ /* 0x000fe2000f8ec0ff */
[----:B------:R-:W-:Y:S01]  /*0290*/  IMAD.SHL.U32 R0, R0, 0x20, RZ ;  /* 0x0000002000007824 */ /* 0x000fe200078e00ff */
[----:B------:R-:W-:-:S04]  /*02a0*/  SHF.L.U32 R3, R4, R3, RZ ;  /* 0x0000000304037219 */ /* 0x000fc800000006ff */
[----:B------:R-:W-:-:S05]  /*02b0*/  LOP3.LUT R2, R3, R2, RZ, 0xfc, !PT ;  /* 0x0000000203027212 */ /* 0x000fca00078efcff */
[----:B------:R1:W-:Y:S04]  /*02c0*/  ATOMS.OR RZ, [UR5], R2 ;  /* 0x00000002ffff798c */ /* 0x0003e8000b000005 */
[----:B------:R1:W-:Y:S01]  /*02d0*/  STS [UR4], R0 ;  /* 0x00000000ff007988 */ /* 0x0003e20008000804 */
[----:B------:R-:W-:Y:S05]  /*02e0*/  BRA `(.L_x_2) ;  /* 0x0000000000107947 */ /* 0x000fea0003800000 */
.L_x_1:
[----:B------:R-:W-:Y:S01]  /*02f0*/  IMAD.MOV.U32 R0, RZ, RZ, -0x1 ;  /* 0xffffffffff007424 */ /* 0x000fe200078e00ff */
[----:B------:R-:W-:-:S04]  /*0300*/  MOV R2, 0x330 ;  /* 0x0000033000027802 */ /* 0x000fc80000000f00 */
[----:B------:R1:W-:Y:S03]  /*0310*/  STS [UR4], R0 ;  /* 0x00000000ff007988 */ /* 0x0003e60008000804 */
[----:B01----:R-:W-:Y:S05]  /*0320*/  CALL.REL.NOINC `($__internal_1_$__cuda_sm10x_tcgen05_guardrail_trap_phase_invalid_during_alloc) ;  /* 0x0000016800287944 */ /* 0x003fea0003c00000 */
.L_x_2:
[----:B------:R-:W-:Y:S05]  /*0330*/  WARPSYNC.ALL ;  /* 0x0000000000007948 */ /* 0x000fea0003800000 */
[----:B------:R-:W-:Y:S01]  /*0340*/  NOP ;  /* 0x0000000000007918 */ /* 0x000fe20000000000 */
.L_x_0:
[----:B------:R-:W2:Y:S01]  /*0350*/  LDC.64 R40, c[0x0][0x398] ;  /* 0x0000e600ff287b82 */ /* 0x000ea20000000a00 */
[----:B------:R-:W3:Y:S01]  /*0360*/  S2R R5, SR_CTAID.X ;  /* 0x0000000000057919 */ /* 0x000ee20000002500 */
[----:B------:R-:W-:Y:S01]  /*0370*/  UMOV UR9, 0x400 ;  /* 0x0000040000097882 */ /* 0x000fe20000000000 */
[----:B------:R-:W-:Y:S01]  /*0380*/  UMOV UR6, 0x1 ;  /* 0x0000000100067882 */ /* 0x000fe20000000000 */
[----:B------:R-:W4:Y:S01]  /*0390*/  LDCU.128 UR16, c[0x0][0x380] ;  /* 0x00007000ff1077ac */ /* 0x000f220008000c00 */
[----:B------:R-:W5:Y:S03]  /*03a0*/  S2R R12, SR_TID.X ;  /* 0x00000000000c7919 */ /* 0x000f660000002100 */
[----:B------:R-:W1:Y:S08]  /*03b0*/  S2UR UR4, SR_CgaCtaId ;  /* 0x00000000000479c3 */ /* 0x000e700000008800 */
[----:B------:R-:W0:Y:S01]  /*03c0*/  LDC.64 R124, c[0x0][0x3a8] ;  /* 0x0000ea00ff7c7b82 */ /* 0x000e220000000a00 */
[----:B-12---:R-:W-:-:S07]  /*03d0*/  VIADD R0, R41, 0xff ;  /* 0x000000ff29007836 */ /* 0x006fce0000000000 */
[----:B------:R-:W1:Y:S01]  /*03e0*/  LDC.64 R122, c[0x0][0x3a0] ;  /* 0x0000e800ff7a7b82 */ /* 0x000e620000000a00 */
[----:B------:R-:W-:Y:S01]  /*03f0*/  SHF.R.S32.HI R3, RZ, 0x1f, R0 ;  /* 0x0000001fff037819 */ /* 0x000fe20000011400 */
[----:B------:R-:W-:-:S03]  /*0400*/  ULEA UR9, UR4, UR9, 0x18 ;  /* 0x0000000904097291 */ /* 0x000fc6000f8ec0ff */
[----:B------:R-:W-:Y:S02]  /*0410*/  LEA.HI R3, R3, R0, RZ, 0x8 ;  /* 0x0000000003037211 */ /* 0x000fe400078f40ff */
[----:B---3--:R-:W-:Y:S01]  /*0420*/  IABS R8, R5 ;  /* 0x0000000500087213 */ /* 0x008fe20000000000 */
[----:B------:R-:W-:Y:S01]  /*0430*/  UIADD3 UR11, UPT, UPT, UR9, 0x28000, URZ ;  /* 0x00028000090b7890 */ /* 0x000fe2000fffe0ff */
[----:B------:R-:W-:Y:S02]  /*0440*/  SHF.R.S32.HI R3, RZ, 0x8, R3 ;  /* 0x00000008ff037819 */ /* 0x000fe40000011403 */
[----:B-----5:R-:W-:Y:S02]  /*0450*/  LOP3.LUT R13, R12, 0x3f, RZ, 0xc0, !PT ;  /* 0x0000003f0c0d7812 */ /* 0x020fe400078ec0ff */
[----:B------:R-:W-:Y:S01]  /*0460*/  SHF.R.U32.HI R101, RZ, 0x7, R12 ;  /* 0x00000007ff657819 */ /* 0x000fe2000001160c */
[----:B------:R-:W-:-:S03]  /*0470*/  IMAD.SHL.U32 R4, R3, 0x8, RZ ;  /* 0x0000000803047824 */ /* 0x000fc600078e00ff */
[----:B------:R-:W-:Y:S02]  /*0480*/  SGXT.U32 R101, R101, 0x1 ;  /* 0x000000016565781a */ /* 0x000fe40000000000 */
[-C--:B------:R-:W-:Y:S02]  /*0490*/  IABS R7, R4.reuse ;  /* 0x0000000400077213 */ /* 0x080fe40000000000 */
[----:B------:R-:W-:Y:S02]  /*04a0*/  IABS R10, R4 ;  /* 0x00000004000a7213 */ /* 0x000fe40000000000 */
[----:B------:R-:W2:Y:S08]  /*04b0*/  I2F.RP R0, R7 ;  /* 0x0000000700007306 */ /* 0x000eb00000209400 */
[----:B--2---:R-:W2:Y:S02]  /*04c0*/  MUFU.RCP R0, R0 ;  /* 0x0000000000007308 */ /* 0x004ea40000001000 */
[----:B--2---:R-:W-:-:S02]  /*04d0*/  VIADD R2, R0, 0xffffffe ;  /* 0x0ffffffe00027836 */ /* 0x004fc40000000000 */
[----:B------:R-:W-:-:S04]  /*04e0*/  IMAD.MOV R0, RZ, RZ, -R10 ;  /* 0x000000ffff007224 */ /* 0x000fc800078e0a0a */
[----:B------:R2:W3:Y:S02]  /*04f0*/  F2I.FTZ.U32.TRUNC.NTZ R3, R2 ;  /* 0x0000000200037305 */ /* 0x0004e4000021f000 */
[----:B--2---:R-:W-:Y:S02]  /*0500*/  IMAD.MOV.U32 R2, RZ, RZ, RZ ;  /* 0x000000ffff027224 */ /* 0x004fe400078e00ff */
[----:B---3--:R-:W-:-:S04]  /*0510*/  IMAD.MOV R6, RZ, RZ, -R3 ;  /* 0x000000ffff067224 */ /* 0x008fc800078e0a03 */
[----:B------:R-:W-:Y:S02]  /*0520*/  IMAD R9, R6, R7, RZ ;  /* 0x0000000706097224 */ /* 0x000fe400078e02ff */
[----:B------:R-:W-:Y:S02]  /*0530*/  IMAD.MOV.U32 R6, RZ, RZ, R8 ;  /* 0x000000ffff067224 */ /* 0x000fe400078e0008 */
[----:B------:R-:W-:-:S06]  /*0540*/  IMAD.HI.U32 R3, R3, R9, R2 ;  /* 0x0000000903037227 */ /* 0x000fcc00078e0002 */
[----:B------:R-:W-:-:S04]  /*0550*/  IMAD.HI.U32 R3, R3, R6, RZ ;  /* 0x0000000603037227 */ /* 0x000fc800078e00ff */
[----:B------:R-:W-:Y:S01]  /*0560*/  IMAD R0, R3, R0, R6 ;  /* 0x0000000003007224 */ /* 0x000fe200078e0206 */
[----:B------:R-:W-:Y:S04]  /*0570*/  BAR.SYNC.DEFER_BLOCKING 0x0 ;  /* 0x0000000000007b1d */ /* 0x000fe80000010000 */
[----:B------:R-:W-:-:S13]  /*0580*/  ISETP.GT.U32.AND P1, PT, R7, R0, PT ;  /* 0x000000000700720c */ /* 0x000fda0003f24070 */
[----:B------:R-:W-:Y:S02]  /*0590*/  @!P1 IMAD.IADD R0, R0, 0x1, -R7 ;  /* 0x0000000100009824 */ /* 0x000fe400078e0a07 */
[----:B------:R-:W-:Y:S01]  /*05a0*/  @!P1 VIADD R3, R3, 0x1 ;  /* 0x0000000103039836 */ /* 0x000fe20000000000 */
[----:B------:R-:W-:Y:S02]  /*05b0*/  ISETP.NE.AND P1, PT, R4, RZ, PT ;  /* 0x000000ff0400720c */ /* 0x000fe40003f25270 */
[----:B------:R-:W-:Y:S02]  /*05c0*/  ISETP.GE.U32.AND P0, PT, R0, R7, PT ;  /* 0x000000070000720c */ /* 0x000fe40003f06070 */
[----:B------:R-:W-:-:S04]  /*05d0*/  LOP3.LUT R0, R5, R4, RZ, 0x3c, !PT ;  /* 0x0000000405007212 */ /* 0x000fc800078e3cff */
[----:B------:R-:W-:Y:S01]  /*05e0*/  ISETP.GE.AND P2, PT, R0, RZ, PT ;  /* 0x000000ff0000720c */ /* 0x000fe20003f46270 */
[----:B------:R-:W-:-:S06]  /*05f0*/  VIADD R0, R40, 0x3f ;  /* 0x0000003f28007836 */ /* 0x000fcc0000000000 */
[----:B------:R-:W-:-:S04]  /*0600*/  @P0 VIADD R3, R3, 0x1 ;  /* 0x0000000103030836 */ /* 0x000fc80000000000 */
[----:B------:R-:W-:Y:S01]  /*0610*/  IMAD.MOV.U32 R2, RZ, RZ, R3 ;  /* 0x000000ffff027224 */ /* 0x000fe200078e0003 */
[----:B------:R-:W-:-:S03]  /*0620*/  SHF.R.S32.HI R3, RZ, 0x1f, R0 ;  /* 0x0000001fff037819 */ /* 0x000fc60000011400 */
[----:B------:R-:W-:Y:S01]  /*0630*/  @!P2 IMAD.MOV R2, RZ, RZ, -R2 ;  /* 0x000000ffff02a224 */ /* 0x000fe200078e0a02 */
[----:B------:R-:W-:Y:S02]  /*0640*/  @!P1 LOP3.LUT R2, RZ, R4, RZ, 0x33, !PT ;  /* 0x00000004ff029212 */ /* 0x000fe400078e33ff */
[----:B------:R-:W-:-:S03]  /*0650*/  LEA.HI R3, R3, R0, RZ, 0x6 ;  /* 0x0000000003037211 */ /* 0x000fc600078f30ff */
[----:B------:R-:W-:Y:S02]  /*0660*/  IMAD.SHL.U32 R6, R2, 0x8, RZ ;  /* 0x0000000802067824 */ /* 0x000fe400078e00ff */
[----:B------:R-:W-:-:S03]  /*0670*/  IMAD.MOV R2, RZ, RZ, -R2 ;  /* 0x000000ffff027224 */ /* 0x000fc600078e0a02 */
[----:B------:R-:W-:Y:S01]  /*0680*/  LEA.HI.SX32 R3, R3, -R6, 0x1a ;  /* 0x8000000603037211 */ /* 0x000fe200078fd2ff */
[----:B------:R-:W-:-:S03]  /*0690*/  IMAD R8, R4, R2, R5 ;  /* 0x0000000204087224 */ /* 0x000fc600078e0205 */
[----:B------:R-:W-:-:S04]  /*06a0*/  VIMNMX R11, PT, PT, R3, 0x8, PT ;  /* 0x00000008030b7848 */ /* 0x000fc80003fe0100 */
[-C--:B------:R-:W-:Y:S02]  /*06b0*/  IABS R7, R11.reuse ;  /* 0x0000000b00077213 */ /* 0x080fe40000000000 */
[----:B------:R-:W-:Y:S02]  /*06c0*/  IABS R4, R11 ;  /* 0x0000000b00047213 */ /* 0x000fe40000000000 */
[----:B------:R-:W2:Y:S08]  /*06d0*/  I2F.RP R0, R7 ;  /* 0x0000000700007306 */ /* 0x000eb00000209400 */
[----:B--2---:R-:W2:Y:S02]  /*06e0*/  MUFU.RCP R0, R0 ;  /* 0x0000000000007308 */ /* 0x004ea40000001000 */
[----:B--2---:R-:W-:-:S02]  /*06f0*/  VIADD R3, R0, 0xffffffe ;  /* 0x0ffffffe00037836 */ /* 0x004fc40000000000 */
[----:B------:R-:W-:-:S04]  /*0700*/  IMAD.MOV R0, RZ, RZ, -R4 ;  /* 0x000000ffff007224 */ /* 0x000fc800078e0a04 */
[----:B------:R-:W2:Y:S02]  /*0710*/  F2I.FTZ.U32.TRUNC.NTZ R3, R3 ;  /* 0x0000000300037305 */ /* 0x000ea4000021f000 */
[----:B--2---:R-:W-:-:S04]  /*0720*/  IMAD.MOV R9, RZ, RZ, -R3 ;  /* 0x000000ffff097224 */ /* 0x004fc800078e0a03 */
[----:B------:R-:W-:Y:S01]  /*0730*/  IMAD.MOV.U32 R2, RZ, RZ, R9 ;  /* 0x000000ffff027224 */ /* 0x000fe200078e0009 */
[----:B------:R-:W-:-:S03]  /*0740*/  IABS R9, R8 ;  /* 0x0000000800097213 */ /* 0x000fc60000000000 */
[----:B------:R-:W-:Y:S02]  /*0750*/  IMAD R5, R2, R7, RZ ;  /* 0x0000000702057224 */ /* 0x000fe400078e02ff */
[----:B------:R-:W-:-:S04]  /*0760*/  IMAD.MOV.U32 R2, RZ, RZ, RZ ;  /* 0x000000ffff027224 */ /* 0x000fc800078e00ff */
[----:B------:R-:W-:Y:S01]  /*0770*/  IMAD.HI.U32 R2, R3, R5, R2 ;  /* 0x0000000503027227 */ /* 0x000fe200078e0002 */
[----:B------:R-:W-:-:S05]  /*0780*/  IABS R3, R40 ;  /* 0x0000002800037213 */ /* 0x000fca0000000000 */
[----:B------:R-:W-:-:S04]  /*0790*/  IMAD.HI.U32 R2, R2, R9, RZ ;  /* 0x0000000902027227 */ /* 0x000fc800078e00ff */
[----:B------:R-:W-:Y:S02]  /*07a0*/  IMAD R0, R2, R0, R9 ;  /* 0x0000000002007224 */ /* 0x000fe400078e0209 */
[----:B------:R-:W-:-:S03]  /*07b0*/  IMAD.MOV.U32 R9, RZ, RZ, R3 ;  /* 0x000000ffff097224 */ /* 0x000fc600078e0003 */
[----:B------:R-:W-:Y:S01]  /*07c0*/  ISETP.GT.U32.AND P1, PT, R7, R0, PT ;  /* 0x000000000700720c */ /* 0x000fe20003f24070 */
[----:B------:R-:W2:-:S12]  /*07d0*/  I2F.RP R4, R9 ;  /* 0x0000000900047306 */ /* 0x000e980000209400 */
[----:B------:R-:W-:Y:S02]  /*07e0*/  @!P1 IMAD.IADD R0, R0, 0x1, -R7 ;  /* 0x0000000100009824 */ /* 0x000fe400078e0a07 */
[----:B------:R-:W-:Y:S01]  /*07f0*/  @!P1 VIADD R2, R2, 0x1 ;  /* 0x0000000102029836 */ /* 0x000fe20000000000 */
[----:B--2---:R-:W2:Y:S01]  /*0800*/  MUFU.RCP R4, R4 ;  /* 0x0000000400047308 */ /* 0x004ea20000001000 */
[----:B------:R-:W-:Y:S02]  /*0810*/  ISETP.NE.AND P1, PT, R11, RZ, PT ;  /* 0x000000ff0b00720c */ /* 0x000fe40003f25270 */
[----:B------:R-:W-:Y:S02]  /*0820*/  ISETP.GE.U32.AND P0, PT, R0, R7, PT ;  /* 0x000000070000720c */ /* 0x000fe40003f06070 */
[----:B------:R-:W-:-:S04]  /*0830*/  LOP3.LUT R0, R8, R11, RZ, 0x3c, !PT ;  /* 0x0000000b08007212 */ /* 0x000fc800078e3cff */
[----:B------:R-:W-:Y:S02]  /*0840*/  ISETP.GE.AND P2, PT, R0, RZ, PT ;  /* 0x000000ff0000720c */ /* 0x000fe40003f46270 */
[----:B------:R-:W-:-:S04]  /*0850*/  IABS R0, R41 ;  /* 0x0000002900007213 */ /* 0x000fc80000000000 */
[----:B------:R-:W3:Y:S01]  /*0860*/  I2F.RP R5, R0 ;  /* 0x0000000000057306 */ /* 0x000ee20000209400 */
[----:B------:R-:W-:Y:S02]  /*0870*/  @P0 VIADD R2, R2, 0x1 ;  /* 0x0000000102020836 */ /* 0x000fe40000000000 */
[----:B--2---:R-:W-:Y:S02]  /*0880*/  VIADD R3, R4, 0xffffffe ;  /* 0x0ffffffe04037836 */ /* 0x004fe40000000000 */
[----:B------:R-:W-:-:S04]  /*0890*/  IMAD.MOV.U32 R10, RZ, RZ, R2 ;  /* 0x000000ffff0a7224 */ /* 0x000fc800078e0002 */
[----:B------:R-:W-:Y:S01]  /*08a0*/  @!P2 IMAD.MOV R10, RZ, RZ, -R10 ;  /* 0x000000ffff0aa224 */ /* 0x000fe200078e0a0a */
[----:B------:R-:W2:Y:S01]  /*08b0*/  F2I.FTZ.U32.TRUNC.NTZ R3, R3 ;  /* 0x0000000300037305 */ /* 0x000ea2000021f000 */
[----:B------:R-:W-:-:S05]  /*08c0*/  @!P1 LOP3.LUT R10, RZ, R11, RZ, 0x33, !PT ;  /* 0x0000000bff0a9212 */ /* 0x000fca00078e33ff */
[----:B------:R-:W-:Y:S02]  /*08d0*/  IMAD.MOV R2, RZ, RZ, -R10 ;  /* 0x000000ffff027224 */ /* 0x000fe400078e0a0a */
[----:B---3--:R-:W3:Y:S01]  /*08e0*/  MUFU.RCP R5, R5 ;  /* 0x0000000500057308 */ /* 0x008ee20000001000 */
[----:B------:R-:W-:Y:S02]  /*08f0*/  IMAD.SHL.U32 R10, R10, 0x100, RZ ;  /* 0x000001000a0a7824 */ /* 0x000fe400078e00ff */
[----:B------:R-:W-:-:S03]  /*0900*/  IMAD R2, R11, R2, R8 ;  /* 0x000000020b027224 */ /* 0x000fc600078e0208 */
[----:B------:R-:W-:Y:S01]  /*0910*/  LOP3.LUT R101, R10, R101, RZ, 0xfc, !PT ;  /* 0x000000650a657212 */ /* 0x000fe200078efcff */
[----:B------:R-:W-:Y:S01]  /*0920*/  IMAD.IADD R2, R6, 0x1, R2 ;  /* 0x0000000106027824 */ /* 0x000fe200078e0202 */
[----:B------:R-:W-:Y:S01]  /*0930*/  SHF.R.U32.HI R6, RZ, 0x5, R12 ;  /* 0x00000005ff067819 */ /* 0x000fe2000001160c */
[----:B--2---:R-:W-:Y:S01]  /*0940*/  IMAD.MOV R4, RZ, RZ, -R3 ;  /* 0x000000ffff047224 */ /* 0x004fe200078e0a03 */
[----:B------:R-:W-:Y:S01]  /*0950*/  IABS R117, R101 ;  /* 0x0000006500757213 */ /* 0x000fe20000000000 */
[----:B------:R-:W-:Y:S02]  /*0960*/  IMAD R8, R2, 0x40, R13 ;  /* 0x0000004002087824 */ /* 0x000fe400078e020d */
[----:B------:R-:W-:Y:S02]  /*0970*/  IMAD R7, R4, R9, RZ ;  /* 0x0000000904077224 */ /* 0x000fe400078e02ff */
[----:B------:R-:W-:Y:S01]  /*0980*/  IMAD.MOV.U32 R2, RZ, RZ, RZ ;  /* 0x000000ffff027224 */ /* 0x000fe200078e00ff */
[----:B------:R-:W-:Y:S01]  /*0990*/  IABS R4, R8 ;  /* 0x0000000800047213 */ /* 0x000fe20000000000 */
[----:B------:R2:W-:Y:S01]  /*09a0*/  STL [R1+0x3f0], R8 ;  /* 0x0003f00801007387 */ /* 0x0005e20000100800 */
[----:B------:R-:W-:Y:S01]  /*09b0*/  ISETP.GE.AND P1, PT, R8, RZ, PT ;  /* 0x000000ff0800720c */ /* 0x000fe20003f26270 */
[----:B------:R-:W-:-:S02]  /*09c0*/  IMAD.HI.U32 R2, R3, R7, R2 ;  /* 0x0000000703027227 */ /* 0x000fc400078e0002 */
[----:B------:R-:W5:Y:S04]  /*09d0*/  LDS R7, [UR9] ;  /* 0x00000009ff077984 */ /* 0x000f680008000800 */
[----:B------:R-:W-:Y:S01]  /*09e0*/  IMAD.HI.U32 R2, R2, R4, RZ ;  /* 0x0000000402027227 */ /* 0x000fe200078e00ff */
[----:B------:R0:W-:Y:S01]  /*09f0*/  STL [R1+0x394], R10 ;  /* 0x0003940a01007387 */ /* 0x0001e20000100800 */
[----:B--2---:R-:W-:Y:S02]  /*0a00*/  SHF.R.U32.HI R8, RZ, 0x6, R12 ;  /* 0x00000006ff087819 */ /* 0x004fe4000001160c */
[----:B------:R-:W-:Y:S02]  /*0a10*/  IMAD.MOV R2, RZ, RZ, -R2 ;  /* 0x000000ffff027224 */ /* 0x000fe400078e0a02 */
[----:B------:R-:W-:Y:S01]  /*0a20*/  SGXT.U32 R21, R8, 0x2 ;  /* 0x000000020815781a */ /* 0x000fe20000000000 */
[----:B-1----:R-:W-:-:S02]  /*0a30*/  VIADD R8, R122, 0x7f ;  /* 0x0000007f7a087836 */ /* 0x002fc40000000000 */
[----:B------:R-:W-:Y:S02]  /*0a40*/  IMAD R4, R9, R2, R4 ;  /* 0x0000000209047224 */ /* 0x000fe400078e0204 */
[----:B---3--:R-:W-:Y:S01]  /*0a50*/  VIADD R2, R5, 0xffffffe ;  /* 0x0ffffffe05027836 */ /* 0x008fe20000000000 */
[----:B0-----:R-:W-:Y:S01]  /*0a60*/  LOP3.LUT R10, R101, 0x2, RZ, 0xfc, !PT ;  /* 0x00000002650a7812 */ /* 0x001fe200078efcff */
[C---:B------:R-:W-:Y:S01]  /*0a70*/  IMAD.SHL.U32 R5, R6.reuse, 0x200000, RZ ;  /* 0x0020000006057824 */ /* 0x040fe200078e00ff */
[----:B------:R-:W-:Y:S01]  /*0a80*/  BAR.SYNC.DEFER_BLOCKING 0x0 ;  /* 0x0000000000007b1d */ /* 0x000fe20000010000 */
[----:B------:R-:W-:Y:S01]  /*0a90*/  ISETP.GT.U32.AND P0, PT, R9, R4, PT ;  /* 0x000000040900720c */ /* 0x000fe20003f04070 */
[----:B------:R-:W-:Y:S01]  /*0aa0*/  IMAD.SHL.U32 R6, R6, 0x20, RZ ;  /* 0x0000002006067824 */ /* 0x000fe200078e00ff */
[----:B------:R-:W-:Y:S02]  /*0ab0*/  IABS R109, R10 ;  /* 0x0000000a006d7213 */ /* 0x000fe40000000000 */
[----:B------:R-:W-:Y:S01]  /*0ac0*/  LOP3.LUT R5, R5, 0x600000, RZ, 0xc0, !PT ;  /* 0x0060000005057812 */ /* 0x000fe200078ec0ff */
[----:B------:R0:W1:Y:S01]  /*0ad0*/  F2I.FTZ.U32.TRUNC.NTZ R3, R2 ;  /* 0x0000000200037305 */ /* 0x000062000021f000 */
[----:B------:R-:W-:-:S02]  /*0ae0*/  LOP3.LUT R6, R6, 0x80, RZ, 0xc0, !PT ;  /* 0x0000008006067812 */ /* 0x000fc400078ec0ff */
[----:B------:R-:W-:Y:S02]  /*0af0*/  R2UR UR5, R5 ;  /* 0x00000000050572ca */ /* 0x000fe400000e0000 */
[----:B------:R-:W-:-:S03]  /*0b00*/  R2UR UR10, R6 ;  /* 0x00000000060a72ca */ /* 0x000fc600000e0000 */
[----:B------:R-:W-:Y:S02]  /*0b10*/  @!P0 IMAD.IADD R4, R4, 0x1, -R9 ;  /* 0x0000000104048824 */ /* 0x000fe400078e0a09 */
[----:B0-----:R-:W-:-:S03]  /*0b20*/  IMAD.MOV.U32 R2, RZ, RZ, RZ ;  /* 0x000000ffff027224 */ /* 0x001fc600078e00ff */
[----:B------:R-:W-:Y:S01]  /*0b30*/  ISETP.GT.U32.AND P0, PT, R9, R4, PT ;  /* 0x000000040900720c */ /* 0x000fe20003f04070 */
[----:B-1----:R-:W-:Y:S01]  /*0b40*/  IMAD.MOV R11, RZ, RZ, -R3 ;  /* 0x000000ffff0b7224 */ /* 0x002fe200078e0a03 */
[----:B-----5:R-:W-:-:S03]  /*0b50*/  R2UR UR8, R7 ;  /* 0x00000000070872ca */ /* 0x020fc600000e0000 */
[----:B------:R-:W-:Y:S02]  /*0b60*/  IMAD R5, R11, R0, RZ ;  /* 0x000000000b057224 */ /* 0x000fe400078e02ff */
[----:B------:R-:W-:Y:S02]  /*0b70*/  IMAD R11, R21, R124, RZ ;  /* 0x0000007c150b7224 */ /* 0x000fe400078e02ff */
[----:B------:R-:W-:Y:S01]  /*0b80*/  IMAD.HI.U32 R2, R3, R5, R2 ;  /* 0x0000000503027227 */ /* 0x000fe200078e0002 */
[----:B------:R-:W-:Y:S02]  /*0b90*/  LOP3.LUT R3, R101, 0xfe, RZ, 0xfc, !PT ;  /* 0x000000fe65037812 */ /* 0x000fe400078efcff */
[----:B------:R-:W-:Y:S01]  /*0ba0*/  STL [R1+0x370], R11 ;  /* 0x0003700b01007387 */ /* 0x000fe20000100800 */
[----:B------:R-:W-:Y:S01]  /*0bb0*/  @!P0 IMAD.IADD R4, R4, 0x1, -R9 ;  /* 0x0000000104048824 */ /* 0x000fe200078e0a09 */
[----:B------:R-:W-:Y:S01]  /*0bc0*/  ISETP.NE.AND P0, PT, R40, RZ, PT ;  /* 0x000000ff2800720c */ /* 0x000fe20003f05270 */
[----:B------:R-:W-:Y:S01]  /*0bd0*/  UIADD3 UR10, UPT, UPT, UR10, UR5, UR8 ;  /* 0x000000050a0a7290 */ /* 0x000fe2000fffe008 */
[----:B------:R-:W-:Y:S01]  /*0be0*/  IABS R7, R3 ;  /* 0x0000000300077213 */ /* 0x000fe20000000000 */
[----:B------:R-:W-:Y:S01]  /*0bf0*/  IMAD.MOV.U32 R6, RZ, RZ, R4 ;  /* 0x000000ffff067224 */ /* 0x000fe200078e0004 */
[----:B------:R-:W-:Y:S01]  /*0c00*/  ISETP.GE.AND P2, PT, R3, RZ, PT ;  /* 0x000000ff0300720c */ /* 0x000fe20003f46270 */
[----:B------:R-:W-:Y:S01]  /*0c10*/  IMAD.HI.U32 R3, R2, R117, RZ ;  /* 0x0000007502037227 */ /* 0x000fe200078e00ff */
[----:B------:R-:W-:-:S03]  /*0c20*/  LOP3.LUT R9, R12, 0xff, RZ, 0xc0, !PT ;  /* 0x000000ff0c097812 */ /* 0x000fc600078ec0ff */
[----:B------:R-:W-:-:S04]  /*0c30*/  IMAD.HI.U32 R5, R2, R7, RZ ;  /* 0x0000000702057227 */ /* 0x000fc800078e00ff */
[----:B------:R-:W-:-:S04]  /*0c40*/  IMAD.HI.U32 R4, R2, R109, RZ ;  /* 0x0000006d02047227 */ /* 0x000fc800078e00ff */
[----:B------:R-:W-:Y:S01]  /*0c50*/  @!P1 IMAD.MOV R6, RZ, RZ, -R6 ;  /* 0x000000ffff069224 */ /* 0x000fe200078e0a06 */
[----:B------:R-:W-:Y:S01]  /*0c60*/  @!P0 LOP3.LUT R6, RZ, R40, RZ, 0x33, !PT ;  /* 0x00000028ff068212 */ /* 0x000fe200078e33ff */
[----:B------:R-:W-:Y:S01]  /*0c70*/  IMAD.MOV R3, RZ, RZ, -R3 ;  /* 0x000000ffff037224 */ /* 0x000fe200078e0a03 */
[----:B------:R-:W-:Y:S01]  /*0c80*/  ISETP.GT.AND P0, PT, R8, 0x7f, PT ;  /* 0x0000007f0800780c */ /* 0x000fe20003f04270 */
[----:B------:R-:W-:Y:S01]  /*0c90*/  IMAD.MOV R5, RZ, RZ, -R5 ;  /* 0x000000ffff057224 */ /* 0x000fe200078e0a05 */
[----:B------:R-:W-:Y:S01]  /*0ca0*/  ISETP.NE.U32.AND P1, PT, R9, RZ, PT ;  /* 0x000000ff0900720c */ /* 0x000fe20003f25070 */
[----:B------:R-:W-:Y:S01]  /*0cb0*/  IMAD.MOV R4, RZ, RZ, -R4 ;  /* 0x000000ffff047224 */ /* 0x000fe200078e0a04 */
[C---:B------:R-:W-:Y:S01]  /*0cc0*/  LOP3.LUT R9, R21.reuse, 0x20, RZ, 0xfc, !PT ;  /* 0x0000002015097812 */ /* 0x040fe200078efcff */
[C---:B------:R-:W-:Y:S02]  /*0cd0*/  IMAD R117, R0.reuse, R3, R117 ;  /* 0x0000000300757224 */ /* 0x040fe400078e0275 */
[--C-:B------:R-:W-:Y:S01]  /*0ce0*/  IMAD R3, R0, R5, R7.reuse ;  /* 0x0000000500037224 */ /* 0x100fe200078e0207 */
[----:B------:R-:W-:Y:S01]  /*0cf0*/  PRMT R7, RZ, 0x7610, R7 ;  /* 0x00007610ff077816 */ /* 0x000fe20000000007 */
[----:B------:R-:W-:Y:S01]  /*0d00*/  IMAD R15, R6, R123, RZ ;  /* 0x0000007b060f7224 */ /* 0x000fe200078e02ff */
[----:B------:R-:W-:Y:S01]  /*0d10*/  PRMT R6, RZ, 0x7610, R6 ;  /* 0x00007610ff067816 */ /* 0x000fe20000000006 */
[----:B------:R-:W-:Y:S01]  /*0d20*/  IMAD R109, R0, R4, R109 ;  /* 0x00000004006d7224 */ /* 0x000fe200078e026d */
[----:B------:R-:W-:Y:S01]  /*0d30*/  LOP3.LUT R5, R21, 0x10, RZ, 0xfc, !PT ;  /* 0x0000001015057812 */ /* 0x000fe200078efcff */
[----:B------:R-:W-:Y:S01]  /*0d40*/  IMAD R4, R124, 0x4, R11 ;  /* 0x000000047c047824 */ /* 0x000fe200078e020b */
[----:B------:R-:W-:Y:S02]  /*0d50*/  STL [R1+0x324], R15 ;  /* 0x0003240f01007387 */ /* 0x000fe40000100800 */
[----:B------:R-:W-:-:S02]  /*0d60*/  ISETP.LT.AND P3, PT, R5, R122, P0 ;  /* 0x0000007a0500720c */ /* 0x000fc40000761270 */
[----:B------:R-:W-:Y:S01]  /*0d70*/  STL.S16 [R1+0x304], R7 ;  /* 0x0003040701007387 */ /* 0x000fe20000100600 */
[----:B------:R-:W-:-:S03]  /*0d80*/  LOP3.LUT R5, R21, 0x18, RZ, 0xfc, !PT ;  /* 0x0000001815057812 */ /* 0x000fc600078efcff */
[----:B------:R0:W-:Y:S04]  /*0d90*/  STL [R1+0x368], R4 ;  /* 0x0003680401007387 */ /* 0x0001e80000100800 */
[----:B------:R-:W-:Y:S04]  /*0da0*/  STL.S16 [R1+0x300], R6 ;  /* 0x0003000601007387 */ /* 0x000fe80000100600 */
[----:B------:R-:W-:Y:S01]  /*0db0*/  STL [R1+0x3ec], R8 ;  /* 0x0003ec0801007387 */ /* 0x000fe20000100800 */
[----:B0-----:R-:W-:-:S05]  /*0dc0*/  IMAD R4, R124, 0x4, R4 ;  /* 0x000000047c047824 */ /* 0x001fca00078e0204 */
[----:B------:R0:W-:Y:S02]  /*0dd0*/  STL [R1+0x364], R4 ;  /* 0x0003640401007387 */ /* 0x0001e40000100800 */
[----:B0-----:R-:W-:-:S04]  /*0de0*/  IMAD R4, R124, 0x4, R4 ;  /* 0x000000047c047824 */ /* 0x001fc800078e0204 */
[C---:B------:R-:W-:Y:S01]  /*0df0*/  IMAD R25, R124.reuse, 0x4, R4 ;  /* 0x000000047c197824 */ /* 0x040fe200078e0204 */
[----:B------:R0:W-:Y:S03]  /*0e00*/  STL [R1+0x2d8], R4 ;  /* 0x0002d80401007387 */ /* 0x0001e60000100800 */
[----:B------:R-:W-:Y:S01]  /*0e10*/  IMAD R22, R124, 0x4, R25 ;  /* 0x000000047c167824 */ /* 0x000fe200078e0219 */
[----:B------:R0:W-:Y:S04]  /*0e20*/  STL [R1+0x36c], R25 ;  /* 0x00036c1901007387 */ /* 0x0001e80000100800 */
[----:B------:R0:W-:Y:S01]  /*0e30*/  STL [R1+0x320], R22 ;  /* 0x0003201601007387 */ /* 0x0001e20000100800 */
[----:B----4-:R-:W-:Y:S05]  /*0e40*/  BRA.U UP0, `(.L_x_5) ;  /* 0x0000000100187547 */ /* 0x010fea000b800000 */
[----:B------:R-:W-:Y:S01]  /*0e50*/  ELECT P4, URZ, PT ;  /* 0x0000000000ff782f */ /* 0x000fe20003880000 */
[----:B0-----:R-:W-:Y:S01]  /*0e60*/  IMAD.MOV.U32 R4, RZ, RZ, 0x1 ;  /* 0x00000001ff047424 */ /* 0x001fe200078e00ff */
[----:B------:R-:W-:Y:S01]  /*0e70*/  UMOV UR5, 0x40 ;  /* 0x0000004000057882 */ /* 0x000fe20000000000 */
[----:B------:R-:W-:Y:S01]  /*0e80*/  UVIRTCOUNT.DEALLOC.SMPOOL 0x80 ;  /* 0x000000800000784c */ /* 0x000fe20000000000 */
[----:B------:R-:W-:-:S09]  /*0e90*/  ULEA UR5, UR4, UR5, 0x18 ;  /* 0x0000000504057291 */ /* 0x000fd2000f8ec0ff */
[----:B------:R1:W-:Y:S03]  /*0ea0*/  @P4 STS.U8 [UR5], R4 ;  /* 0x00000004ff004988 */ /* 0x0003e60008000005 */
.L_x_5:
[----:B------:R-:W-:Y:S01]  /*0eb0*/  STTM.16dp32bit_t0_t15.x64 tmem[UR10], RZ ;  /* 0x000000ff000079ed */ /* 0x000fe20008b0000a */
[----:B------:R-:W-:Y:S01]  /*0ec0*/  STTM.16dp32bit_t16_t31.x64 tmem[UR10+0x40], RZ ;  /* 0x000040ff000079ed */ /* 0x000fe20008b2000a */
[----:B------:R-:W2:Y:S02]  /*0ed0*/  FENCE.VIEW.ASYNC.T ;  /* 0x00000000000073c6 */ /* 0x000ea40000000200 */
[----:B--2---:R-:W-:Y:S01]  /*0ee0*/  VOTEU.ALL UP1, P1 ;  /* 0x0000000000ff7886 */ /* 0x004fe20000820000 */
[----:B------:R-:W-:Y:S01]  /*0ef0*/  VOTEU.ALL UP2, P1 ;  /* 0x0000000000ff7886 */ /* 0x000fe20000840000 */
[----:B01----:R-:W-:Y:S01]  /*0f00*/  IMAD.SHL.U32 R4, R15, 0x2, RZ ;  /* 0x000000020f047824 */ /* 0x003fe200078e00ff */
[----:B------:R-:W-:Y:S01]  /*0f10*/  STL [R1+0x710], R125 ;  /* 0x0007107d01007387 */ /* 0x000fe20000100800 */
[----:B------:R-:W-:Y:S01]  /*0f20*/  IMAD R14, R124, 0x4, R22 ;  /* 0x000000047c0e7824 */ /* 0x000fe200078e0216 */
[----:B------:R-:W-:-:S04]  /*0f30*/  @!UP1 UIADD3 UR4, UPT, UPT, -UR6, 0x100000, URZ ;  /* 0x0010000006049890 */ /* 0x000fc8000fffe1ff */
[----:B------:R-:W-:Y:S02]  /*0f40*/  @!UP1 USHF.L.U32 UR5, UR4, 0xb, URZ ;  /* 0x0000000b04059899 */ /* 0x000fe400080006ff */
[----:B------:R-:W-:Y:S01]  /*0f50*/  @!UP1 USHF.L.U32 UR4, UR4, 0x1, URZ ;  /* 0x0000000104049899 */ /* 0x000fe200080006ff */
[----:B------:R-:W-:Y:S01]  /*0f60*/  IMAD.MOV.U32 R11, RZ, RZ, R7 ;  /* 0x000000ffff0b7224 */ /* 0x000fe200078e0007 */
[----:B------:R-:W-:Y:S01]  /*0f70*/  BAR.SYNC.DEFER_BLOCKING 0x0 ;  /* 0x0000000000007b1d */ /* 0x000fe20000010000 */
[----:B------:R-:W-:Y:S01]  /*0f80*/  IADD3 R123, P5, PT, R4, UR16, RZ ;  /* 0x00000010047b7c10 */ /* 0x000fe2000ffbe0ff */
[----:B------:R-:W-:Y:S01]  /*0f90*/  IMAD.MOV.U32 R8, RZ, RZ, R6 ;  /* 0x000000ffff087224 */ /* 0x000fe200078e0006 */
[----:B------:R-:W-:Y:S01]  /*0fa0*/  ISETP.LT.AND P4, PT, R5, R122, P0 ;  /* 0x0000007a0500720c */ /* 0x000fe20000781270 */
[----:B------:R-:W-:Y:S01]  /*0fb0*/  IMAD R19, R124, 0x4, R14 ;  /* 0x000000047c137824 */ /* 0x000fe200078e020e */
[----:B------:R-:W-:Y:S02]  /*0fc0*/  LEA.HI.X.SX32 R20, R15, UR17, 0x1, P5 ;  /* 0x000000110f147c11 */ /* 0x000fe4000a8f0eff */
[----:B------:R-:W-:Y:S01]  /*0fd0*/  LEA R6, P6, R14, R123, 0x1 ;  /* 0x0000007b0e067211 */ /* 0x000fe200078c08ff */
[----:B------:R-:W-:Y:S01]  /*0fe0*/  STL [R1+0x31c], R14 ;  /* 0x00031c0e01007387 */ /* 0x000fe20000100800 */
[----:B------:R-:W-:-:S02]  /*0ff0*/  IMAD R13, R124, 0x4, R19 ;  /* 0x000000047c0d7824 */ /* 0x000fc400078e0213 */
[----:B------:R-:W-:Y:S01]  /*1000*/  LEA.HI.X.SX32 R7, R14, R20, 0x1, P6 ;  /* 0x000000140e077211 */ /* 0x000fe200030f0eff */
[----:B------:R0:W-:Y:S01]  /*1010*/  STL [R1+0x384], R4 ;  /* 0x0003840401007387 */ /* 0x0001e20000100800 */
[----:B------:R-:W-:-:S03]  /*1020*/  IMAD R15, R124, 0x4, R13 ;  /* 0x000000047c0f7824 */ /* 0x000fc600078e020d */
[----:B------:R-:W-:Y:S04]  /*1030*/  STL [R1+0x318], R19 ;  /* 0x0003181301007387 */ /* 0x000fe80000100800 */
[----:B------:R-:W-:Y:S01]  /*1040*/  STL [R1+0x314], R13 ;  /* 0x0003140d01007387 */ /* 0x000fe20000100800 */
[----:B0-----:R-:W-:-:S03]  /*1050*/  LEA R4, P5, R25, R123, 0x1 ;  /* 0x0000007b19047211 */ /* 0x001fc600078a08ff */
[----:B------:R-:W0:Y:S02]  /*1060*/  FENCE.VIEW.ASYNC.S ;  /* 0x00000000000073c6 */ /* 0x000e240000000000 */
[----:B0-----:R0:W1:Y:S02]  /*1070*/  @!UP2 SYNCS.EXCH.64 URZ, [UR11], UR4 ;  /* 0x000000040bffa5b2 */ /* 0x0010640008000100 */
[----:B-1----:R-:W-:Y:S01]  /*1080*/  BAR.SYNC.DEFER_BLOCKING 0x0 ;  /* 0x0000000000007b1d */ /* 0x002fe20000010000 */
[----:B------:R-:W-:-:S05]  /*1090*/  LEA.HI.X.SX32 R5, R25, R20, 0x1, P5 ;  /* 0x0000001419057211 */ /* 0x000fca00028f0eff */
[----:B------:R-:W-:Y:S01]  /*10a0*/  STL [R1+0xc], R20 ;  /* 0x00000c1401007387 */ /* 0x000fe20000100800 */
[----:B------:R-:W-:Y:S02]  /*10b0*/  LOP3.LUT R14, R21, 0x30, RZ, 0xfc, !PT ;  /* 0x00000030150e7812 */ /* 0x000fe400078efcff */
[----:B------:R-:W-:Y:S01]  /*10c0*/  PRMT R12, RZ, 0x7610, R12 ;  /* 0x00007610ff0c7816 */ /* 0x000fe2000000000c */
[----:B------:R1:W-:Y:S01]  /*10d0*/  STL [R1+0x310], R15 ;  /* 0x0003100f01007387 */ /* 0x0003e20000100800 */
[----:B------:R-:W-:Y:S01]  /*10e0*/  PRMT R16, RZ, 0x7610, R16 ;  /* 0x00007610ff107816 */ /* 0x000fe20000000010 */
[----:B0-----:R-:W0:Y:S01]  /*10f0*/  LDCU UR4, c[0x0][0x3b0] ;  /* 0x00007600ff0477ac */ /* 0x001e220008000800 */
[C---:B-1----:R-:W-:Y:S01]  /*1100*/  IMAD R15, R124.reuse, 0x4, R15 ;  /* 0x000000047c0f7824 */ /* 0x042fe200078e020f */
[----:B------:R1:W2:Y:S04]  /*1110*/  @P3 LDG.E.U16 R11, desc[UR20][R4.64] ;  /* 0x00000014040b3981 */ /* 0x0002a8000c1e1500 */
[----:B------:R-:W3:Y:S01]  /*1120*/  @P4 LDG.E.U16 R8, desc[UR20][R6.64] ;  /* 0x0000001406084981 */ /* 0x000ee2000c1e1500 */
[----:B-1----:R-:W-:Y:S01]  /*1130*/  IMAD R5, R124, 0x4, R15 ;  /* 0x000000047c057824 */ /* 0x002fe200078e020f */
[----:B------:R-:W-:-:S02]  /*1140*/  ISETP.LT.AND P5, PT, R14, R122, P0 ;  /* 0x0000007a0e00720c */ /* 0x000fc400007a1270 */
[----:B------:R-:W-:Y:S01]  /*1150*/  PRMT R4, RZ, 0x7610, R4 ;  /* 0x00007610ff047816 */ /* 0x000fe20000000004 */
[----:B--2---:R1:W-:Y:S01]  /*1160*/  @P3 STL [R1+0x304], R11 ;  /* 0x0003040b01003387 */ /* 0x0043e20000100800 */
[----:B------:R-:W-:-:S03]  /*1170*/  ISETP.LT.AND P3, PT, R9, R122, P0 ;  /* 0x0000007a0900720c */ /* 0x000fc60000761270 */
[----:B------:R-:W-:Y:S04]  /*1180*/  STL [R1+0x30c], R15 ;  /* 0x00030c0f01007387 */ /* 0x000fe80000100800 */
[----:B------:R-:W-:Y:S01]  /*1190*/  STL [R1+0x308], R5 ;  /* 0x0003080501007387 */ /* 0x000fe20000100800 */
[----:B-1----:R-:W-:-:S03]  /*11a0*/  IMAD R11, R124, 0x4, R5 ;  /* 0x000000047c0b7824 */ /* 0x002fc600078e0205 */
[----:B---3--:R1:W-:Y:S02]  /*11b0*/  @P4 STL [R1+0x300], R8 ;  /* 0x0003000801004387 */ /* 0x0083e40000100800 */
[-C--:B------:R-:W-:Y:S02]  /*11c0*/  LEA R6, P6, R11, R123.reuse, 0x1 ;  /* 0x0000007b0b067211 */ /* 0x080fe400078c08ff */
[----:B-1----:R-:W-:-:S04]  /*11d0*/  LEA R8, P4, R13, R123, 0x1 ;  /* 0x0000007b0d087211 */ /* 0x002fc800078808ff */
[-C--:B------:R-:W-:Y:S02]  /*11e0*/  LEA.HI.X.SX32 R9, R13, R20.reuse, 0x1, P4 ;  /* 0x000000140d097211 */ /* 0x080fe400020f0eff */
[----:B------:R-:W-:-:S03]  /*11f0*/  LEA.HI.X.SX32 R7, R11, R20, 0x1, P6 ;  /* 0x000000140b077211 */ /* 0x000fc600030f0eff */
[----:B------:R-:W2:Y:S04]  /*1200*/  @P3 LDG.E.U16 R12, desc[UR20][R8.64] ;  /* 0x00000014080c3981 */ /* 0x000ea8000c1e1500 */
[----:B------:R1:W3:Y:S01]  /*1210*/  @P5 LDG.E.U16 R4, desc[UR20][R6.64] ;  /* 0x0000001406045981 */ /* 0x0002e2000c1e1500 */
[----:B------:R-:W-:Y:S01]  /*1220*/  LOP3.LUT R5, R21, 0x38, RZ, 0xfc, !PT ;  /* 0x0000003815057812 */ /* 0x000fe200078efcff */
[----:B------:R-:W-:-:S03]  /*1230*/  IMAD R14, R124, 0x4, R11 ;  /* 0x000000047c0e7824 */ /* 0x000fc600078e020b */
[----:B------:R-:W-:Y:S01]  /*1240*/  ISETP.LT.AND P4, PT, R5, R122, P0 ;  /* 0x0000007a0500720c */ /* 0x000fe20000781270 */
[C---:B------:R-:W-:Y:S01]  /*1250*/  IMAD R5, R124.reuse, 0x4, R14 ;  /* 0x000000047c057824 */ /* 0x040fe200078e020e */
[----:B------:R-:W-:Y:S02]  /*1260*/  LOP3.LUT R25, R21, 0x28, RZ, 0xfc, !PT ;  /* 0x0000002815197812 */ /* 0x000fe400078efcff */
[----:B-1----:R-:W-:Y:S01]  /*1270*/  PRMT R6, RZ, 0x7610, R6 ;  /* 0x00007610ff067816 */ /* 0x002fe20000000006 */
[----:B------:R-:W-:Y:S01]  /*1280*/  IMAD R11, R124, 0x4, R5 ;  /* 0x000000047c0b7824 */ /* 0x000fe200078e0205 */
[----:B--2---:R1:W-:Y:S04]  /*1290*/  STL [R1+0x2fc], R12 ;  /* 0x0002fc0c01007387 */ /* 0x0043e80000100800 */
[----:B---3--:R2:W-:Y:S01]  /*12a0*/  STL [R1+0x2f4], R4 ;  /* 0x0002f40401007387 */ /* 0x0085e20000100800 */
[----:B-1----:R-:W-:-:S04]  /*12b0*/  LEA R12, P3, R5, R123, 0x1 ;  /* 0x0000007b050c7211 */ /* 0x002fc800078608ff */
[----:B------:R-:W-:Y:S02]  /*12c0*/  LEA.HI.X.SX32 R13, R5, R20, 0x1, P3 ;  /* 0x00000014050d7211 */ /* 0x000fe400018f0eff */
[----:B--2---:R-:W-:Y:S02]  /*12d0*/  LOP3.LUT R4, R21, 0x34, RZ, 0xfc, !PT ;  /* 0x0000003415047812 */ /* 0x004fe400078efcff */
[-C--:B------:R-:W-:Y:S01]  /*12e0*/  ISETP.LT.AND P3, PT, R25, R122.reuse, P0 ;  /* 0x0000007a1900720c */ /* 0x080fe20000761270 */
[----:B------:R1:W2:Y:S01]  /*12f0*/  @P4 LDG.E.U16 R16, desc[UR20][R12.64] ;  /* 0x000000140c104981 */ /* 0x0002a2000c1e1500 */
[----:B------:R-:W-:Y:S02]  /*1300*/  ISETP.LT.AND P5, PT, R4, R122, P0 ;  /* 0x0000007a0400720c */ /* 0x000fe400007a1270 */
[----:B------:R-:W-:-:S04]  /*1310*/  LEA R4, P4, R15, R123, 0x1 ;  /* 0x0000007b0f047211 */ /* 0x000fc800078808ff */
[----:B------:R-:W-:-:S05]  /*1320*/  LEA.HI.X.SX32 R5, R15, R20, 0x1, P4 ;  /* 0x000000140f057211 */ /* 0x000fca00020f0eff */
[----:B------:R3:W4:Y:S01]  /*1330*/  @P3 LDG.E.U16 R6, desc[UR20][R4.64] ;  /* 0x0000001404063981 */ /* 0x000722000c1e1500 */
[C---:B------:R-:W-:Y:S02]  /*1340*/  LEA R8, P6, R14.reuse, R123, 0x1 ;  /* 0x0000007b0e087211 */ /* 0x040fe400078c08ff */
[----:B-1----:R-:W-:Y:S02]  /*1350*/  PRMT R12, RZ, 0x7610, R12 ;  /* 0x00007610ff0c7816 */ /* 0x002fe4000000000c */
[----:B------:R-:W-:Y:S02]  /*1360*/  LEA.HI.X.SX32 R9, R14, R20, 0x1, P6 ;  /* 0x000000140e097211 */ /* 0x000fe400030f0eff */
[----:B------:R-:W-:Y:S01]  /*1370*/  LOP3.LUT R7, R21, 0x40, RZ, 0xfc, !PT ;  /* 0x0000004015077812 */ /* 0x000fe200078efcff */
[----:B------:R-:W-:Y:S02]  /*1380*/  IMAD R15, R124, 0x4, R11 ;  /* 0x000000047c0f7824 */ /* 0x000fe400078e020b */
[----:B------:R-:W2:Y:S01]  /*1390*/  @P5 LDG.E.U16 R12, desc[UR20][R8.64] ;  /* 0x00000014080c5981 */ /* 0x000ea2000c1e1500 */
[----:B------:R-:W-:-:S02]  /*13a0*/  ISETP.LT.AND P4, PT, R7, R122, P0 ;  /* 0x0000007a0700720c */ /* 0x000fc40000781270 */
[----:B---3--:R-:W-:Y:S01]  /*13b0*/  PRMT R5, RZ, 0x7610, R5 ;  /* 0x00007610ff057816 */ /* 0x008fe20000000005 */
[----:B----4-:R1:W-:Y:S02]  /*13c0*/  STL [R1+0x2f8], R6 ;  /* 0x0002f80601007387 */ /* 0x0103e40000100800 */
[----:B-1----:R-:W-:-:S04]  /*13d0*/  LEA R6, P3, R15, R123, 0x1 ;  /* 0x0000007b0f067211 */ /* 0x002fc800078608ff */
[----:B------:R-:W-:-:S05]  /*13e0*/  LEA.HI.X.SX32 R7, R15, R20, 0x1, P3 ;  /* 0x000000140f077211 */ /* 0x000fca00018f0eff */
[----:B------:R1:W3:Y:S01]  /*13f0*/  @P4 LDG.E.U16 R5, desc[UR20][R6.64] ;  /* 0x0000001406054981 */ /* 0x0002e2000c1e1500 */
[----:B------:R-:W-:-:S03]  /*1400*/  IMAD R15, R124, 0x4, R15 ;  /* 0x000000047c0f7824 */ /* 0x000fc600078e020f */
[----:B--2---:R2:W-:Y:S01]  /*1410*/  STL [R1+0x360], R12 ;  /* 0x0003600c01007387 */ /* 0x0045e20000100800 */
[C---:B------:R-:W-:Y:S01]  /*1420*/  LOP3.LUT R4, R21.reuse, 0x48, RZ, 0xfc, !PT ;  /* 0x0000004815047812 */ /* 0x040fe200078efcff */
[----:B------:R-:W-:Y:S01]  /*1430*/  IMAD R14, R124, 0x4, R15 ;  /* 0x000000047c0e7824 */ /* 0x000fe200078e020f */
[----:B--2---:R-:W-:Y:S02]  /*1440*/  LOP3.LUT R12, R21, 0x3c, RZ, 0xfc, !PT ;  /* 0x0000003c150c7812 */ /* 0x004fe400078efcff */
[-C--:B------:R-:W-:Y:S02]  /*1450*/  ISETP.LT.AND P4, PT, R4, R122.reuse, P0 ;  /* 0x0000007a0400720c */ /* 0x080fe40000781270 */
[----:B------:R-:W-:Y:S02]  /*1460*/  ISETP.LT.AND P3, PT, R12, R122, P0 ;  /* 0x0000007a0c00720c */ /* 0x000fe40000761270 */
[-C--:B------:R-:W-:Y:S02]  /*1470*/  LEA R12, P5, R11, R123.reuse, 0x1 ;  /* 0x0000007b0b0c7211 */ /* 0x080fe400078a08ff */
[----:B------:R-:W-:Y:S01]  /*1480*/  LEA R4, P6, R14, R123, 0x1 ;  /* 0x0000007b0e047211 */ /* 0x000fe200078c08ff */
[----:B------:R-:W-:Y:S01]  /*1490*/  STL [R1+0x2f0], R16 ;  /* 0x0002f01001007387 */ /* 0x000fe20000100800 */
[----:B------:R-:W-:-:S02]  /*14a0*/  PRMT R9, RZ, 0x7610, R9 ;  /* 0x00007610ff097816 */ /* 0x000fc40000000009 */
[----:B------:R-:W-:Y:S02]  /*14b0*/  LEA.HI.X.SX32 R13, R11, R20, 0x1, P5 ;  /* 0x000000140b0d7211 */ /* 0x000fe400028f0eff */
[----:B-1----:R-:W-:-:S03]  /*14c0*/  PRMT R6, RZ, 0x7610, R6 ;  /* 0x00007610ff067816 */ /* 0x002fc60000000006 */
[----:B------:R1:W2:Y:S04]  /*14d0*/  @P3 LDG.E.U16 R9, desc[UR20][R12.64] ;  /* 0x000000140c093981 */ /* 0x0002a8000c1e1500 */
[----:B---3--:R3:W-:Y:S02]  /*14e0*/  STL [R1+0x2ec], R5 ;  /* 0x0002ec0501007387 */ /* 0x0087e40000100800 */
[----:B---3--:R-:W-:-:S05]  /*14f0*/  LEA.HI.X.SX32 R5, R14, R20, 0x1, P6 ;  /* 0x000000140e057211 */ /* 0x008fca00030f0eff */
[----:B------:R3:W4:Y:S01]  /*1500*/  @P4 LDG.E.U16 R6, desc[UR20][R4.64] ;  /* 0x0000001404064981 */ /* 0x000722000c1e1500 */
[----:B------:R-:W-:Y:S01]  /*1510*/  IMAD R16, R124, 0x4, R14 ;  /* 0x000000047c107824 */ /* 0x000fe200078e020e */
[----:B------:R-:W-:-:S03]  /*1520*/  LOP3.LUT R7, R21, 0x50, RZ, 0xfc, !PT ;  /* 0x0000005015077812 */ /* 0x000fc600078efcff */
[----:B------:R-:W-:Y:S01]  /*1530*/  IMAD R8, R124, 0x4, R16 ;  /* 0x000000047c087824 */ /* 0x000fe200078e0210 */
[----:B------:R-:W-:-:S03]  /*1540*/  ISETP.LT.AND P3, PT, R7, R122, P0 ;  /* 0x0000007a0700720c */ /* 0x000fc60000761270 */
[----:B------:R-:W-:Y:S01]  /*1550*/  IMAD R11, R124, 0x4, R8 ;  /* 0x000000047c0b7824 */ /* 0x000fe200078e0208 */
[C---:B------:R-:W-:Y:S02]  /*1560*/  LOP3.LUT R14, R21.reuse, 0x58, RZ, 0xfc, !PT ;  /* 0x00000058150e7812 */ /* 0x040fe400078efcff */
[----:B-1----:R-:W-:Y:S01]  /*1570*/  LOP3.LUT R12, R21, 0x60, RZ, 0xfc, !PT ;  /* 0x00000060150c7812 */ /* 0x002fe200078efcff */
[----:B--2---:R1:W-:Y:S01]  /*1580*/  STL [R1+0x35c], R9 ;  /* 0x00035c0901007387 */ /* 0x0043e20000100800 */
[----:B------:R-:W-:Y:S02]  /*1590*/  ISETP.LT.AND P4, PT, R14, R122, P0 ;  /* 0x0000007a0e00720c */ /* 0x000fe40000781270 */
[----:B------:R-:W-:Y:S01]  /*15a0*/  PRMT R13, RZ, 0x7610, R13 ;  /* 0x00007610ff0d7816 */ /* 0x000fe2000000000d */
[----:B-1----:R-:W-:-:S04]  /*15b0*/  IMAD R9, R124, 0x4, R11 ;  /* 0x000000047c097824 */ /* 0x002fc800078e020b */
[----:B------:R-:W-:Y:S01]  /*15c0*/  IMAD R14, R124, 0x4, R9 ;  /* 0x000000047c0e7824 */ /* 0x000fe200078e0209 */
[C---:B---3--:R-:W-:Y:S02]  /*15d0*/  LEA R4, P6, R9.reuse, R123, 0x1 ;  /* 0x0000007b09047211 */ /* 0x048fe400078c08ff */
[----:B------:R-:W-:Y:S02]  /*15e0*/  PRMT R17, RZ, 0x7610, R17 ;  /* 0x00007610ff117816 */ /* 0x000fe40000000011 */
[----:B------:R-:W-:Y:S02]  /*15f0*/  LEA.HI.X.SX32 R5, R9, R20, 0x1, P6 ;  /* 0x0000001409057211 */ /* 0x000fe400030f0eff */
[----:B------:R-:W-:-:S06]  /*1600*/  PRMT R18, RZ, 0x7610, R18 ;  /* 0x00007610ff127816 */ /* 0x000fcc0000000012 */
[----:B------:R1:W2:Y:S04]  /*1610*/  @P4 LDG.E.U16 R18, desc[UR20][R4.64] ;  /* 0x0000001404124981 */ /* 0x0002a8000c1e1500 */
[----:B----4-:R3:W-:Y:S02]  /*1620*/  STL [R1+0x2e8], R6 ;  /* 0x0002e80601007387 */ /* 0x0107e40000100800 */
[----:B---3--:R-:W-:-:S04]  /*1630*/  LEA R6, P5, R8, R123, 0x1 ;  /* 0x0000007b08067211 */ /* 0x008fc800078a08ff */
[----:B------:R-:W-:Y:S02]  /*1640*/  LEA.HI.X.SX32 R7, R8, R20, 0x1, P5 ;  /* 0x0000001408077211 */ /* 0x000fe400028f0eff */
[----:B------:R-:W-:Y:S01]  /*1650*/  ISETP.LT.AND P5, PT, R12, R122, P0 ;  /* 0x0000007a0c00720c */ /* 0x000fe200007a1270 */
[----:B------:R-:W-:Y:S02]  /*1660*/  IMAD R12, R124, 0x4, R14 ;  /* 0x000000047c0c7824 */ /* 0x000fe400078e020e */
[----:B------:R-:W3:Y:S03]  /*1670*/  @P3 LDG.E.U16 R13, desc[UR20][R6.64] ;  /* 0x00000014060d3981 */ /* 0x000ee6000c1e1500 */
[----:B------:R-:W-:-:S04]  /*1680*/  LEA R8, P3, R12, R123, 0x1 ;  /* 0x0000007b0c087211 */ /* 0x000fc800078608ff */
[----:B------:R-:W-:-:S05]  /*1690*/  LEA.HI.X.SX32 R9, R12, R20, 0x1, P3 ;  /* 0x000000140c097211 */ /* 0x000fca00018f0eff */
[----:B------:R-:W4:Y:S01]  /*16a0*/  @P5 LDG.E.U16 R17, desc[UR20][R8.64] ;  /* 0x0000001408115981 */ /* 0x000f22000c1e1500 */
[C---:B-1----:R-:W-:Y:S02]  /*16b0*/  LOP3.LUT R5, R21.reuse, 0x68, RZ, 0xfc, !PT ;  /* 0x0000006815057812 */ /* 0x042fe400078efcff */
[----:B------:R-:W-:Y:S02]  /*16c0*/  LOP3.LUT R4, R21, 0x70, RZ, 0xfc, !PT ;  /* 0x0000007015047812 */ /* 0x000fe400078efcff */
[-C--:B------:R-:W-:Y:S02]  /*16d0*/  ISETP.LT.AND P3, PT, R5, R122.reuse, P0 ;  /* 0x0000007a0500720c */ /* 0x080fe40000761270 */
[----:B------:R-:W-:Y:S02]  /*16e0*/  ISETP.LT.AND P4, PT, R4, R122, P0 ;  /* 0x0000007a0400720c */ /* 0x000fe40000781270 */
[----:B------:R-:W-:Y:S02]  /*16f0*/  LOP3.LUT R25, R21, 0x78, RZ, 0xfc, !PT ;  /* 0x0000007815197812 */ /* 0x000fe400078efcff */
[----:B------:R-:W-:-:S02]  /*1700*/  PRMT R28, RZ, 0x7610, R28 ;  /* 0x00007610ff1c7816 */ /* 0x000fc4000000001c */
[----:B------:R-:W-:Y:S02]  /*1710*/  LOP3.LUT R27, R21, 0x44, RZ, 0xfc, !PT ;  /* 0x00000044151b7812 */ /* 0x000fe400078efcff */
[----:B------:R-:W-:Y:S02]  /*1720*/  PRMT R26, RZ, 0x7610, R26 ;  /* 0x00007610ff1a7816 */ /* 0x000fe4000000001a */
[----:B------:R-:W-:Y:S01]  /*1730*/  PRMT R24, RZ, 0x7610, R24 ;  /* 0x00007610ff187816 */ /* 0x000fe20000000018 */
[----:B---3--:R1:W-:Y:S02]  /*1740*/  STL [R1+0x2e4], R13 ;  /* 0x0002e40d01007387 */ /* 0x0083e40000100800 */
[----:B-1----:R-:W-:-:S04]  /*1750*/  IMAD R13, R124, 0x4, R12 ;  /* 0x000000047c0d7824 */ /* 0x002fc800078e020c */
[C---:B------:R-:W-:Y:S01]  /*1760*/  IMAD R12, R124.reuse, 0x4, R13 ;  /* 0x000000047c0c7824 */ /* 0x040fe200078e020d */
[----:B----4-:R1:W-:Y:S04]  /*1770*/  STL [R1+0x2dc], R17 ;  /* 0x0002dc1101007387 */ /* 0x0103e80000100800 */
[----:B--2---:R2:W-:Y:S01]  /*1780*/  STL [R1+0x2e0], R18 ;  /* 0x0002e01201007387 */ /* 0x0045e20000100800 */
[----:B-1----:R-:W-:Y:S01]  /*1790*/  IMAD R17, R124, 0x4, R12 ;  /* 0x000000047c117824 */ /* 0x002fe200078e020c */
[----:B------:R-:W-:-:S03]  /*17a0*/  LEA R6, P5, R12, R123, 0x1 ;  /* 0x0000007b0c067211 */ /* 0x000fc600078a08ff */
[----:B--2---:R-:W-:Y:S01]  /*17b0*/  IMAD R18, R124, 0x4, R17 ;  /* 0x000000047c127824 */ /* 0x004fe200078e0211 */
[----:B------:R-:W-:-:S03]  /*17c0*/  LEA.HI.X.SX32 R7, R12, R20, 0x1, P5 ;  /* 0x000000140c077211 */ /* 0x000fc600028f0eff */
[----:B------:R-:W-:Y:S01]  /*17d0*/  IMAD R8, R124, 0x4, R18 ;  /* 0x000000047c087824 */ /* 0x000fe200078e0212 */
[-C--:B------:R-:W-:Y:S01]  /*17e0*/  LEA R4, P6, R18, R123.reuse, 0x1 ;  /* 0x0000007b12047211 */ /* 0x080fe200078c08ff */
[----:B------:R1:W2:Y:S01]  /*17f0*/  @P3 LDG.E.U16 R28, desc[UR20][R6.64] ;  /* 0x00000014061c3981 */ /* 0x0002a2000c1e1500 */
[----:B------:R-:W-:Y:S01]  /*1800*/  ISETP.LT.AND P5, PT, R25, R122, P0 ;  /* 0x0000007a1900720c */ /* 0x000fe200007a1270 */
[----:B------:R-:W-:Y:S01]  /*1810*/  IMAD R25, R124, 0x4, R8 ;  /* 0x000000047c197824 */ /* 0x000fe200078e0208 */
[----:B------:R-:W-:Y:S02]  /*1820*/  LEA.HI.X.SX32 R5, R18, R20, 0x1, P6 ;  /* 0x0000001412057211 */ /* 0x000fe400030f0eff */
[----:B------:R-:W-:Y:S02]  /*1830*/  ISETP.LT.AND P3, PT, R27, R122, P0 ;  /* 0x0000007a1b00720c */ /* 0x000fe40000761270 */
[----:B------:R-:W-:Y:S01]  /*1840*/  PRMT R18, RZ, 0x7610, R18 ;  /* 0x00007610ff127816 */ /* 0x000fe20000000012 */
[----:B------:R3:W4:Y:S01]  /*1850*/  @P4 LDG.E.U16 R26, desc[UR20][R4.64] ;  /* 0x00000014041a4981 */ /* 0x000722000c1e1500 */
[----:B-1----:R-:W-:-:S04]  /*1860*/  LEA R6, P6, R25, R123, 0x1 ;  /* 0x0000007b19067211 */ /* 0x002fc800078c08ff */
[----:B------:R-:W-:Y:S02]  /*1870*/  LEA.HI.X.SX32 R7, R25, R20, 0x1, P6 ;  /* 0x0000001419077211 */ /* 0x000fe400030f0eff */
[----:B---3--:R-:W-:-:S03]  /*1880*/  LEA R4, P4, R15, R123, 0x1 ;  /* 0x0000007b0f047211 */ /* 0x008fc600078808ff */
[----:B------:R1:W3:Y:S01]  /*1890*/  @P5 LDG.E.U16 R18, desc[UR20][R6.64] ;  /* 0x0000001406125981 */ /* 0x0002e2000c1e1500 */
[----:B------:R-:W-:-:S05]  /*18a0*/  LEA.HI.X.SX32 R5, R15, R20, 0x1, P4 ;  /* 0x000000140f057211 */ /* 0x000fca00020f0eff */
[----:B------:R0:W2:Y:S04]  /*18b0*/  @P3 LDG.E.U16 R24, desc[UR20][R4.64] ;  /* 0x0000001404183981 */ /* 0x0000a8000c1e1500 */
[----:B------:R-:W-:Y:S04]  /*18c0*/  STL [R1+0x714], R124 ;  /* 0x0007147c01007387 */ /* 0x000fe80000100800 */
[----:B------:R0:W-:Y:S01]  /*18d0*/  STL [R1+0xfc], R25 ;  /* 0x0000fc1901007387 */ /* 0x0001e20000100800 */
[----:B-1----:R-:W-:Y:S02]  /*18e0*/  LEA R6, P3, R16, R123, 0x1 ;  /* 0x0000007b10067211 */ /* 0x002fe400078608ff */
[----:B0-----:R-:W-:-:S04]  /*18f0*/  LOP3.LUT R25, R21, 0x4c, RZ, 0xfc, !PT ;  /* 0x0000004c15197812 */ /* 0x001fc800078efcff */
[----:B------:R-:W-:Y:S02]  /*1900*/  ISETP.LT.AND P4, PT, R25, R122, P0 ;  /* 0x0000007a1900720c */ /* 0x000fe40000781270 */
[----:B------:R-:W-:Y:S02]  /*1910*/  PRMT R23, RZ, 0x7610, R23 ;  /* 0x00007610ff177816 */ /* 0x000fe40000000017 */
[-C--:B------:R-:W-:Y:S02]  /*1920*/  LEA.HI.X.SX32 R7, R16, R20.reuse, 0x1, P3 ;  /* 0x0000001410077211 */ /* 0x080fe400018f0eff */
[C---:B------:R-:W-:Y:S02]  /*1930*/  LEA R4, P6, R11.reuse, R123, 0x1 ;  /* 0x0000007b0b047211 */ /* 0x040fe400078c08ff */
[----:B------:R-:W-:Y:S02]  /*1940*/  PRMT R12, RZ, 0x7610, R12 ;  /* 0x00007610ff0c7816 */ /* 0x000fe4000000000c */
[----:B------:R-:W-:-:S03]  /*1950*/  LEA.HI.X.SX32 R5, R11, R20, 0x1, P6 ;  /* 0x000000140b057211 */ /* 0x000fc600030f0eff */
[----:B------:R0:W4:Y:S01]  /*1960*/  @P4 LDG.E.U16 R23, desc[UR20][R6.64] ;  /* 0x0000001406174981 */ /* 0x000122000c1e1500 */
[----:B------:R-:W-:Y:S02]  /*1970*/  PRMT R9, RZ, 0x7610, R9 ;  /* 0x00007610ff097816 */ /* 0x000fe40000000009 */
[----:B0-----:R-:W-:-:S04]  /*1980*/  LEA R6, P6, R14, R123, 0x1 ;  /* 0x0000007b0e067211 */ /* 0x001fc800078c08ff */
[----:B------:R-:W-:Y:S01]  /*1990*/  LEA.HI.X.SX32 R7, R14, R20, 0x1, P6 ;  /* 0x000000140e077211 */ /* 0x000fe200030f0eff */
[----:B---3--:R0:W-:Y:S02]  /*19a0*/  STL [R1+0x32c], R18 ;  /* 0x00032c1201007387 */ /* 0x0081e40000100800 */
[C---:B0-----:R-:W-:Y:S02]  /*19b0*/  LOP3.LUT R18, R21.reuse, 0x54, RZ, 0xfc, !PT ;  /* 0x0000005415127812 */ /* 0x041fe400078efcff */
[----:B--2---:R0:W-:Y:S02]  /*19c0*/  STL [R1+0x358], R24 ;  /* 0x0003581801007387 */ /* 0x0041e40000100800 */
[----:B------:R-:W-:Y:S02]  /*19d0*/  ISETP.LT.AND P5, PT, R18, R122, P0 ;  /* 0x0000007a1200720c */ /* 0x000fe400007a1270 */
[----:B0-----:R-:W-:-:S04]  /*19e0*/  LOP3.LUT R24, R21, 0x5c, RZ, 0xfc, !PT ;  /* 0x0000005c15187812 */ /* 0x001fc800078efcff */
[----:B------:R-:W-:-:S07]  /*19f0*/  ISETP.LT.AND P3, PT, R24, R122, P0 ;  /* 0x0000007a1800720c */ /* 0x000fce0000761270 */
[----:B------:R0:W2:Y:S06]  /*1a00*/  @P5 LDG.E.U16 R12, desc[UR20][R4.64] ;  /* 0x00000014040c5981 */ /* 0x0000ac000c1e1500 */
[----:B------:R1:W3:Y:S01]  /*1a10*/  @P3 LDG.E.U16 R9, desc[UR20][R6.64] ;  /* 0x0000001406093981 */ /* 0x0002e2000c1e1500 */
[----:B------:R-:W-:-:S04]  /*1a20*/  LOP3.LUT R18, R21, 0x64, RZ, 0xfc, !PT ;  /* 0x0000006415127812 */ /* 0x000fc800078efcff */
[----:B------:R-:W-:Y:S02]  /*1a30*/  ISETP.LT.AND P4, PT, R18, R122, P0 ;  /* 0x0000007a1200720c */ /* 0x000fe40000781270 */
[C---:B0-----:R-:W-:Y:S02]  /*1a40*/  LEA R4, P5, R13.reuse, R123, 0x1 ;  /* 0x0000007b0d047211 */ /* 0x041fe400078a08ff */
[----:B------:R-:W-:Y:S01]  /*1a50*/  PRMT R16, RZ, 0x7610, R16 ;  /* 0x00007610ff107816 */ /* 0x000fe20000000010 */
[----:B------:R-:W-:Y:S01]  /*1a60*/  STL [R1+0x33c], R28 ;  /* 0x00033c1c01007387 */ /* 0x000fe20000100800 */
[----:B------:R-:W-:Y:S02]  /*1a70*/  LEA.HI.X.SX32 R5, R13, R20, 0x1, P5 ;  /* 0x000000140d057211 */ /* 0x000fe400028f0eff */
[C---:B------:R-:W-:Y:S01]  /*1a80*/  LOP3.LUT R14, R21.reuse, 0x6c, RZ, 0xfc, !PT ;  /* 0x0000006c150e7812 */ /* 0x040fe200078efcff */
[----:B----4-:R-:W-:Y:S01]  /*1a90*/  STL [R1+0x330], R26 ;  /* 0x0003301a01007387 */ /* 0x010fe20000100800 */
[----:B-1----:R-:W-:-:S03]  /*1aa0*/  LOP3.LUT R6, R21, 0x74, RZ, 0xfc, !PT ;  /* 0x0000007415067812 */ /* 0x002fc600078efcff */
[----:B------:R0:W4:Y:S01]  /*1ab0*/  @P4 LDG.E.U16 R16, desc[UR20][R4.64] ;  /* 0x0000001404104981 */ /* 0x000122000c1e1500 */
[-C--:B------:R-:W-:Y:S02]  /*1ac0*/  ISETP.LT.AND P4, PT, R14, R122.reuse, P0 ;  /* 0x0000007a0e00720c */ /* 0x080fe40000781270 */
[----:B------:R-:W-:Y:S02]  /*1ad0*/  ISETP.LT.AND P3, PT, R6, R122, P0 ;  /* 0x0000007a0600720c */ /* 0x000fe40000761270 */
[----:B------:R-:W-:Y:S02]  /*1ae0*/  PRMT R15, RZ, 0x7610, R15 ;  /* 0x00007610ff0f7816 */ /* 0x000fe4000000000f */
[CC--:B0-----:R-:W-:Y:S02]  /*1af0*/  LEA R4, P5, R17.reuse, R123.reuse, 0x1 ;  /* 0x0000007b11047211 */ /* 0x0c1fe400078a08ff */
[----:B------:R-:W-:Y:S02]  /*1b00*/  LEA R6, P6, R8, R123, 0x1 ;  /* 0x0000007b08067211 */ /* 0x000fe400078c08ff */
[----:B------:R-:W-:-:S02]  /*1b10*/  LEA.HI.X.SX32 R5, R17, R20, 0x1, P5 ;  /* 0x0000001411057211 */ /* 0x000fc400028f0eff */
[----:B------:R-:W-:Y:S02]  /*1b20*/  LOP3.LUT R14, R21, 0x14, RZ, 0xfc, !PT ;  /* 0x00000014150e7812 */ /* 0x000fe400078efcff */
[----:B------:R-:W-:Y:S01]  /*1b30*/  PRMT R13, RZ, 0x7610, R13 ;  /* 0x00007610ff0d7816 */ /* 0x000fe2000000000d */
[----:B------:R0:W4:Y:S01]  /*1b40*/  @P4 LDG.E.U16 R15, desc[UR20][R4.64] ;  /* 0x00000014040f4981 */ /* 0x000122000c1e1500 */
[----:B------:R-:W-:Y:S02]  /*1b50*/  ISETP.LT.AND P4, PT, R14, R122, P0 ;  /* 0x0000007a0e00720c */ /* 0x000fe40000781270 */
[----:B------:R-:W-:Y:S01]  /*1b60*/  PRMT R11, RZ, 0x7610, R11 ;  /* 0x00007610ff0b7816 */ /* 0x000fe2000000000b */
[----:B--2---:R1:W-:Y:S02]  /*1b70*/  STL [R1+0x350], R12 ;  /* 0x0003500c01007387 */ /* 0x0043e40000100800 */
[----:B-1----:R-:W-:Y:S02]  /*1b80*/  LOP3.LUT R12, R101, 0x4, RZ, 0xfc, !PT ;  /* 0x00000004650c7812 */ /* 0x002fe400078efcff */
[----:B---3--:R1:W-:Y:S02]  /*1b90*/  STL [R1+0x34c], R9 ;  /* 0x00034c0901007387 */ /* 0x0083e40000100800 */
[----:B-1----:R-:W-:-:S05]  /*1ba0*/  IABS R9, R12 ;  /* 0x0000000c00097213 */ /* 0x002fca0000000000 */
[----:B------:R-:W-:-:S04]  /*1bb0*/  IMAD.HI.U32 R7, R2, R9, RZ ;  /* 0x0000000902077227 */ /* 0x000fc800078e00ff */
[----:B------:R-:W-:Y:S01]  /*1bc0*/  IMAD.MOV R108, RZ, RZ, -R7 ;  /* 0x000000ffff6c7224 */ /* 0x000fe200078e0a07 */
[----:B------:R-:W-:-:S05]  /*1bd0*/  LEA.HI.X.SX32 R7, R8, R20, 0x1, P6 ;  /* 0x0000001408077211 */ /* 0x000fca00030f0eff */
[----:B------:R1:W2:Y:S01]  /*1be0*/  @P3 LDG.E.U16 R13, desc[UR20][R6.64] ;  /* 0x00000014060d3981 */ /* 0x0002a2000c1e1500 */
[----:B0-----:R-:W-:Y:S01]  /*1bf0*/  LEA R4, P3, R22, R123, 0x1 ;  /* 0x0000007b16047211 */ /* 0x001fe200078608ff */
[--C-:B------:R-:W-:Y:S01]  /*1c00*/  IMAD R108, R0, R108, R9.reuse ;  /* 0x0000006c006c7224 */ /* 0x100fe200078e0209 */
[----:B------:R-:W-:Y:S02]  /*1c10*/  PRMT R9, RZ, 0x7610, R9 ;  /* 0x00007610ff097816 */ /* 0x000fe40000000009 */
[----:B------:R-:W-:Y:S02]  /*1c20*/  LEA.HI.X.SX32 R5, R22, R20, 0x1, P3 ;  /* 0x0000001416057211 */ /* 0x000fe400018f0eff */
[----:B-1----:R-:W-:-:S03]  /*1c30*/  LOP3.LUT R6, R21, 0x1c, RZ, 0xfc, !PT ;  /* 0x0000001c15067812 */ /* 0x002fc600078efcff */
[----:B------:R0:W3:Y:S01]  /*1c40*/  @P4 LDG.E.U16 R9, desc[UR20][R4.64] ;  /* 0x0000001404094981 */ /* 0x0000e2000c1e1500 */
[----:B------:R-:W-:Y:S02]  /*1c50*/  ISETP.LT.AND P4, PT, R6, R122, P0 ;  /* 0x0000007a0600720c */ /* 0x000fe40000781270 */
[----:B0-----:R-:W-:-:S04]  /*1c60*/  LEA R4, P6, R19, R123, 0x1 ;  /* 0x0000007b13047211 */ /* 0x001fc800078c08ff */
[----:B------:R-:W-:-:S07]  /*1c70*/  LEA.HI.X.SX32 R5, R19, R20, 0x1, P6 ;  /* 0x0000001413057211 */ /* 0x000fce00030f0eff */
[----:B------:R-:W3:Y:S01]  /*1c80*/  @P4 LDG.E.U16 R11, desc[UR20][R4.64] ;  /* 0x00000014040b4981 */ /* 0x000ee2000c1e1500 */
[C---:B------:R-:W-:Y:S02]  /*1c90*/  ISETP.GT.U32.AND P5, PT, R0.reuse, R3, PT ;  /* 0x000000030000720c */ /* 0x040fe40003fa4070 */
[----:B------:R-:W-:-:S11]  /*1ca0*/  ISETP.GT.U32.AND P3, PT, R0, R117, PT ;  /* 0x000000750000720c */ /* 0x000fd60003f64070 */
[----:B------:R-:W-:-:S05]  /*1cb0*/  @!P5 IMAD.IADD R3, R3, 0x1, -R0 ;  /* 0x000000010303d824 */ /* 0x000fca00078e0a00 */
[----:B------:R-:W-:Y:S02]  /*1cc0*/  ISETP.GT.U32.AND P5, PT, R0, R3, PT ;  /* 0x000000030000720c */ /* 0x000fe40003fa4070 */
[----:B------:R-:W-:Y:S01]  /*1cd0*/  LOP3.LUT R8, R101, 0x6, RZ, 0xfc, !PT ;  /* 0x0000000665087812 */ /* 0x000fe200078efcff */
[----:B------:R-:W-:-:S03]  /*1ce0*/  @!P3 IMAD.IADD R117, R117, 0x1, -R0 ;  /* 0x000000017575b824 */ /* 0x000fc600078e0a00 */
[----:B------:R-:W-:-:S05]  /*1cf0*/  IABS R7, R8 ;  /* 0x0000000800077213 */ /* 0x000fca0000000000 */
[----:B------:R-:W-:-:S04]  /*1d00*/  IMAD.HI.U32 R6, R2, R7, RZ ;  /* 0x0000000702067227 */ /* 0x000fc800078e00ff */
[----:B------:R-:W-:Y:S01]  /*1d10*/  @!P5 IMAD.IADD R3, R3, 0x1, -R0 ;  /* 0x000000010303d824 */ /* 0x000fe200078e0a00 */
[C---:B------:R-:W-:Y:S01]  /*1d20*/  ISETP.GT.U32.AND P5, PT, R0.reuse, R117, PT ;  /* 0x000000750000720c */ /* 0x040fe20003fa4070 */
[----:B------:R-:W-:Y:S01]  /*1d30*/  IMAD.MOV R6, RZ, RZ, -R6 ;  /* 0x000000ffff067224 */ /* 0x000fe200078e0a06 */
[----:B------:R0:W-:Y:S01]  /*1d40*/  STL [R1+0x354], R23 ;  /* 0x0003541701007387 */ /* 0x0001e20000100800 */
[----:B------:R-:W-:-:S03]  /*1d50*/  ISETP.GT.U32.AND P6, PT, R0, R109, PT ;  /* 0x0000006d0000720c */ /* 0x000fc60003fc4070 */
[----:B----4-:R1:W-:Y:S01]  /*1d60*/  STL [R1+0x348], R16 ;  /* 0x0003481001007387 */ /* 0x0103e20000100800 */
[----:B------:R-:W-:-:S03]  /*1d70*/  IMAD R7, R0, R6, R7 ;  /* 0x0000000600077224 */ /* 0x000fc600078e0207 */
[----:B------:R-:W-:Y:S01]  /*1d80*/  STL [R1+0x718], R123 ;  /* 0x0007187b01007387 */ /* 0x000fe20000100800 */
[----:B------:R-:W-:Y:S02]  /*1d90*/  ISETP.GT.U32.AND P3, PT, R0, R108, PT ;  /* 0x0000006c0000720c */ /* 0x000fe40003f64070 */
[--C-:B------:R-:W-:Y:S01]  /*1da0*/  @!P5 IMAD.IADD R117, R117, 0x1, -R0.reuse ;  /* 0x000000017575d824 */ /* 0x100fe200078e0a00 */
[----:B------:R-:W-:Y:S02]  /*1db0*/  ISETP.GE.AND P4, PT, R10, RZ, PT ;  /* 0x000000ff0a00720c */ /* 0x000fe40003f86270 */
[----:B------:R-:W-:Y:S02]  /*1dc0*/  ISETP.GT.U32.AND P5, PT, R0, R7, PT ;  /* 0x000000070000720c */ /* 0x000fe40003fa4070 */
[----:B------:R-:W-:Y:S01]  /*1dd0*/  LOP3.LUT R10, R101, 0xa, RZ, 0xfc, !PT ;  /* 0x0000000a650a7812 */ /* 0x000fe200078efcff */
[----:B------:R-:W-:Y:S01]  /*1de0*/  @!P6 IMAD.IADD R109, R109, 0x1, -R0 ;  /* 0x000000016d6de824 */ /* 0x000fe200078e0a00 */
[----:B------:R-:W-:-:S04]  /*1df0*/  LOP3.LUT R14, R101, 0xc, RZ, 0xfc, !PT ;  /* 0x0000000c650e7812 */ /* 0x000fc800078efcff */
[----:B------:R-:W-:Y:S01]  /*1e00*/  @!P3 IMAD.IADD R108, R108, 0x1, -R0 ;  /* 0x000000016c6cb824 */ /* 0x000fe200078e0a00 */
[----:B------:R-:W-:-:S04]  /*1e10*/  ISETP.GT.U32.AND P3, PT, R0, R109, PT ;  /* 0x0000006d0000720c */ /* 0x000fc80003f64070 */
[----:B------:R-:W-:Y:S01]  /*1e20*/  @!P5 IMAD.IADD R7, R7, 0x1, -R0 ;  /* 0x000000010707d824 */ /* 0x000fe200078e0a00 */
[----:B------:R-:W-:Y:S01]  /*1e30*/  ISETP.GE.AND P6, PT, R101, RZ, PT ;  /* 0x000000ff6500720c */ /* 0x000fe20003fc6270 */
[----:B------:R-:W-:Y:S01]  /*1e40*/  @!P2 IMAD.MOV R3, RZ, RZ, -R3 ;  /* 0x000000ffff03a224 */ /* 0x000fe200078e0a03 */
[C---:B------:R-:W-:Y:S02]  /*1e50*/  ISETP.GT.U32.AND P2, PT, R0.reuse, R108, PT ;  /* 0x0000006c0000720c */ /* 0x040fe40003f44070 */
[----:B------:R-:W-:-:S04]  /*1e60*/  ISETP.GT.U32.AND P5, PT, R0, R7, PT ;  /* 0x000000070000720c */ /* 0x000fc80003fa4070 */
[----:B------:R-:W-:Y:S01]  /*1e70*/  @!P3 IMAD.IADD R109, R109, 0x1, -R0 ;  /* 0x000000016d6db824 */ /* 0x000fe200078e0a00 */
[----:B------:R-:W-:-:S03]  /*1e80*/  ISETP.GE.AND P3, PT, R8, RZ, PT ;  /* 0x000000ff0800720c */ /* 0x000fc60003f66270 */
[----:B------:R-:W-:Y:S02]  /*1e90*/  @!P4 IMAD.MOV R109, RZ, RZ, -R109 ;  /* 0x000000ffff6dc224 */ /* 0x000fe400078e0a6d */
[----:B------:R-:W-:Y:S01]  /*1ea0*/  @!P6 IMAD.MOV R117, RZ, RZ, -R117 ;  /* 0x000000ffff75e224 */ /* 0x000fe200078e0a75 */
[----:B------:R-:W-:Y:S01]  /*1eb0*/  ISETP.GE.AND P6, PT, R12, RZ, PT ;  /* 0x000000ff0c00720c */ /* 0x000fe20003fc6270 */
[--C-:B------:R-:W-:Y:S02]  /*1ec0*/  @!P2 IMAD.IADD R108, R108, 0x1, -R0.reuse ;  /* 0x000000016c6ca824 */ /* 0x100fe400078e0a00 */
[----:B------:R-:W-:Y:S01]  /*1ed0*/  @!P5 IMAD.IADD R7, R7, 0x1, -R0 ;  /* 0x000000010707d824 */ /* 0x000fe200078e0a00 */
[C---:B------:R-:W-:Y:S02]  /*1ee0*/  LOP3.LUT R12, R101.reuse, 0xe, RZ, 0xfc, !PT ;  /* 0x0000000e650c7812 */ /* 0x040fe400078efcff */
[----:B------:R-:W-:-:S07]  /*1ef0*/  LOP3.LUT R21, R101, 0x12, RZ, 0xfc, !PT ;  /* 0x0000001265157812 */ /* 0x000fce00078efcff */
[----:B------:R-:W-:Y:S01]  /*1f00*/  @!P6 IMAD.MOV R108, RZ, RZ, -R108 ;  /* 0x000000ffff6ce224 */ /* 0x000fe200078e0a6c */
[C---:B0-----:R-:W-:Y:S02]  /*1f10*/  LOP3.LUT R23, R101.reuse, 0x14, RZ, 0xfc, !PT ;  /* 0x0000001465177812 */ /* 0x041fe400078efcff */
[----:B-1----:R-:W-:-:S04]  /*1f20*/  LOP3.LUT R16, R101, 0x16, RZ, 0xfc, !PT ;  /* 0x0000001665107812 */ /* 0x002fc800078efcff */
[----:B------:R-:W-:Y:S02]  /*1f30*/  IABS R17, R16 ;  /* 0x0000001000117213 */ /* 0x000fe40000000000 */
[C---:B------:R-:W-:Y:S02]  /*1f40*/  LOP3.LUT R20, R101.reuse, 0x18, RZ, 0xfc, !PT ;  /* 0x0000001865147812 */ /* 0x040fe400078efcff */
[C---:B------:R-:W-:Y:S02]  /*1f50*/  LOP3.LUT R18, R101.reuse, 0x1a, RZ, 0xfc, !PT ;  /* 0x0000001a65127812 */ /* 0x040fe400078efcff */
[----:B------:R-:W-:Y:S02]  /*1f60*/  IABS R19, R20 ;  /* 0x0000001400137213 */ /* 0x000fe40000000000 */
[C---:B------:R-:W-:Y:S02]  /*1f70*/  LOP3.LUT R22, R101.reuse, 0x1c, RZ, 0xfc, !PT ;  /* 0x0000001c65167812 */ /* 0x040fe400078efcff */
[C---:B------:R-:W-:Y:S01]  /*1f80*/  LOP3.LUT R24, R101.reuse, 0x20, RZ, 0xfc, !PT ;  /* 0x0000002065187812 */ /* 0x040fe200078efcff */
[----:B--2---:R0:W-:Y:S02]  /*1f90*/  STL [R1+0x340], R13 ;  /* 0x0003400d01007387 */ /* 0x0041e40000100800 */
[----:B0-----:R-:W-:-:S02]  /*1fa0*/  LOP3.LUT R13, R101, 0x8, RZ, 0xfc, !PT ;  /* 0x00000008650d7812 */ /* 0x001fc400078efcff */
[----:B---3--:R0:W-:Y:S04]  /*1fb0*/  STL [R1+0x338], R9 ;  /* 0x0003380901007387 */ /* 0x0081e80000100800 */
[----:B------:R-:W-:Y:S01]  /*1fc0*/  STL [R1+0x344], R15 ;  /* 0x0003440f01007387 */ /* 0x000fe20000100800 */
[----:B0-----:R-:W-:-:S05]  /*1fd0*/  IABS R9, R13 ;  /* 0x0000000d00097213 */ /* 0x001fca0000000000 */
[----:B------:R-:W-:Y:S01]  /*1fe0*/  IMAD.HI.U32 R6, R2, R9, RZ ;  /* 0x0000000902067227 */ /* 0x000fe200078e00ff */
[----:B------:R0:W-:Y:S03]  /*1ff0*/  STL [R1+0x334], R11 ;  /* 0x0003340b01007387 */ /* 0x0001e60000100800 */
[----:B------:R-:W-:Y:S01]  /*2000*/  IMAD.MOV R6, RZ, RZ, -R6 ;  /* 0x000000ffff067224 */ /* 0x000fe200078e0a06 */
[----:B0-----:R-:W-:-:S03]  /*2010*/  IABS R11, R10 ;  /* 0x0000000a000b7213 */ /* 0x001fc60000000000 */
[----:B------:R-:W-:Y:S02]  /*2020*/  IMAD R5, R0, R6, R9 ;  /* 0x0000000600057224 */ /* 0x000fe400078e0209 */
[----:B------:R-:W-:Y:S01]  /*2030*/  IMAD.HI.U32 R4, R2, R11, RZ ;  /* 0x0000000b02047227 */ /* 0x000fe200078e00ff */
[----:B------:R-:W-:-:S03]  /*2040*/  IABS R9, R14 ;  /* 0x0000000e00097213 */ /* 0x000fc60000000000 */
[----:B------:R-:W-:-:S04]  /*2050*/  IMAD.MOV R4, RZ, RZ, -R4 ;  /* 0x000000ffff047224 */ /* 0x000fc800078e0a04 */
[----:B------:R-:W-:Y:S02]  /*2060*/  IMAD R6, R0, R4, R11 ;  /* 0x0000000400067224 */ /* 0x000fe400078e020b */
[----:B------:R-:W-:-:S04]  /*2070*/  IMAD.HI.U32 R4, R2, R9, RZ ;  /* 0x0000000902047227 */ /* 0x000fc800078e00ff */
[----:B------:R-:W-:-:S04]  /*2080*/  IMAD.MOV R4, RZ, RZ, -R4 ;  /* 0x000000ffff047224 */ /* 0x000fc800078e0a04 */
[C---:B------:R-:W-:Y:S01]  /*2090*/  IMAD R9, R0.reuse, R4, R9 ;  /* 0x0000000400097224 */ /* 0x040fe200078e0209 */
[C---:B------:R-:W-:Y:S02]  /*20a0*/  ISETP.GT.U32.AND P2, PT, R0.reuse, R5, PT ;  /* 0x000000050000720c */ /* 0x040fe40003f44070 */
[C---:B------:R-:W-:Y:S02]  /*20b0*/  ISETP.GT.U32.AND P4, PT, R0.reuse, R6, PT ;  /* 0x000000060000720c */ /* 0x040fe40003f84070 */
[----:B------:R-:W-:Y:S02]  /*20c0*/  ISETP.GT.U32.AND P5, PT, R0, R9, PT ;  /* 0x000000090000720c */ /* 0x000fe40003fa4070 */
[----:B------:R-:W-:Y:S01]  /*20d0*/  IABS R11, R12 ;  /* 0x0000000c000b7213 */ /* 0x000fe20000000000 */
[----:B------:R-:W-:Y:S01]  /*20e0*/  IMAD.MOV.U32 R4, RZ, RZ, R7 ;  /* 0x000000ffff047224 */ /* 0x000fe200078e0007 */
[----:B------:R-:W-:-:S03]  /*20f0*/  LOP3.LUT R15, R101, 0x10, RZ, 0xfc, !PT ;  /* 0x00000010650f7812 */ /* 0x000fc600078efcff */
[----:B------:R-:W-:Y:S01]  /*2100*/  IMAD.HI.U32 R7, R2, R11, RZ ;  /* 0x0000000b02077227 */ /* 0x000fe200078e00ff */
[----:B------:R-:W-:Y:S02]  /*2110*/  ISETP.GE.AND P6, PT, R13, RZ, PT ;  /* 0x000000ff0d00720c */ /* 0x000fe40003fc6270 */
[----:B------:R-:W-:Y:S01]  /*2120*/  IABS R13, R15 ;  /* 0x0000000f000d7213 */ /* 0x000fe20000000000 */
[--C-:B------:R-:W-:Y:S02]  /*2130*/  @!P2 IMAD.IADD R5, R5, 0x1, -R0.reuse ;  /* 0x000000010505a824 */ /* 0x100fe400078e0a00 */
[--C-:B------:R-:W-:Y:S02]  /*2140*/  @!P4 IMAD.IADD R6, R6, 0x1, -R0.reuse ;  /* 0x000000010606c824 */ /* 0x100fe400078e0a00 */
[----:B------:R-:W-:Y:S02]  /*2150*/  @!P5 IMAD.IADD R9, R9, 0x1, -R0 ;  /* 0x000000010909d824 */ /* 0x000fe400078e0a00 */
[----:B------:R-:W-:-:S02]  /*2160*/  IMAD.MOV R7, RZ, RZ, -R7 ;  /* 0x000000ffff077224 */ /* 0x000fc400078e0a07 */
[----:B------:R-:W-:Y:S01]  /*2170*/  @!P3 IMAD.MOV R4, RZ, RZ, -R4 ;  /* 0x000000ffff04b224 */ /* 0x000fe200078e0a04 */
[----:B------:R-:W-:Y:S01]  /*2180*/  ISETP.GE.AND P3, PT, R10, RZ, PT ;  /* 0x000000ff0a00720c */ /* 0x000fe20003f66270 */
[----:B------:R-:W-:Y:S01]  /*2190*/  IMAD R8, R0, R7, R11 ;  /* 0x0000000700087224 */ /* 0x000fe200078e020b */
[----:B------:R-:W-:Y:S01]  /*21a0*/  IABS R10, R21 ;  /* 0x00000015000a7213 */ /* 0x000fe20000000000 */
[----:B------:R-:W-:Y:S01]  /*21b0*/  IMAD.HI.U32 R7, R2, R13, RZ ;  /* 0x0000000d02077227 */ /* 0x000fe200078e00ff */
[C---:B------:R-:W-:Y:S02]  /*21c0*/  ISETP.GT.U32.AND P2, PT, R0.reuse, R5, PT ;  /* 0x000000050000720c */ /* 0x040fe40003f44070 */
[C---:B------:R-:W-:Y:S02]  /*21d0*/  ISETP.GT.U32.AND P4, PT, R0.reuse, R6, PT ;  /* 0x000000060000720c */ /* 0x040fe40003f84070 */
[----:B------:R-:W-:Y:S01]  /*21e0*/  ISETP.GT.U32.AND P5, PT, R0, R9, PT ;  /* 0x000000090000720c */ /* 0x000fe20003fa4070 */
[----:B------:R-:W-:-:S02]  /*21f0*/  IMAD.MOV.U32 R11, RZ, RZ, R10 ;  /* 0x000000ffff0b7224 */ /* 0x000fc400078e000a */
[----:B------:R-:W-:-:S04]  /*2200*/  IMAD.MOV R10, RZ, RZ, -R7 ;  /* 0x000000ffff0a7224 */ /* 0x000fc800078e0a07 */
[----:B------:R-:W-:Y:S02]  /*2210*/  IMAD R13, R0, R10, R13 ;  /* 0x0000000a000d7224 */ /* 0x000fe400078e020d */
[--C-:B------:R-:W-:Y:S01]  /*2220*/  @!P2 IMAD.IADD R5, R5, 0x1, -R0.reuse ;  /* 0x000000010505a824 */ /* 0x100fe200078e0a00 */
[----:B------:R-:W-:Y:S01]  /*2230*/  ISETP.GE.AND P2, PT, R14, RZ, PT ;  /* 0x000000ff0e00720c */ /* 0x000fe20003f46270 */
[--C-:B------:R-:W-:Y:S01]  /*2240*/  @!P4 IMAD.IADD R6, R6, 0x1, -R0.reuse ;  /* 0x000000010606c824 */ /* 0x100fe200078e0a00 */
[C---:B------:R-:W-:Y:S01]  /*2250*/  ISETP.GT.U32.AND P4, PT, R0.reuse, R8, PT ;  /* 0x000000080000720c */ /* 0x040fe20003f84070 */
[----:B------:R-:W-:Y:S01]  /*2260*/  @!P5 IMAD.IADD R9, R9, 0x1, -R0 ;  /* 0x000000010909d824 */ /* 0x000fe200078e0a00 */
[----:B------:R-:W-:Y:S01]  /*2270*/  ISETP.GT.U32.AND P5, PT, R0, R13, PT ;  /* 0x0000000d0000720c */ /* 0x000fe20003fa4070 */
[----:B------:R-:W-:-:S04]  /*2280*/  IMAD.HI.U32 R7, R2, R11, RZ ;  /* 0x0000000b02077227 */ /* 0x000fc800078e00ff */
[----:B------:R-:W-:-:S04]  /*2290*/  IMAD.MOV R7, RZ, RZ, -R7 ;  /* 0x000000ffff077224 */ /* 0x000fc800078e0a07 */
[----:B------:R-:W-:Y:S02]  /*22a0*/  IMAD R10, R0, R7, R11 ;  /* 0x00000007000a7224 */ /* 0x000fe400078e020b */
[----:B------:R-:W-:Y:S02]  /*22b0*/  IMAD.MOV.U32 R7, RZ, RZ, R9 ;  /* 0x000000ffff077224 */ /* 0x000fe400078e0009 */
[----:B------:R-:W-:Y:S01]  /*22c0*/  @!P3 IMAD.MOV R6, RZ, RZ, -R6 ;  /* 0x000000ffff06b224 */ /* 0x000fe200078e0a06 */
[----:B------:R-:W-:Y:S01]  /*22d0*/  ISETP.GE.AND P3, PT, R15, RZ, PT ;  /* 0x000000ff0f00720c */ /* 0x000fe20003f66270 */
[--C-:B------:R-:W-:Y:S01]  /*22e0*/  @!P4 IMAD.IADD R8, R8, 0x1, -R0.reuse ;  /* 0x000000010808c824 */ /* 0x100fe200078e0a00 */
[----:B------:R-:W-:Y:S01]  /*22f0*/  IABS R15, R23 ;  /* 0x00000017000f7213 */ /* 0x000fe20000000000 */
[----:B------:R-:W-:Y:S02]  /*2300*/  @!P5 IMAD.IADD R13, R13, 0x1, -R0 ;  /* 0x000000010d0dd824 */ /* 0x000fe400078e0a00 */
[----:B------:R-:W-:Y:S01]  /*2310*/  @!P2 IMAD.MOV R7, RZ, RZ, -R7 ;  /* 0x000000ffff07a224 */ /* 0x000fe200078e0a07 */
[----:B------:R-:W-:Y:S01]  /*2320*/  ISETP.GT.U32.AND P2, PT, R0, R10, PT ;  /* 0x0000000a0000720c */ /* 0x000fe20003f44070 */
[----:B------:R-:W-:Y:S01]  /*2330*/  IMAD.HI.U32 R11, R2, R15, RZ ;  /* 0x0000000f020b7227 */ /* 0x000fe200078e00ff */
[----:B------:R-:W-:-:S02]  /*2340*/  ISETP.GT.U32.AND P4, PT, R0, R8, PT ;  /* 0x000000080000720c */ /* 0x000fc40003f84070 */
[----:B------:R-:W-:Y:S01]  /*2350*/  ISETP.GT.U32.AND P5, PT, R0, R13, PT ;  /* 0x0000000d0000720c */ /* 0x000fe20003fa4070 */
[----:B------:R-:W-:Y:S01]  /*2360*/  @!P6 IMAD.MOV R5, RZ, RZ, -R5 ;  /* 0x000000ffff05e224 */ /* 0x000fe200078e0a05 */
[----:B------:R-:W-:Y:S01]  /*2370*/  ISETP.GE.AND P6, PT, R12, RZ, PT ;  /* 0x000000ff0c00720c */ /* 0x000fe20003fc6270 */
[----:B------:R-:W-:-:S04]  /*2380*/  IMAD.HI.U32 R9, R2, R17, RZ ;  /* 0x0000001102097227 */ /* 0x000fc800078e00ff */
[----:B------:R-:W-:Y:S02]  /*2390*/  IMAD.MOV R11, RZ, RZ, -R11 ;  /* 0x000000ffff0b7224 */ /* 0x000fe400078e0a0b */
[----:B------:R-:W-:Y:S02]  /*23a0*/  IMAD.MOV R9, RZ, RZ, -R9 ;  /* 0x000000ffff097224 */ /* 0x000fe400078e0a09 */
[----:B------:R-:W-:Y:S02]  /*23b0*/  IMAD R11, R0, R11, R15 ;  /* 0x0000000b000b7224 */ /* 0x000fe400078e020f */
[--C-:B------:R-:W-:Y:S02]  /*23c0*/  @!P2 IMAD.IADD R10, R10, 0x1, -R0.reuse ;  /* 0x000000010a0aa824 */ /* 0x100fe400078e0a00 */
[--C-:B------:R-:W-:Y:S02]  /*23d0*/  @!P4 IMAD.IADD R8, R8, 0x1, -R0.reuse ;  /* 0x000000010808c824 */ /* 0x100fe400078e0a00 */
[C---:B------:R-:W-:Y:S01]  /*23e0*/  IMAD R12, R0.reuse, R9, R17 ;  /* 0x00000009000c7224 */ /* 0x040fe200078e0211 */
[C---:B------:R-:W-:Y:S01]  /*23f0*/  ISETP.GT.U32.AND P2, PT, R0.reuse, R10, PT ;  /* 0x0000000a0000720c */ /* 0x040fe20003f44070 */
[----:B------:R-:W-:Y:S01]  /*2400*/  @!P5 IMAD.IADD R13, R13, 0x1, -R0 ;  /* 0x000000010d0dd824 */ /* 0x000fe200078e0a00 */
[----:B------:R-:W-:Y:S01]  /*2410*/  ISETP.GT.U32.AND P5, PT, R0, R11, PT ;  /* 0x0000000b0000720c */ /* 0x000fe20003fa4070 */
[----:B------:R-:W-:Y:S01]  /*2420*/  IMAD.HI.U32 R9, R2, R19, RZ ;  /* 0x0000001302097227 */ /* 0x000fe200078e00ff */
[----:B------:R-:W-:-:S03]  /*2430*/  IABS R14, R18 ;  /* 0x00000012000e7213 */ /* 0x000fc60000000000 */
[----:B------:R-:W-:Y:S01]  /*2440*/  @!P6 IMAD.MOV R8, RZ, RZ, -R8 ;  /* 0x000000ffff08e224 */ /* 0x000fe200078e0a08 */
[C---:B------:R-:W-:Y:S01]  /*2450*/  ISETP.GT.U32.AND P6, PT, R0.reuse, R12, PT ;  /* 0x0000000c0000720c */ /* 0x040fe20003fc4070 */
[----:B------:R-:W-:Y:S02]  /*2460*/  IMAD.MOV R15, RZ, RZ, -R9 ;  /* 0x000000ffff0f7224 */ /* 0x000fe400078e0a09 */
[----:B------:R-:W-:Y:S02]  /*2470*/  IMAD.MOV.U32 R17, RZ, RZ, R14 ;  /* 0x000000ffff117224 */ /* 0x000fe400078e000e */
[----:B------:R-:W-:Y:S02]  /*2480*/  IMAD.MOV.U32 R9, RZ, RZ, R13 ;  /* 0x000000ffff097224 */ /* 0x000fe400078e000d */
[----:B------:R-:W-:Y:S02]  /*2490*/  IMAD R13, R0, R15, R19 ;  /* 0x0000000f000d7224 */ /* 0x000fe400078e0213 */
[----:B------:R-:W-:Y:S01]  /*24a0*/  IMAD.HI.U32 R14, R2, R17, RZ ;  /* 0x00000011020e7227 */ /* 0x000fe200078e00ff */
[----:B------:R-:W-:-:S03]  /*24b0*/  IABS R15, R22 ;  /* 0x00000016000f7213 */ /* 0x000fc60000000000 */
[--C-:B------:R-:W-:Y:S02]  /*24c0*/  @!P5 IMAD.IADD R11, R11, 0x1, -R0.reuse ;  /* 0x000000010b0bd824 */ /* 0x100fe400078e0a00 */
[----:B------:R-:W-:Y:S01]  /*24d0*/  @!P2 IMAD.IADD R10, R10, 0x1, -R0 ;  /* 0x000000010a0aa824 */ /* 0x000fe200078e0a00 */
[C---:B------:R-:W-:Y:S01]  /*24e0*/  ISETP.GT.U32.AND P2, PT, R0.reuse, R13, PT ;  /* 0x0000000d0000720c */ /* 0x040fe20003f44070 */
[----:B------:R-:W-:Y:S01]  /*24f0*/  IMAD.MOV R14, RZ, RZ, -R14 ;  /* 0x000000ffff0e7224 */ /* 0x000fe200078e0a0e */
[----:B------:R-:W-:Y:S01]  /*2500*/  ISETP.GT.U32.AND P5, PT, R0, R11, PT ;  /* 0x0000000b0000720c */ /* 0x000fe20003fa4070 */
[----:B------:R-:W-:Y:S01]  /*2510*/  @!P6 IMAD.IADD R12, R12, 0x1, -R0 ;  /* 0x000000010c0ce824 */ /* 0x000fe200078e0a00 */
[----:B------:R-:W-:Y:S01]  /*2520*/  ISETP.GE.AND P4, PT, R21, RZ, PT ;  /* 0x000000ff1500720c */ /* 0x000fe20003f86270 */
[C---:B------:R-:W-:Y:S02]  /*2530*/  IMAD R14, R0.reuse, R14, R17 ;  /* 0x0000000e000e7224 */ /* 0x040fe400078e0211 */
[----:B------:R-:W-:Y:S01]  /*2540*/  IMAD.MOV.U32 R17, RZ, RZ, R15 ;  /* 0x000000ffff117224 */ /* 0x000fe200078e000f */
[----:B------:R-:W-:Y:S01]  /*2550*/  ISETP.GT.U32.AND P6, PT, R0, R12, PT ;  /* 0x0000000c0000720c */ /* 0x000fe20003fc4070 */
[----:B------:R-:W-:Y:S01]  /*2560*/  @!P3 IMAD.MOV R9, RZ, RZ, -R9 ;  /* 0x000000ffff09b224 */ /* 0x000fe200078e0a09 */
[----:B------:R-:W-:Y:S01]  /*2570*/  ISETP.GE.AND P3, PT, R23, RZ, PT ;  /* 0x000000ff1700720c */ /* 0x000fe20003f66270 */
[----:B------:R-:W-:Y:S01]  /*2580*/  IMAD.HI.U32 R15, R2, R17, RZ ;  /* 0x00000011020f7227 */ /* 0x000fe200078e00ff */
[----:B------:R-:W-:-:S03]  /*2590*/  LOP3.LUT R23, R101, 0x1e, RZ, 0xfc, !PT ;  /* 0x0000001e65177812 */ /* 0x000fc600078efcff */
[----:B------:R-:W-:Y:S01]  /*25a0*/  IMAD.MOV R15, RZ, RZ, -R15 ;  /* 0x000000ffff0f7224 */ /* 0x000fe200078e0a0f */
[----:B------:R-:W-:Y:S01]  /*25b0*/  IABS R19, R23 ;  /* 0x0000001700137213 */ /* 0x000fe20000000000 */
[--C-:B------:R-:W-:Y:S02]  /*25c0*/  @!P2 IMAD.IADD R13, R13, 0x1, -R0.reuse ;  /* 0x000000010d0da824 */ /* 0x100fe400078e0a00 */
[----:B------:R-:W-:Y:S01]  /*25d0*/  @!P5 IMAD.IADD R11, R11, 0x1, -R0 ;  /* 0x000000010b0bd824 */ /* 0x000fe200078e0a00 */
[----:B------:R-:W-:Y:S01]  /*25e0*/  ISETP.GE.AND P5, PT, R16, RZ, PT ;  /* 0x000000ff1000720c */ /* 0x000fe20003fa6270 */
[C---:B------:R-:W-:Y:S01]  /*25f0*/  IMAD R15, R0.reuse, R15, R17 ;  /* 0x0000000f000f7224 */ /* 0x040fe200078e0211 */
[C---:B------:R-:W-:Y:S01]  /*2600*/  ISETP.GT.U32.AND P2, PT, R0.reuse, R13, PT ;  /* 0x0000000d0000720c */ /* 0x040fe20003f44070 */
[----:B------:R-:W-:Y:S01]  /*2610*/  @!P4 IMAD.MOV R10, RZ, RZ, -R10 ;  /* 0x000000ffff0ac224 */ /* 0x000fe200078e0a0a */
[----:B------:R-:W-:Y:S01]  /*2620*/  ISETP.GT.U32.AND P4, PT, R0, R14, PT ;  /* 0x0000000e0000720c */ /* 0x000fe20003f84070 */
[----:B------:R-:W-:-:S04]  /*2630*/  IMAD.HI.U32 R16, R2, R19, RZ ;  /* 0x0000001302107227 */ /* 0x000fc800078e00ff */
[----:B------:R-:W-:Y:S01]  /*2640*/  @!P6 IMAD.IADD R12, R12, 0x1, -R0 ;  /* 0x000000010c0ce824 */ /* 0x000fe200078e0a00 */
[----:B------:R-:W-:Y:S01]  /*2650*/  ISETP.GT.U32.AND P6, PT, R0, R15, PT ;  /* 0x0000000f0000720c */ /* 0x000fe20003fc4070 */
[----:B------:R-:W-:-:S04]  /*2660*/  IMAD.MOV R16, RZ, RZ, -R16 ;  /* 0x000000ffff107224 */ /* 0x000fc800078e0a10 */
[----:B------:R-:W-:Y:S02]  /*2670*/  IMAD R16, R0, R16, R19 ;  /* 0x0000001000107224 */ /* 0x000fe400078e0213 */
[--C-:B------:R-:W-:Y:S01]  /*2680*/  @!P2 IMAD.IADD R13, R13, 0x1, -R0.reuse ;  /* 0x000000010d0da824 */ /* 0x100fe200078e0a00 */
[----:B------:R-:W-:Y:S01]  /*2690*/  IABS R21, R24 ;  /* 0x0000001800157213 */ /* 0x000fe20000000000 */
[----:B------:R-:W-:Y:S01]  /*26a0*/  @!P4 IMAD.IADD R14, R14, 0x1, -R0 ;  /* 0x000000010e0ec824 */ /* 0x000fe200078e0a00 */
[----:B------:R-:W-:-:S03]  /*26b0*/  ISETP.GT.U32.AND P2, PT, R0, R16, PT ;  /* 0x000000100000720c */ /* 0x000fc60003f44070 */
[----:B------:R-:W-:Y:S01]  /*26c0*/  @!P6 IMAD.IADD R15, R15, 0x1, -R0 ;  /* 0x000000010f0fe824 */ /* 0x000fe200078e0a00 */
[----:B------:R-:W-:Y:S01]  /*26d0*/  ISETP.GT.U32.AND P4, PT, R0, R14, PT ;  /* 0x0000000e0000720c */ /* 0x000fe20003f84070 */
[----:B------:R-:W-:-:S03]  /*26e0*/  IMAD.HI.U32 R17, R2, R21, RZ ;  /* 0x0000001502117227 */ /* 0x000fc600078e00ff */
[----:B------:R-:W-:Y:S01]  /*26f0*/  ISETP.GT.U32.AND P6, PT, R0, R15, PT ;  /* 0x0000000f0000720c */ /* 0x000fe20003fc4070 */
[----:B------:R-:W-:Y:S02]  /*2700*/  IMAD.MOV R17, RZ, RZ, -R17 ;  /* 0x000000ffff117224 */ /* 0x000fe400078e0a11 */
[----:B------:R-:W-:Y:S01]  /*2710*/  @!P3 IMAD.MOV R11, RZ, RZ, -R11 ;  /* 0x000000ffff0bb224 */ /* 0x000fe200078e0a0b */
[----:B------:R-:W-:Y:S01]  /*2720*/  ISETP.GE.AND P3, PT, R20, RZ, PT ;  /* 0x000000ff1400720c */ /* 0x000fe20003f66270 */
[--C-:B------:R-:W-:Y:S01]  /*2730*/  @!P2 IMAD.IADD R16, R16, 0x1, -R0.reuse ;  /* 0x000000011010a824 */ /* 0x100fe200078e0a00 */
[----:B------:R-:W-:Y:S01]  /*2740*/  LOP3.LUT R20, R101, 0x22, RZ, 0xfc, !PT ;  /* 0x0000002265147812 */ /* 0x000fe200078efcff */
[----:B------:R-:W-:Y:S02]  /*2750*/  IMAD R17, R0, R17, R21 ;  /* 0x0000001100117224 */ /* 0x000fe400078e0215 */
[----:B------:R-:W-:Y:S01]  /*2760*/  @!P4 IMAD.IADD R14, R14, 0x1, -R0 ;  /* 0x000000010e0ec824 */ /* 0x000fe200078e0a00 */
[----:B------:R-:W-:-:S02]  /*2770*/  IABS R19, R20 ;  /* 0x0000001400137213 */ /* 0x000fc40000000000 */
[C---:B------:R-:W-:Y:S02]  /*2780*/  ISETP.GT.U32.AND P2, PT, R0.reuse, R16, PT ;  /* 0x000000100000720c */ /* 0x040fe40003f44070 */
[----:B------:R-:W-:Y:S01]  /*2790*/  ISETP.GT.U32.AND P4, PT, R0, R17, PT ;  /* 0x000000110000720c */ /* 0x000fe20003f84070 */
[----:B------:R-:W-:Y:S01]  /*27a0*/  @!P5 IMAD.MOV R12, RZ, RZ, -R12 ;  /* 0x000000ffff0cd224 */ /* 0x000fe200078e0a0c */
[----:B------:R-:W-:Y:S01]  /*27b0*/  ISETP.GE.AND P5, PT, R18, RZ, PT ;  /* 0x000000ff1200720c */ /* 0x000fe20003fa6270 */
[----:B------:R-:W-:Y:S01]  /*27c0*/  @!P6 IMAD.IADD R15, R15, 0x1, -R0 ;  /* 0x000000010f0fe824 */ /* 0x000fe200078e0a00 */
[----:B------:R-:W-:Y:S01]  /*27d0*/  ISETP.GE.AND P6, PT, R23, RZ, PT ;  /* 0x000000ff1700720c */ /* 0x000fe20003fc6270 */
[----:B------:R-:W-:-:S04]  /*27e0*/  IMAD.HI.U32 R18, R2, R19, RZ ;  /* 0x0000001302127227 */ /* 0x000fc800078e00ff */
[----:B------:R-:W-:Y:S02]  /*27f0*/  IMAD.MOV R18, RZ, RZ, -R18 ;  /* 0x000000ffff127224 */ /* 0x000fe400078e0a12 */
[----:B------:R-:W-:Y:S01]  /*2800*/  @!P3 IMAD.MOV R13, RZ, RZ, -R13 ;  /* 0x000000ffff0db224 */ /* 0x000fe200078e0a0d */
[----:B------:R-:W-:Y:S01]  /*2810*/  ISETP.GE.AND P3, PT, R22, RZ, PT ;  /* 0x000000ff1600720c */ /* 0x000fe20003f66270 */
[--C-:B------:R-:W-:Y:S02]  /*2820*/  @!P2 IMAD.IADD R16, R16, 0x1, -R0.reuse ;  /* 0x000000011010a824 */ /* 0x100fe400078e0a00 */
[C---:B------:R-:W-:Y:S01]  /*2830*/  IMAD R18, R0.reuse, R18, R19 ;  /* 0x0000001200127224 */ /* 0x040fe200078e0213 */
[----:B------:R-:W-:Y:S01]  /*2840*/  LOP3.LUT R22, R101, 0x24, RZ, 0xfc, !PT ;  /* 0x0000002465167812 */ /* 0x000fe200078efcff */
[----:B------:R-:W-:Y:S02]  /*2850*/  @!P4 IMAD.IADD R17, R17, 0x1, -R0 ;  /* 0x000000011111c824 */ /* 0x000fe400078e0a00 */
[----:B------:R-:W-:Y:S01]  /*2860*/  @!P6 IMAD.MOV R16, RZ, RZ, -R16 ;  /* 0x000000ffff10e224 */ /* 0x000fe200078e0a10 */
[----:B------:R-:W-:-:S02]  /*2870*/  ISETP.GT.U32.AND P6, PT, R0, R18, PT ;  /* 0x000000120000720c */ /* 0x000fc40003fc4070 */
[----:B------:R-:W-:Y:S02]  /*2880*/  IABS R21, R22 ;  /* 0x0000001600157213 */ /* 0x000fe40000000000 */
[----:B------:R-:W-:Y:S01]  /*2890*/  ISETP.GT.U32.AND P4, PT, R0, R17, PT ;  /* 0x000000110000720c */ /* 0x000fe20003f84070 */
[----:B------:R-:W-:Y:S01]  /*28a0*/  @!P5 IMAD.MOV R14, RZ, RZ, -R14 ;  /* 0x000000ffff0ed224 */ /* 0x000fe200078e0a0e */
[----:B------:R-:W-:Y:S01]  /*28b0*/  ISETP.GE.AND P5, PT, R24, RZ, PT ;  /* 0x000000ff1800720c */ /* 0x000fe20003fa6270 */
[----:B------:R-:W-:Y:S01]  /*28c0*/  IMAD.HI.U32 R19, R2, R21, RZ ;  /* 0x0000001502137227 */ /* 0x000fe200078e00ff */
[----:B------:R-:W-:-:S03]  /*28d0*/  LOP3.LUT R26, R101, 0x28, RZ, 0xfc, !PT ;  /* 0x00000028651a7812 */ /* 0x000fc600078efcff */
[----:B------:R-:W-:Y:S01]  /*28e0*/  @!P3 IMAD.MOV R15, RZ, RZ, -R15 ;  /* 0x000000ffff0fb224 */ /* 0x000fe200078e0a0f */
[----:B------:R-:W-:Y:S01]  /*28f0*/  ISETP.GE.AND P3, PT, R20, RZ, PT ;  /* 0x000000ff1400720c */ /* 0x000fe20003f66270 */
[----:B------:R-:W-:Y:S01]  /*2900*/  IMAD.MOV R19, RZ, RZ, -R19 ;  /* 0x000000ffff137224 */ /* 0x000fe200078e0a13 */
[----:B------:R-:W-:Y:S01]  /*2910*/  LOP3.LUT R20, R101, 0x26, RZ, 0xfc, !PT ;  /* 0x0000002665147812 */ /* 0x000fe200078efcff */
[--C-:B------:R-:W-:Y:S01]  /*2920*/  @!P6 IMAD.IADD R18, R18, 0x1, -R0.reuse ;  /* 0x000000011212e824 */ /* 0x100fe200078e0a00 */
[----:B------:R-:W-:Y:S01]  /*2930*/  IABS R27, R26 ;  /* 0x0000001a001b7213 */ /* 0x000fe20000000000 */
[----:B------:R-:W-:Y:S01]  /*2940*/  @!P4 IMAD.IADD R17, R17, 0x1, -R0 ;  /* 0x000000011111c824 */ /* 0x000fe200078e0a00 */
[----:B------:R-:W-:Y:S01]  /*2950*/  IABS R25, R20 ;  /* 0x0000001400197213 */ /* 0x000fe20000000000 */
[----:B------:R-:W-:Y:S01]  /*2960*/  IMAD R19, R0, R19, R21 ;  /* 0x0000001300137224 */ /* 0x000fe200078e0215 */
[----:B------:R-:W-:Y:S01]  /*2970*/  ISETP.GE.AND P4, PT, R20, RZ, PT ;  /* 0x000000ff1400720c */ /* 0x000fe20003f86270 */
[----:B------:R-:W-:Y:S01]  /*2980*/  @!P5 IMAD.MOV R17, RZ, RZ, -R17 ;  /* 0x000000ffff11d224 */ /* 0x000fe200078e0a11 */
[----:B------:R-:W-:Y:S01]  /*2990*/  ISETP.GT.U32.AND P6, PT, R0, R18, PT ;  /* 0x000000120000720c */ /* 0x000fe20003fc4070 */
[----:B------:R-:W-:Y:S01]  /*29a0*/  IMAD.HI.U32 R20, R2, R25, RZ ;  /* 0x0000001902147227 */ /* 0x000fe200078e00ff */
[----:B------:R-:W-:-:S03]  /*29b0*/  ISETP.GT.U32.AND P5, PT, R0, R19, PT ;  /* 0x000000130000720c */ /* 0x000fc60003fa4070 */
[----:B------:R-:W-:-:S04]  /*29c0*/  IMAD.HI.U32 R21, R2, R27, RZ ;  /* 0x0000001b02157227 */ /* 0x000fc800078e00ff */
[----:B------:R-:W-:Y:S02]  /*29d0*/  IMAD.MOV R20, RZ, RZ, -R20 ;  /* 0x000000ffff147224 */ /* 0x000fe400078e0a14 */
[----:B------:R-:W-:Y:S02]  /*29e0*/  IMAD.MOV R21, RZ, RZ, -R21 ;  /* 0x000000ffff157224 */ /* 0x000fe400078e0a15 */
[C---:B------:R-:W-:Y:S02]  /*29f0*/  IMAD R20, R0.reuse, R20, R25 ;  /* 0x0000001400147224 */ /* 0x040fe400078e0219 */
[----:B------:R-:W-:Y:S02]  /*2a00*/  IMAD R21, R0, R21, R27 ;  /* 0x0000001500157224 */ /* 0x000fe400078e021b */
[--C-:B------:R-:W-:Y:S01]  /*2a10*/  @!P6 IMAD.IADD R18, R18, 0x1, -R0.reuse ;  /* 0x000000011212e824 */ /* 0x100fe200078e0a00 */
[C---:B------:R-:W-:Y:S01]  /*2a20*/  ISETP.GT.U32.AND P6, PT, R0.reuse, R20, PT ;  /* 0x000000140000720c */ /* 0x040fe20003fc4070 */
[----:B------:R-:W-:Y:S01]  /*2a30*/  @!P5 IMAD.IADD R19, R19, 0x1, -R0 ;  /* 0x000000011313d824 */ /* 0x000fe200078e0a00 */
[----:B------:R-:W-:-:S02]  /*2a40*/  ISETP.GT.U32.AND P5, PT, R0, R21, PT ;  /* 0x000000150000720c */ /* 0x000fc40003fa4070 */
[C---:B------:R-:W-:Y:S02]  /*2a50*/  LOP3.LUT R31, R101.reuse, 0x2a, RZ, 0xfc, !PT ;  /* 0x0000002a651f7812 */ /* 0x040fe400078efcff */
[C---:B------:R-:W-:Y:S02]  /*2a60*/  LOP3.LUT R37, R101.reuse, 0x2e, RZ, 0xfc, !PT ;  /* 0x0000002e65257812 */ /* 0x040fe400078efcff */
[----:B------:R-:W-:Y:S02]  /*2a70*/  IABS R29, R31 ;  /* 0x0000001f001d7213 */ /* 0x000fe40000000000 */
[----:B------:R-:W-:Y:S02]  /*2a80*/  ISETP.GE.AND P2, PT, R22, RZ, PT ;  /* 0x000000ff1600720c */ /* 0x000fe40003f46270 */
[----:B------:R-:W-:Y:S01]  /*2a90*/  LOP3.LUT R36, R101, 0x2c, RZ, 0xfc, !PT ;  /* 0x0000002c65247812 */ /* 0x000fe200078efcff */
[--C-:B------:R-:W-:Y:S01]  /*2aa0*/  @!P6 IMAD.IADD R20, R20, 0x1, -R0.reuse ;  /* 0x000000011414e824 */ /* 0x100fe200078e0a00 */
[----:B------:R-:W-:Y:S01]  /*2ab0*/  ISETP.GT.U32.AND P6, PT, R0, R19, PT ;  /* 0x000000130000720c */ /* 0x000fe20003fc4070 */
[----:B------:R-:W-:Y:S01]  /*2ac0*/  @!P5 IMAD.IADD R21, R21, 0x1, -R0 ;  /* 0x000000011515d824 */ /* 0x000fe200078e0a00 */
[----:B------:R-:W-:Y:S01]  /*2ad0*/  IABS R25, R37 ;  /* 0x0000002500197213 */ /* 0x000fe20000000000 */
[----:B------:R-:W-:Y:S01]  /*2ae0*/  IMAD.HI.U32 R22, R2, R29, RZ ;  /* 0x0000001d02167227 */ /* 0x000fe200078e00ff */
[----:B------:R-:W-:-:S02]  /*2af0*/  IABS R33, R36 ;  /* 0x0000002400217213 */ /* 0x000fc40000000000 */
[----:B------:R-:W-:Y:S01]  /*2b00*/  ISETP.GT.U32.AND P5, PT, R0, R21, PT ;  /* 0x000000150000720c */ /* 0x000fe20003fa4070 */
[----:B------:R-:W-:Y:S01]  /*2b10*/  IMAD.MOV R22, RZ, RZ, -R22 ;  /* 0x000000ffff167224 */ /* 0x000fe200078e0a16 */
[----:B------:R-:W-:Y:S01]  /*2b20*/  LOP3.LUT R38, R101, 0x30, RZ, 0xfc, !PT ;  /* 0x0000003065267812 */ /* 0x000fe200078efcff */
[----:B------:R-:W-:-:S04]  /*2b30*/  IMAD.HI.U32 R24, R2, R25, RZ ;  /* 0x0000001902187227 */ /* 0x000fc800078e00ff */
[----:B------:R-:W-:Y:S01]  /*2b40*/  @!P3 IMAD.MOV R18, RZ, RZ, -R18 ;  /* 0x000000ffff12b224 */ /* 0x000fe200078e0a12 */
[----:B------:R-:W-:Y:S01]  /*2b50*/  ISETP.GT.U32.AND P3, PT, R0, R20, PT ;  /* 0x000000140000720c */ /* 0x000fe20003f64070 */
[----:B------:R-:W-:Y:S01]  /*2b60*/  IMAD.HI.U32 R23, R2, R33, RZ ;  /* 0x0000002102177227 */ /* 0x000fe200078e00ff */
[----:B------:R-:W-:-:S03]  /*2b70*/  IABS R39, R38 ;  /* 0x0000002600277213 */ /* 0x000fc60000000000 */
[C---:B------:R-:W-:Y:S02]  /*2b80*/  IMAD R22, R0.reuse, R22, R29 ;  /* 0x0000001600167224 */ /* 0x040fe400078e021d */
[----:B------:R-:W-:Y:S02]  /*2b90*/  IMAD.MOV R24, RZ, RZ, -R24 ;  /* 0x000000ffff187224 */ /* 0x000fe400078e0a18 */
[----:B------:R-:W-:Y:S02]  /*2ba0*/  IMAD.MOV R23, RZ, RZ, -R23 ;  /* 0x000000ffff177224 */ /* 0x000fe400078e0a17 */
[----:B------:R-:W-:Y:S01]  /*2bb0*/  @!P6 IMAD.IADD R19, R19, 0x1, -R0 ;  /* 0x000000011313e824 */ /* 0x000fe200078e0a00 */
[C---:B------:R-:W-:Y:S01]  /*2bc0*/  ISETP.GT.U32.AND P6, PT, R0.reuse, R22, PT ;  /* 0x000000160000720c */ /* 0x040fe20003fc4070 */
[----:B------:R-:W-:Y:S02]  /*2bd0*/  IMAD R24, R0, R24, R25 ;  /* 0x0000001800187224 */ /* 0x000fe400078e0219 */
[----:B------:R-:W-:-:S04]  /*2be0*/  IMAD.HI.U32 R28, R2, R39, RZ ;  /* 0x00000027021c7227 */ /* 0x000fc800078e00ff */
[C---:B------:R-:W-:Y:S02]  /*2bf0*/  IMAD R23, R0.reuse, R23, R33 ;  /* 0x0000001700177224 */ /* 0x040fe400078e0221 */
[----:B------:R-:W-:Y:S01]  /*2c00*/  @!P5 IMAD.IADD R21, R21, 0x1, -R0 ;  /* 0x000000011515d824 */ /* 0x000fe200078e0a00 */
[----:B------:R-:W-:Y:S01]  /*2c10*/  ISETP.GT.U32.AND P5, PT, R0, R24, PT ;  /* 0x000000180000720c */ /* 0x000fe20003fa4070 */
[----:B------:R-:W-:Y:S02]  /*2c20*/  IMAD.MOV R28, RZ, RZ, -R28 ;  /* 0x000000ffff1c7224 */ /* 0x000fe400078e0a1c */
[--C-:B------:R-:W-:Y:S01]  /*2c30*/  @!P3 IMAD.IADD R20, R20, 0x1, -R0.reuse ;  /* 0x000000011414b824 */ /* 0x100fe200078e0a00 */
[C---:B------:R-:W-:Y:S01]  /*2c40*/  ISETP.GT.U32.AND P3, PT, R0.reuse, R23, PT ;  /* 0x000000170000720c */ /* 0x040fe20003f64070 */
[----:B------:R-:W-:Y:S01]  /*2c50*/  IMAD R25, R0, R28, R39 ;  /* 0x0000001c00197224 */ /* 0x000fe200078e0227 */
[C---:B------:R-:W-:Y:S01]  /*2c60*/  LOP3.LUT R34, R101.reuse, 0x34, RZ, 0xfc, !PT ;  /* 0x0000003465227812 */ /* 0x040fe200078efcff */
[----:B------:R-:W-:Y:S01]  /*2c70*/  @!P6 IMAD.IADD R22, R22, 0x1, -R0 ;  /* 0x000000011616e824 */ /* 0x000fe200078e0a00 */
[----:B------:R-:W-:-:S02]  /*2c80*/  LOP3.LUT R30, R101, 0x32, RZ, 0xfc, !PT ;  /* 0x00000032651e7812 */ /* 0x000fc400078efcff */
[----:B------:R-:W-:Y:S02]  /*2c90*/  ISETP.GT.U32.AND P6, PT, R0, R25, PT ;  /* 0x000000190000720c */ /* 0x000fe40003fc4070 */
[----:B------:R-:W-:Y:S01]  /*2ca0*/  IABS R27, R34 ;  /* 0x00000022001b7213 */ /* 0x000fe20000000000 */
[----:B------:R-:W-:Y:S01]  /*2cb0*/  @!P5 IMAD.IADD R24, R24, 0x1, -R0 ;  /* 0x000000011818d824 */ /* 0x000fe200078e0a00 */
[----:B------:R-:W-:Y:S02]  /*2cc0*/  IABS R35, R30 ;  /* 0x0000001e00237213 */ /* 0x000fe40000000000 */
[----:B------:R-:W-:Y:S01]  /*2cd0*/  ISETP.GT.U32.AND P5, PT, R0, R22, PT ;  /* 0x000000160000720c */ /* 0x000fe20003fa4070 */
[----:B------:R-:W-:Y:S01]  /*2ce0*/  IMAD.HI.U32 R32, R2, R27, RZ ;  /* 0x0000001b02207227 */ /* 0x000fe200078e00ff */
[----:B------:R-:W-:-:S03]  /*2cf0*/  LOP3.LUT R33, R101, 0x36, RZ, 0xfc, !PT ;  /* 0x0000003665217812 */ /* 0x000fc600078efcff */
[----:B------:R-:W-:Y:S01]  /*2d00*/  @!P3 IMAD.IADD R23, R23, 0x1, -R0 ;  /* 0x000000011717b824 */ /* 0x000fe200078e0a00 */
[----:B------:R-:W-:Y:S01]  /*2d10*/  ISETP.GE.AND P3, PT, R26, RZ, PT ;  /* 0x000000ff1a00720c */ /* 0x000fe20003f66270 */
[----:B------:R-:W-:Y:S01]  /*2d20*/  IMAD.HI.U32 R28, R2, R35, RZ ;  /* 0x00000023021c7227 */ /* 0x000fe200078e00ff */
[----:B------:R-:W-:-:S03]  /*2d30*/  IABS R29, R33 ;  /* 0x00000021001d7213 */ /* 0x000fc60000000000 */
[----:B------:R-:W-:Y:S02]  /*2d40*/  IMAD.MOV R32, RZ, RZ, -R32 ;  /* 0x000000ffff207224 */ /* 0x000fe400078e0a20 */
[----:B------:R-:W-:Y:S02]  /*2d50*/  IMAD.MOV R28, RZ, RZ, -R28 ;  /* 0x000000ffff1c7224 */ /* 0x000fe400078e0a1c */
[----:B------:R-:W-:Y:S01]  /*2d60*/  @!P6 IMAD.IADD R25, R25, 0x1, -R0 ;  /* 0x000000011919e824 */ /* 0x000fe200078e0a00 */
[C---:B------:R-:W-:Y:S01]  /*2d70*/  ISETP.GT.U32.AND P6, PT, R0.reuse, R24, PT ;  /* 0x000000180000720c */ /* 0x040fe20003fc4070 */
[----:B------:R-:W-:Y:S02]  /*2d80*/  IMAD R27, R0, R32, R27 ;  /* 0x00000020001b7224 */ /* 0x000fe400078e021b */
[----:B------:R-:W-:-:S04]  /*2d90*/  IMAD.HI.U32 R39, R2, R29, RZ ;  /* 0x0000001d02277227 */ /* 0x000fc800078e00ff */
[----:B------:R-:W-:Y:S02]  /*2da0*/  IMAD R26, R0, R28, R35 ;  /* 0x0000001c001a7224 */ /* 0x000fe400078e0223 */
[----:B------:R-:W-:Y:S01]  /*2db0*/  @!P5 IMAD.IADD R22, R22, 0x1, -R0 ;  /* 0x000000011616d824 */ /* 0x000fe200078e0a00 */
[C---:B------:R-:W-:Y:S01]  /*2dc0*/  ISETP.GT.U32.AND P5, PT, R0.reuse, R27, PT ;  /* 0x0000001b0000720c */ /* 0x040fe20003fa4070 */
[----:B------:R-:W-:Y:S02]  /*2dd0*/  IMAD.MOV R39, RZ, RZ, -R39 ;  /* 0x000000ffff277224 */ /* 0x000fe400078e0a27 */
[----:B------:R-:W-:Y:S01]  /*2de0*/  @!P3 IMAD.MOV R21, RZ, RZ, -R21 ;  /* 0x000000ffff15b224 */ /* 0x000fe200078e0a15 */
[C---:B------:R-:W-:Y:S01]  /*2df0*/  ISETP.GT.U32.AND P3, PT, R0.reuse, R26, PT ;  /* 0x0000001a0000720c */ /* 0x040fe20003f64070 */
[----:B------:R-:W-:Y:S01]  /*2e00*/  @!P2 IMAD.MOV R19, RZ, RZ, -R19 ;  /* 0x000000ffff13a224 */ /* 0x000fe200078e0a13 */
[C---:B------:R-:W-:Y:S01]  /*2e10*/  ISETP.GT.U32.AND P2, PT, R0.reuse, R23, PT ;  /* 0x000000170000720c */ /* 0x040fe20003f44070 */
[C---:B------:R-:W-:Y:S01]  /*2e20*/  IMAD R28, R0.reuse, R39, R29 ;  /* 0x00000027001c7224 */ /* 0x040fe200078e021d */
[----:B------:R-:W-:Y:S01]  /*2e30*/  LOP3.LUT R32, R101, 0x38, RZ, 0xfc, !PT ;  /* 0x0000003865207812 */ /* 0x000fe200078efcff */
[----:B------:R-:W-:Y:S01]  /*2e40*/  @!P4 IMAD.MOV R20, RZ, RZ, -R20 ;  /* 0x000000ffff14c224 */ /* 0x000fe200078e0a14 */
[----:B------:R-:W-:Y:S01]  /*2e50*/  ISETP.GT.U32.AND P4, PT, R0, R25, PT ;  /* 0x000000190000720c */ /* 0x000fe20003f84070 */
[----:B------:R-:W-:Y:S01]  /*2e60*/  @!P6 IMAD.IADD R24, R24, 0x1, -R0 ;  /* 0x000000011818e824 */ /* 0x000fe200078e0a00 */
[----:B------:R-:W-:-:S02]  /*2e70*/  ISETP.GT.U32.AND P6, PT, R0, R28, PT ;  /* 0x0000001c0000720c */ /* 0x000fc40003fc4070 */
[----:B------:R-:W-:Y:S01]  /*2e80*/  IABS R29, R32 ;  /* 0x00000020001d7213 */ /* 0x000fe20000000000 */
[--C-:B------:R-:W-:Y:S01]  /*2e90*/  @!P5 IMAD.IADD R27, R27, 0x1, -R0.reuse ;  /* 0x000000011b1bd824 */ /* 0x100fe200078e0a00 */
[----:B------:R-:W-:Y:S01]  /*2ea0*/  ISETP.GE.AND P5, PT, R38, RZ, PT ;  /* 0x000000ff2600720c */ /* 0x000fe20003fa6270 */
[----:B------:R-:W-:Y:S01]  /*2eb0*/  @!P3 IMAD.IADD R26, R26, 0x1, -R0 ;  /* 0x000000011a1ab824 */ /* 0x000fe200078e0a00 */
[----:B------:R-:W-:Y:S01]  /*2ec0*/  LOP3.LUT R35, R101, 0x3a, RZ, 0xfc, !PT ;  /* 0x0000003a65237812 */ /* 0x000fe200078efcff */
[----:B------:R-:W-:Y:S01]  /*2ed0*/  IMAD.HI.U32 R39, R2, R29, RZ ;  /* 0x0000001d02277227 */ /* 0x000fe200078e00ff */
[----:B------:R-:W-:-:S03]  /*2ee0*/  ISETP.GE.AND P3, PT, R37, RZ, PT ;  /* 0x000000ff2500720c */ /* 0x000fc60003f66270 */
[--C-:B------:R-:W-:Y:S01]  /*2ef0*/  @!P2 IMAD.IADD R23, R23, 0x1, -R0.reuse ;  /* 0x000000011717a824 */ /* 0x100fe200078e0a00 */
[----:B------:R-:W-:Y:S01]  /*2f00*/  ISETP.GE.AND P2, PT, R31, RZ, PT ;  /* 0x000000ff1f00720c */ /* 0x000fe20003f46270 */
[----:B------:R-:W-:Y:S01]  /*2f10*/  IMAD.MOV R39, RZ, RZ, -R39 ;  /* 0x000000ffff277224 */ /* 0x000fe200078e0a27 */
[----:B------:R-:W-:Y:S01]  /*2f20*/  IABS R31, R35 ;  /* 0x00000023001f7213 */ /* 0x000fe20000000000 */
[--C-:B------:R-:W-:Y:S01]  /*2f30*/  @!P4 IMAD.IADD R25, R25, 0x1, -R0.reuse ;  /* 0x000000011919c824 */ /* 0x100fe200078e0a00 */
[----:B------:R-:W-:Y:S01]  /*2f40*/  ISETP.GE.AND P4, PT, R36, RZ, PT ;  /* 0x000000ff2400720c */ /* 0x000fe20003f86270 */
[----:B------:R-:W-:Y:S01]  /*2f50*/  @!P6 IMAD.IADD R28, R28, 0x1, -R0 ;  /* 0x000000011c1ce824 */ /* 0x000fe200078e0a00 */
[C---:B------:R-:W-:Y:S01]  /*2f60*/  ISETP.GT.U32.AND P6, PT, R0.reuse, R27, PT ;  /* 0x0000001b0000720c */ /* 0x040fe20003fc4070 */
[----:B------:R-:W-:Y:S02]  /*2f70*/  IMAD R29, R0, R39, R29 ;  /* 0x00000027001d7224 */ /* 0x000fe400078e021d */
[----:B------:R-:W-:-:S04]  /*2f80*/  IMAD.HI.U32 R36, R2, R31, RZ ;  /* 0x0000001f02247227 */ /* 0x000fc800078e00ff */
[----:B------:R-:W-:Y:S01]  /*2f90*/  @!P5 IMAD.MOV R25, RZ, RZ, -R25 ;  /* 0x000000ffff19d224 */ /* 0x000fe200078e0a19 */
[----:B------:R-:W-:Y:S01]  /*2fa0*/  ISETP.GT.U32.AND P5, PT, R0, R29, PT ;  /* 0x0000001d0000720c */ /* 0x000fe20003fa4070 */
[----:B------:R-:W-:Y:S02]  /*2fb0*/  IMAD.MOV R37, RZ, RZ, -R36 ;  /* 0x000000ffff257224 */ /* 0x000fe400078e0a24 */
[----:B------:R-:W-:Y:S01]  /*2fc0*/  @!P3 IMAD.MOV R24, RZ, RZ, -R24 ;  /* 0x000000ffff18b224 */ /* 0x000fe200078e0a18 */
[----:B------:R-:W-:Y:S01]  /*2fd0*/  ISETP.GE.AND P3, PT, R30, RZ, PT ;  /* 0x000000ff1e00720c */ /* 0x000fe20003f66270 */
[----:B------:R-:W-:Y:S01]  /*2fe0*/  @!P2 IMAD.MOV R22, RZ, RZ, -R22 ;  /* 0x000000ffff16a224 */ /* 0x000fe200078e0a16 */
[C---:B------:R-:W-:Y:S01]  /*2ff0*/  ISETP.GT.U32.AND P2, PT, R0.reuse, R26, PT ;  /* 0x0000001a0000720c */ /* 0x040fe20003f44070 */
[C---:B------:R-:W-:Y:S02]  /*3000*/  IMAD R30, R0.reuse, R37, R31 ;  /* 0x00000025001e7224 */ /* 0x040fe400078e021f */
[----:B------:R-:W-:Y:S01]  /*3010*/  @!P4 IMAD.MOV R23, RZ, RZ, -R23 ;  /* 0x000000ffff17c224 */ /* 0x000fe200078e0a17 */
[C---:B------:R-:W-:Y:S01]  /*3020*/  ISETP.GT.U32.AND P4, PT, R0.reuse, R28, PT ;  /* 0x0000001c0000720c */ /* 0x040fe20003f84070 */
[----:B------:R-:W-:Y:S01]  /*3030*/  @!P6 IMAD.IADD R27, R27, 0x1, -R0 ;  /* 0x000000011b1be824 */ /* 0x000fe200078e0a00 */
[----:B------:R-:W-:-:S02]  /*3040*/  ISETP.GT.U32.AND P6, PT, R0, R30, PT ;  /* 0x0000001e0000720c */ /* 0x000fc40003fc4070 */
[----:B------:R-:W-:Y:S01]  /*3050*/  LOP3.LUT R36, R101, 0x3c, RZ, 0xfc, !PT ;  /* 0x0000003c65247812 */ /* 0x000fe200078efcff */
[----:B------:R-:W-:-:S03]  /*3060*/  @!P5 IMAD.IADD R29, R29, 0x1, -R0 ;  /* 0x000000011d1dd824 */ /* 0x000fc600078e0a00 */
[----:B------:R-:W-:Y:S01]  /*3070*/  IABS R31, R36 ;  /* 0x00000024001f7213 */ /* 0x000fe20000000000 */
[----:B------:R-:W-:Y:S01]  /*3080*/  @!P2 IMAD.IADD R26, R26, 0x1, -R0 ;  /* 0x000000011a1aa824 */ /* 0x000fe200078e0a00 */
[----:B------:R-:W-:Y:S02]  /*3090*/  ISETP.GE.AND P2, PT, R34, RZ, PT ;  /* 0x000000ff2200720c */ /* 0x000fe40003f46270 */
[----:B------:R-:W-:Y:S01]  /*30a0*/  ISETP.GT.U32.AND P5, PT, R0, R29, PT ;  /* 0x0000001d0000720c */ /* 0x000fe20003fa4070 */
[----:B------:R-:W-:Y:S01]  /*30b0*/  IMAD.HI.U32 R37, R2, R31, RZ ;  /* 0x0000001f02257227 */ /* 0x000fe200078e00ff */
[----:B------:R-:W-:-:S03]  /*30c0*/  LOP3.LUT R34, R101, 0x3e, RZ, 0xfc, !PT ;  /* 0x0000003e65227812 */ /* 0x000fc600078efcff */
[--C-:B------:R-:W-:Y:S01]  /*30d0*/  @!P4 IMAD.IADD R28, R28, 0x1, -R0.reuse ;  /* 0x000000011c1cc824 */ /* 0x100fe200078e0a00 */
[----:B------:R-:W-:Y:S01]  /*30e0*/  ISETP.GE.AND P4, PT, R33, RZ, PT ;  /* 0x000000ff2100720c */ /* 0x000fe20003f86270 */
[----:B------:R-:W-:Y:S01]  /*30f0*/  @!P6 IMAD.IADD R30, R30, 0x1, -R0 ;  /* 0x000000011e1ee824 */ /* 0x000fe200078e0a00 */
[----:B------:R-:W-:Y:S01]  /*3100*/  IABS R33, R34 ;  /* 0x0000002200217213 */ /* 0x000fe20000000000 */
[----:B------:R-:W-:Y:S02]  /*3110*/  IMAD.MOV R37, RZ, RZ, -R37 ;  /* 0x000000ffff257224 */ /* 0x000fe400078e0a25 */
[----:B------:R-:W-:Y:S01]  /*3120*/  @!P3 IMAD.MOV R26, RZ, RZ, -R26 ;  /* 0x000000ffff1ab224 */ /* 0x000fe200078e0a1a */
[----:B------:R-:W-:Y:S01]  /*3130*/  ISETP.GE.AND P3, PT, R32, RZ, PT ;  /* 0x000000ff2000720c */ /* 0x000fe20003f66270 */
[C---:B------:R-:W-:Y:S01]  /*3140*/  IMAD R31, R0.reuse, R37, R31 ;  /* 0x00000025001f7224 */ /* 0x040fe200078e021f */
[----:B------:R-:W-:Y:S01]  /*3150*/  ISETP.GT.U32.AND P6, PT, R0, R30, PT ;  /* 0x0000001e0000720c */ /* 0x000fe20003fc4070 */
[----:B------:R-:W-:-:S04]  /*3160*/  IMAD.HI.U32 R32, R2, R33, RZ ;  /* 0x0000002102207227 */ /* 0x000fc800078e00ff */
[----:B------:R-:W-:Y:S01]  /*3170*/  @!P5 IMAD.IADD R29, R29, 0x1, -R0 ;  /* 0x000000011d1dd824 */ /* 0x000fe200078e0a00 */
[----:B------:R-:W-:Y:S01]  /*3180*/  ISETP.GT.U32.AND P5, PT, R0, R31, PT ;  /* 0x0000001f0000720c */ /* 0x000fe20003fa4070 */
[----:B------:R-:W-:-:S04]  /*3190*/  IMAD.MOV R32, RZ, RZ, -R32 ;  /* 0x000000ffff207224 */ /* 0x000fc800078e0a20 */
[----:B------:R-:W-:Y:S02]  /*31a0*/  IMAD R32, R0, R32, R33 ;  /* 0x0000002000207224 */ /* 0x000fe400078e0221 */
[--C-:B------:R-:W-:Y:S01]  /*31b0*/  @!P6 IMAD.IADD R30, R30, 0x1, -R0.reuse ;  /* 0x000000011e1ee824 */ /* 0x100fe200078e0a00 */
[----:B------:R-:W-:Y:S02]  /*31c0*/  LOP3.LUT R38, R101, 0x40, RZ, 0xfc, !PT ;  /* 0x0000004065267812 */ /* 0x000fe400078efcff */
[----:B------:R-:W-:Y:S02]  /*31d0*/  ISETP.GT.U32.AND P6, PT, R0, R32, PT ;  /* 0x000000200000720c */ /* 0x000fe40003fc4070 */
[----:B------:R-:W-:Y:S01]  /*31e0*/  IABS R33, R38 ;  /* 0x0000002600217213 */ /* 0x000fe20000000000 */
[----:B------:R-:W-:Y:S02]  /*31f0*/  @!P5 IMAD.IADD R31, R31, 0x1, -R0 ;  /* 0x000000011f1fd824 */ /* 0x000fe400078e0a00 */
[----:B------:R-:W-:Y:S01]  /*3200*/  @!P4 IMAD.MOV R28, RZ, RZ, -R28 ;  /* 0x000000ffff1cc224 */ /* 0x000fe200078e0a1c */
[----:B------:R-:W-:Y:S01]  /*3210*/  ISETP.GE.AND P4, PT, R36, RZ, PT ;  /* 0x000000ff2400720c */ /* 0x000fe20003f86270 */
[----:B------:R-:W-:Y:S01]  /*3220*/  @!P2 IMAD.MOV R27, RZ, RZ, -R27 ;  /* 0x000000ffff1ba224 */ /* 0x000fe200078e0a1b */
[----:B------:R-:W-:Y:S01]  /*3230*/  ISETP.GT.U32.AND P5, PT, R0, R31, PT ;  /* 0x0000001f0000720c */ /* 0x000fe20003fa4070 */
[----:B------:R-:W-:Y:S01]  /*3240*/  IMAD.HI.U32 R42, R2, R33, RZ ;  /* 0x00000021022a7227 */ /* 0x000fe200078e00ff */
[----:B------:R-:W-:-:S02]  /*3250*/  LOP3.LUT R36, R101, 0x42, RZ, 0xfc, !PT ;  /* 0x0000004265247812 */ /* 0x000fc400078efcff */
[----:B------:R-:W-:Y:S01]  /*3260*/  ISETP.GE.AND P2, PT, R35, RZ, PT ;  /* 0x000000ff2300720c */ /* 0x000fe20003f46270 */
[----:B------:R-:W-:Y:S01]  /*3270*/  @!P6 IMAD.IADD R32, R32, 0x1, -R0 ;  /* 0x000000012020e824 */ /* 0x000fe200078e0a00 */
[----:B------:R-:W-:Y:S01]  /*3280*/  LOP3.LUT R37, R101, 0x44, RZ, 0xfc, !PT ;  /* 0x0000004465257812 */ /* 0x000fe200078efcff */
[----:B------:R-:W-:Y:S01]  /*3290*/  IMAD.MOV R42, RZ, RZ, -R42 ;  /* 0x000000ffff2a7224 */ /* 0x000fe200078e0a2a */
[----:B------:R-:W-:Y:S02]  /*32a0*/  IABS R39, R36 ;  /* 0x0000002400277213 */ /* 0x000fe40000000000 */
[----:B------:R-:W-:Y:S01]  /*32b0*/  IABS R35, R37 ;  /* 0x0000002500237213 */ /* 0x000fe20000000000 */
[C---:B------:R-:W-:Y:S01]  /*32c0*/  IMAD R33, R0.reuse, R42, R33 ;  /* 0x0000002a00217224 */ /* 0x040fe200078e0221 */
[----:B------:R-:W-:Y:S01]  /*32d0*/  ISETP.GT.U32.AND P6, PT, R0, R32, PT ;  /* 0x000000200000720c */ /* 0x000fe20003fc4070 */
[----:B------:R-:W-:-:S04]  /*32e0*/  IMAD.HI.U32 R40, R2, R39, RZ ;  /* 0x0000002702287227 */ /* 0x000fc800078e00ff */
[----:B------:R-:W-:Y:S01]  /*32f0*/  @!P3 IMAD.MOV R29, RZ, RZ, -R29 ;  /* 0x000000ffff1db224 */ /* 0x000fe200078e0a1d */
[----:B------:R-:W-:Y:S01]  /*3300*/  ISETP.GE.AND P3, PT, R34, RZ, PT ;  /* 0x000000ff2200720c */ /* 0x000fe20003f66270 */
[----:B------:R-:W-:-:S04]  /*3310*/  IMAD.HI.U32 R34, R2, R35, RZ ;  /* 0x0000002302227227 */ /* 0x000fc800078e00ff */
[----:B------:R-:W-:Y:S01]  /*3320*/  @!P5 IMAD.IADD R31, R31, 0x1, -R0 ;  /* 0x000000011f1fd824 */ /* 0x000fe200078e0a00 */
[----:B------:R-:W-:Y:S01]  /*3330*/  ISETP.GT.U32.AND P5, PT, R0, R33, PT ;  /* 0x000000210000720c */ /* 0x000fe20003fa4070 */
[----:B------:R-:W-:Y:S02]  /*3340*/  IMAD.MOV R40, RZ, RZ, -R40 ;  /* 0x000000ffff287224 */ /* 0x000fe400078e0a28 */
[----:B------:R-:W-:Y:S01]  /*3350*/  @!P2 IMAD.MOV R30, RZ, RZ, -R30 ;  /* 0x000000ffff1ea224 */ /* 0x000fe200078e0a1e */
[----:B------:R-:W-:Y:S01]  /*3360*/  ISETP.GE.AND P2, PT, R38, RZ, PT ;  /* 0x000000ff2600720c */ /* 0x000fe20003f46270 */
[----:B------:R-:W-:Y:S02]  /*3370*/  IMAD.MOV R38, RZ, RZ, -R34 ;  /* 0x000000ffff267224 */ /* 0x000fe400078e0a22 */
[----:B------:R-:W-:Y:S02]  /*3380*/  IMAD R34, R0, R40, R39 ;  /* 0x0000002800227224 */ /* 0x000fe400078e0227 */
[----:B------:R-:W-:Y:S01]  /*3390*/  @!P6 IMAD.IADD R32, R32, 0x1, -R0 ;  /* 0x000000012020e824 */ /* 0x000fe200078e0a00 */
[----:B------:R-:W-:-:S02]  /*33a0*/  LOP3.LUT R44, R101, 0x46, RZ, 0xfc, !PT ;  /* 0x00000046652c7812 */ /* 0x000fc400078efcff */
[C---:B------:R-:W-:Y:S01]  /*33b0*/  ISETP.GT.U32.AND P6, PT, R0.reuse, R34, PT ;  /* 0x000000220000720c */ /* 0x040fe20003fc4070 */
[----:B------:R-:W-:Y:S01]  /*33c0*/  @!P5 IMAD.IADD R33, R33, 0x1, -R0 ;  /* 0x000000012121d824 */ /* 0x000fe200078e0a00 */
[----:B------:R-:W-:Y:S01]  /*33d0*/  IABS R40, R44 ;  /* 0x0000002c00287213 */ /* 0x000fe20000000000 */
[C---:B------:R-:W-:Y:S02]  /*33e0*/  IMAD R35, R0.reuse, R38, R35 ;  /* 0x0000002600237224 */ /* 0x040fe400078e0223 */
[----:B------:R-:W-:Y:S01]  /*33f0*/  @!P4 IMAD.MOV R31, RZ, RZ, -R31 ;  /* 0x000000ffff1fc224 */ /* 0x000fe200078e0a1f */
[----:B------:R-:W-:Y:S01]  /*3400*/  ISETP.GT.U32.AND P4, PT, R0, R33, PT ;  /* 0x000000210000720c */ /* 0x000fe20003f84070 */
[----:B------:R-:W-:Y:S01]  /*3410*/  IMAD.HI.U32 R46, R2, R40, RZ ;  /* 0x00000028022e7227 */ /* 0x000fe200078e00ff */
[----:B------:R-:W-:-:S03]  /*3420*/  ISETP.GT.U32.AND P5, PT, R0, R35, PT ;  /* 0x000000230000720c */ /* 0x000fc60003fa4070 */
[----:B------:R-:W-:Y:S02]  /*3430*/  IMAD.MOV R46, RZ, RZ, -R46 ;  /* 0x000000ffff2e7224 */ /* 0x000fe400078e0a2e */
[----:B------:R-:W-:Y:S02]  /*3440*/  @!P6 IMAD.IADD R34, R34, 0x1, -R0 ;  /* 0x000000012222e824 */ /* 0x000fe400078e0a00 */
[----:B------:R-:W-:Y:S01]  /*3450*/  @!P3 IMAD.MOV R32, RZ, RZ, -R32 ;  /* 0x000000ffff20b224 */ /* 0x000fe200078e0a20 */
[----:B------:R-:W-:Y:S01]  /*3460*/  ISETP.GE.AND P3, PT, R36, RZ, PT ;  /* 0x000000ff2400720c */ /* 0x000fe20003f66270 */
[C---:B------:R-:W-:Y:S01]  /*3470*/  IMAD R36, R0.reuse, R46, R40 ;  /* 0x0000002e00247224 */ /* 0x040fe200078e0228 */
[C---:B------:R-:W-:Y:S02]  /*3480*/  ISETP.GT.U32.AND P6, PT, R0.reuse, R34, PT ;  /* 0x000000220000720c */ /* 0x040fe40003fc4070 */
[----:B------:R-:W-:Y:S01]  /*3490*/  LOP3.LUT R43, R101, 0x4a, RZ, 0xfc, !PT ;  /* 0x0000004a652b7812 */ /* 0x000fe200078efcff */
[--C-:B------:R-:W-:Y:S01]  /*34a0*/  @!P4 IMAD.IADD R33, R33, 0x1, -R0.reuse ;  /* 0x000000012121c824 */ /* 0x100fe200078e0a00 */
[----:B------:R-:W-:Y:S01]  /*34b0*/  LOP3.LUT R42, R101, 0x48, RZ, 0xfc, !PT ;  /* 0x00000048652a7812 */ /* 0x000fe200078efcff */
[----:B------:R-:W-:Y:S01]  /*34c0*/  @!P5 IMAD.IADD R35, R35, 0x1, -R0 ;  /* 0x000000012323d824 */ /* 0x000fe200078e0a00 */
[----:B------:R-:W-:-:S02]  /*34d0*/  ISETP.GT.U32.AND P4, PT, R0, R36, PT ;  /* 0x000000240000720c */ /* 0x000fc40003f84070 */
[----:B------:R-:W-:Y:S02]  /*34e0*/  LOP3.LUT R45, R101, 0x4c, RZ, 0xfc, !PT ;  /* 0x0000004c652d7812 */ /* 0x000fe400078efcff */
[----:B------:R-:W-:Y:S02]  /*34f0*/  IABS R38, R43 ;  /* 0x0000002b00267213 */ /* 0x000fe40000000000 */
[----:B------:R-:W-:Y:S02]  /*3500*/  IABS R47, R42 ;  /* 0x0000002a002f7213 */ /* 0x000fe40000000000 */
[----:B------:R-:W-:Y:S01]  /*3510*/  IABS R39, R45 ;  /* 0x0000002d00277213 */ /* 0x000fe20000000000 */
[----:B------:R-:W-:Y:S01]  /*3520*/  IMAD.HI.U32 R46, R2, R38, RZ ;  /* 0x00000026022e7227 */ /* 0x000fe200078e00ff */
[----:B------:R-:W-:-:S03]  /*3530*/  ISETP.GT.U32.AND P5, PT, R0, R35, PT ;  /* 0x000000230000720c */ /* 0x000fc60003fa4070 */
[----:B------:R-:W-:-:S04]  /*3540*/  IMAD.HI.U32 R48, R2, R47, RZ ;  /* 0x0000002f02307227 */ /* 0x000fc800078e00ff */
[----:B------:R-:W-:Y:S01]  /*3550*/  @!P6 IMAD.IADD R34, R34, 0x1, -R0 ;  /* 0x000000012222e824 */ /* 0x000fe200078e0a00 */
[----:B------:R-:W-:Y:S01]  /*3560*/  ISETP.GE.AND P6, PT, R37, RZ, PT ;  /* 0x000000ff2500720c */ /* 0x000fe20003fc6270 */
[----:B------:R-:W-:-:S04]  /*3570*/  IMAD.HI.U32 R40, R2, R39, RZ ;  /* 0x0000002702287227 */ /* 0x000fc800078e00ff */
[----:B------:R-:W-:Y:S02]  /*3580*/  IMAD.MOV R46, RZ, RZ, -R46 ;  /* 0x000000ffff2e7224 */ /* 0x000fe400078e0a2e */
[----:B------:R-:W-:Y:S02]  /*3590*/  IMAD.MOV R48, RZ, RZ, -R48 ;  /* 0x000000ffff307224 */ /* 0x000fe400078e0a30 */
[----:B------:R-:W-:Y:S02]  /*35a0*/  @!P4 IMAD.IADD R36, R36, 0x1, -R0 ;  /* 0x000000012424c824 */ /* 0x000fe400078e0a00 */
[----:B------:R-:W-:Y:S02]  /*35b0*/  IMAD.MOV R40, RZ, RZ, -R40 ;  /* 0x000000ffff287224 */ /* 0x000fe400078e0a28 */
[C---:B------:R-:W-:Y:S02]  /*35c0*/  IMAD R38, R0.reuse, R46, R38 ;  /* 0x0000002e00267224 */ /* 0x040fe400078e0226 */
[----:B------:R-:W-:-:S02]  /*35d0*/  IMAD R37, R0, R48, R47 ;  /* 0x0000003000257224 */ /* 0x000fc400078e022f */
[----:B------:R-:W-:Y:S01]  /*35e0*/  @!P2 IMAD.MOV R33, RZ, RZ, -R33 ;  /* 0x000000ffff21a224 */ /* 0x000fe200078e0a21 */
[C---:B------:R-:W-:Y:S01]  /*35f0*/  ISETP.GT.U32.AND P2, PT, R0.reuse, R36, PT ;  /* 0x000000240000720c */ /* 0x040fe20003f44070 */
[C---:B------:R-:W-:Y:S02]  /*3600*/  IMAD R39, R0.reuse, R40, R39 ;  /* 0x0000002800277224 */ /* 0x040fe400078e0227 */
[----:B------:R-:W-:Y:S01]  /*3610*/  @!P5 IMAD.IADD R35, R35, 0x1, -R0 ;  /* 0x000000012323d824 */ /* 0x000fe200078e0a00 */
[C---:B------:R-:W-:Y:S02]  /*3620*/  ISETP.GT.U32.AND P5, PT, R0.reuse, R38, PT ;  /* 0x000000260000720c */ /* 0x040fe40003fa4070 */
[----:B------:R-:W-:Y:S01]  /*3630*/  LOP3.LUT R47, R101, 0x4e, RZ, 0xfc, !PT ;  /* 0x0000004e652f7812 */ /* 0x000fe200078efcff */
[----:B------:R-:W-:Y:S01]  /*3640*/  @!P6 IMAD.MOV R35, RZ, RZ, -R35 ;  /* 0x000000ffff23e224 */ /* 0x000fe200078e0a23 */
[C---:B------:R-:W-:Y:S02]  /*3650*/  ISETP.GT.U32.AND P4, PT, R0.reuse, R37, PT ;  /* 0x000000250000720c */ /* 0x040fe40003f84070 */
[----:B------:R-:W-:-:S02]  /*3660*/  ISETP.GT.U32.AND P6, PT, R0, R39, PT ;  /* 0x000000270000720c */ /* 0x000fc40003fc4070 */
[----:B------:R-:W-:Y:S01]  /*3670*/  IABS R40, R47 ;  /* 0x0000002f00287213 */ /* 0x000fe20000000000 */
[----:B------:R-:W-:Y:S01]  /*3680*/  @!P3 IMAD.MOV R34, RZ, RZ, -R34 ;  /* 0x000000ffff22b224 */ /* 0x000fe200078e0a22 */
[----:B------:R-:W-:Y:S02]  /*3690*/  ISETP.GE.AND P3, PT, R44, RZ, PT ;  /* 0x000000ff2c00720c */ /* 0x000fe40003f66270 */
[----:B------:R-:W-:Y:S01]  /*36a0*/  LOP3.LUT R46, R101, 0x50, RZ, 0xfc, !PT ;  /* 0x00000050652e7812 */ /* 0x000fe200078efcff */
[----:B------:R-:W-:-:S04]  /*36b0*/  IMAD.HI.U32 R44, R2, R40, RZ ;  /* 0x00000028022c7227 */ /* 0x000fc800078e00ff */
[--C-:B------:R-:W-:Y:S01]  /*36c0*/  @!P2 IMAD.IADD R36, R36, 0x1, -R0.reuse ;  /* 0x000000012424a824 */ /* 0x100fe200078e0a00 */
[----:B------:R-:W-:Y:S01]  /*36d0*/  ISETP.GE.AND P2, PT, R42, RZ, PT ;  /* 0x000000ff2a00720c */ /* 0x000fe20003f46270 */
[----:B------:R-:W-:Y:S01]  /*36e0*/  @!P5 IMAD.IADD R38, R38, 0x1, -R0 ;  /* 0x000000012626d824 */ /* 0x000fe200078e0a00 */
[----:B------:R-:W-:Y:S01]  /*36f0*/  IABS R42, R46 ;  /* 0x0000002e002a7213 */ /* 0x000fe20000000000 */
[----:B------:R-:W-:Y:S02]  /*3700*/  IMAD.MOV R44, RZ, RZ, -R44 ;  /* 0x000000ffff2c7224 */ /* 0x000fe400078e0a2c */
[--C-:B------:R-:W-:Y:S02]  /*3710*/  @!P4 IMAD.IADD R37, R37, 0x1, -R0.reuse ;  /* 0x000000012525c824 */ /* 0x100fe400078e0a00 */
[----:B------:R-:W-:Y:S01]  /*3720*/  @!P6 IMAD.IADD R39, R39, 0x1, -R0 ;  /* 0x000000012727e824 */ /* 0x000fe200078e0a00 */
[C---:B------:R-:W-:Y:S01]  /*3730*/  ISETP.GT.U32.AND P6, PT, R0.reuse, R38, PT ;  /* 0x000000260000720c */ /* 0x040fe20003fc4070 */
[C---:B------:R-:W-:Y:S01]  /*3740*/  IMAD R40, R0.reuse, R44, R40 ;  /* 0x0000002c00287224 */ /* 0x040fe200078e0228 */
[----:B------:R-:W-:Y:S01]  /*3750*/  ISETP.GT.U32.AND P5, PT, R0, R37, PT ;  /* 0x000000250000720c */ /* 0x000fe20003fa4070 */
[----:B------:R-:W-:-:S04]  /*3760*/  IMAD.HI.U32 R44, R2, R42, RZ ;  /* 0x0000002a022c7227 */ /* 0x000fc800078e00ff */
[----:B------:R-:W-:Y:S01]  /*3770*/  @!P3 IMAD.MOV R36, RZ, RZ, -R36 ;  /* 0x000000ffff24b224 */ /* 0x000fe200078e0a24 */
[----:B------:R-:W-:Y:S01]  /*3780*/  ISETP.GT.U32.AND P3, PT, R0, R39, PT ;  /* 0x000000270000720c */ /* 0x000fe20003f64070 */
[----:B------:R-:W-:Y:S01]  /*3790*/  IMAD.MOV R44, RZ, RZ, -R44 ;  /* 0x000000ffff2c7224 */ /* 0x000fe200078e0a2c */
[----:B------:R-:W-:-:S03]  /*37a0*/  LOP3.LUT R48, R101, 0x56, RZ, 0xfc, !PT ;  /* 0x0000005665307812 */ /* 0x000fc600078efcff */
[----:B------:R-:W-:Y:S01]  /*37b0*/  IMAD R42, R0, R44, R42 ;  /* 0x0000002c002a7224 */ /* 0x000fe200078e022a */
[----:B------:R-:W-:Y:S01]  /*37c0*/  LOP3.LUT R53, R101, 0x54, RZ, 0xfc, !PT ;  /* 0x0000005465357812 */ /* 0x000fe200078efcff */
[--C-:B------:R-:W-:Y:S01]  /*37d0*/  @!P6 IMAD.IADD R38, R38, 0x1, -R0.reuse ;  /* 0x000000012626e824 */ /* 0x100fe200078e0a00 */
[----:B------:R-:W-:Y:S01]  /*37e0*/  IABS R49, R48 ;  /* 0x0000003000317213 */ /* 0x000fe20000000000 */
[--C-:B------:R-:W-:Y:S01]  /*37f0*/  @!P5 IMAD.IADD R37, R37, 0x1, -R0.reuse ;  /* 0x000000012525d824 */ /* 0x100fe200078e0a00 */
[C---:B------:R-:W-:Y:S02]  /*3800*/  ISETP.GT.U32.AND P6, PT, R0.reuse, R42, PT ;  /* 0x0000002a0000720c */ /* 0x040fe40003fc4070 */
[----:B------:R-:W-:Y:S02]  /*3810*/  ISETP.GT.U32.AND P5, PT, R0, R40, PT ;  /* 0x000000280000720c */ /* 0x000fe40003fa4070 */
[----:B------:R-:W-:Y:S01]  /*3820*/  IABS R44, R53 ;  /* 0x00000035002c7213 */ /* 0x000fe20000000000 */
[----:B------:R-:W-:Y:S01]  /*3830*/  @!P3 IMAD.IADD R39, R39, 0x1, -R0 ;  /* 0x000000012727b824 */ /* 0x000fe200078e0a00 */
[----:B------:R-:W-:-:S02]  /*3840*/  LOP3.LUT R50, R101, 0x52, RZ, 0xfc, !PT ;  /* 0x0000005265327812 */ /* 0x000fc400078efcff */
[----:B------:R-:W-:Y:S01]  /*3850*/  ISETP.GE.AND P3, PT, R45, RZ, PT ;  /* 0x000000ff2d00720c */ /* 0x000fe20003f66270 */
[----:B------:R-:W-:Y:S01]  /*3860*/  IMAD.MOV.U32 R45, RZ, RZ, R49 ;  /* 0x000000ffff2d7224 */ /* 0x000fe200078e0031 */
[----:B------:R-:W-:Y:S01]  /*3870*/  ISETP.GE.AND P4, PT, R43, RZ, PT ;  /* 0x000000ff2b00720c */ /* 0x000fe20003f86270 */
[----:B------:R-:W-:Y:S01]  /*3880*/  IMAD.HI.U32 R49, R2, R44, RZ ;  /* 0x0000002c02317227 */ /* 0x000fe200078e00ff */
[----:B------:R-:W-:-:S03]  /*3890*/  IABS R43, R50 ;  /* 0x00000032002b7213 */ /* 0x000fc60000000000 */
[----:B------:R-:W-:Y:S02]  /*38a0*/  IMAD.MOV R49, RZ, RZ, -R49 ;  /* 0x000000ffff317224 */ /* 0x000fe400078e0a31 */
[----:B------:R-:W-:Y:S02]  /*38b0*/  @!P6 IMAD.IADD R42, R42, 0x1, -R0 ;  /* 0x000000012a2ae824 */ /* 0x000fe400078e0a00 */
[----:B------:R-:W-:-:S04]  /*38c0*/  IMAD.HI.U32 R51, R2, R43, RZ ;  /* 0x0000002b02337227 */ /* 0x000fc800078e00ff */
[----:B------:R-:W-:Y:S02]  /*38d0*/  @!P5 IMAD.IADD R40, R40, 0x1, -R0 ;  /* 0x000000012828d824 */ /* 0x000fe400078e0a00 */
[C---:B------:R-:W-:Y:S01]  /*38e0*/  IMAD R44, R0.reuse, R49, R44 ;  /* 0x00000031002c7224 */ /* 0x040fe200078e022c */
[----:B------:R-:W-:Y:S01]  /*38f0*/  ISETP.GE.AND P5, PT, R47, RZ, PT ;  /* 0x000000ff2f00720c */ /* 0x000fe20003fa6270 */
[----:B------:R-:W-:Y:S01]  /*3900*/  IMAD.MOV R51, RZ, RZ, -R51 ;  /* 0x000000ffff337224 */ /* 0x000fe200078e0a33 */
[----:B------:R-:W-:Y:S01]  /*3910*/  ISETP.GT.U32.AND P6, PT, R0, R42, PT ;  /* 0x0000002a0000720c */ /* 0x000fe20003fc4070 */
[----:B------:R-:W-:-:S04]  /*3920*/  IMAD.HI.U32 R47, R2, R45, RZ ;  /* 0x0000002d022f7227 */ /* 0x000fc800078e00ff */
[----:B------:R-:W-:Y:S01]  /*3930*/  @!P2 IMAD.MOV R37, RZ, RZ, -R37 ;  /* 0x000000ffff25a224 */ /* 0x000fe200078e0a25 */
[C---:B------:R-:W-:Y:S01]  /*3940*/  ISETP.GT.U32.AND P2, PT, R0.reuse, R40, PT ;  /* 0x000000280000720c */ /* 0x040fe20003f44070 */
[----:B------:R-:W-:Y:S01]  /*3950*/  @!P3 IMAD.MOV R39, RZ, RZ, -R39 ;  /* 0x000000ffff27b224 */ /* 0x000fe200078e0a27 */
[C---:B------:R-:W-:Y:S01]  /*3960*/  ISETP.GT.U32.AND P3, PT, R0.reuse, R44, PT ;  /* 0x0000002c0000720c */ /* 0x040fe20003f64070 */
[C---:B------:R-:W-:Y:S02]  /*3970*/  IMAD R43, R0.reuse, R51, R43 ;  /* 0x00000033002b7224 */ /* 0x040fe400078e022b */
[----:B------:R-:W-:Y:S02]  /*3980*/  IMAD.MOV R47, RZ, RZ, -R47 ;  /* 0x000000ffff2f7224 */ /* 0x000fe400078e0a2f */
[----:B------:R-:W-:Y:S01]  /*3990*/  @!P4 IMAD.MOV R38, RZ, RZ, -R38 ;  /* 0x000000ffff26c224 */ /* 0x000fe200078e0a26 */
[C---:B------:R-:W-:Y:S01]  /*39a0*/  ISETP.GT.U32.AND P4, PT, R0.reuse, R43, PT ;  /* 0x0000002b0000720c */ /* 0x040fe20003f84070 */
[----:B------:R-:W-:Y:S01]  /*39b0*/  IMAD R45, R0, R47, R45 ;  /* 0x0000002f002d7224 */ /* 0x000fe200078e022d */
[----:B------:R-:W-:Y:S01]  /*39c0*/  LOP3.LUT R54, R101, 0x5a, RZ, 0xfc, !PT ;  /* 0x0000005a65367812 */ /* 0x000fe200078efcff */
[----:B------:R-:W-:-:S02]  /*39d0*/  @!P6 IMAD.IADD R42, R42, 0x1, -R0 ;  /* 0x000000012a2ae824 */ /* 0x000fc400078e0a00 */
[--C-:B------:R-:W-:Y:S01]  /*39e0*/  @!P2 IMAD.IADD R40, R40, 0x1, -R0.reuse ;  /* 0x000000012828a824 */ /* 0x100fe200078e0a00 */
[----:B------:R-:W-:Y:S01]  /*39f0*/  ISETP.GT.U32.AND P6, PT, R0, R45, PT ;  /* 0x0000002d0000720c */ /* 0x000fe20003fc4070 */
[----:B------:R-:W-:Y:S01]  /*3a00*/  @!P3 IMAD.IADD R44, R44, 0x1, -R0 ;  /* 0x000000012c2cb824 */ /* 0x000fe200078e0a00 */
[----:B------:R-:W-:Y:S01]  /*3a10*/  IABS R47, R54 ;  /* 0x00000036002f7213 */ /* 0x000fe20000000000 */
[----:B------:R-:W-:Y:S01]  /*3a20*/  @!P5 IMAD.MOV R40, RZ, RZ, -R40 ;  /* 0x000000ffff28d224 */ /* 0x000fe200078e0a28 */
[----:B------:R-:W-:Y:S02]  /*3a30*/  LOP3.LUT R49, R101, 0x58, RZ, 0xfc, !PT ;  /* 0x0000005865317812 */ /* 0x000fe400078efcff */
[----:B------:R-:W-:Y:S01]  /*3a40*/  ISETP.GT.U32.AND P5, PT, R0, R44, PT ;  /* 0x0000002c0000720c */ /* 0x000fe20003fa4070 */
[----:B------:R-:W-:Y:S01]  /*3a50*/  IMAD.HI.U32 R51, R2, R47, RZ ;  /* 0x0000002f02337227 */ /* 0x000fe200078e00ff */
[----:B------:R-:W-:Y:S02]  /*3a60*/  ISETP.GE.AND P2, PT, R46, RZ, PT ;  /* 0x000000ff2e00720c */ /* 0x000fe40003f46270 */
[----:B------:R-:W-:Y:S01]  /*3a70*/  IABS R46, R49 ;  /* 0x00000031002e7213 */ /* 0x000fe20000000000 */
[----:B------:R-:W-:-:S02]  /*3a80*/  @!P4 IMAD.IADD R43, R43, 0x1, -R0 ;  /* 0x000000012b2bc824 */ /* 0x000fc400078e0a00 */
[----:B------:R-:W-:Y:S02]  /*3a90*/  IMAD.MOV R51, RZ, RZ, -R51 ;  /* 0x000000ffff337224 */ /* 0x000fe400078e0a33 */
[----:B------:R-:W-:Y:S01]  /*3aa0*/  @!P6 IMAD.IADD R45, R45, 0x1, -R0 ;  /* 0x000000012d2de824 */ /* 0x000fe200078e0a00 */
[----:B------:R-:W-:Y:S01]  /*3ab0*/  ISETP.GT.U32.AND P3, PT, R0, R43, PT ;  /* 0x0000002b0000720c */ /* 0x000fe20003f64070 */
[----:B------:R-:W-:-:S04]  /*3ac0*/  IMAD.HI.U32 R52, R2, R46, RZ ;  /* 0x0000002e02347227 */ /* 0x000fc800078e00ff */
[C---:B------:R-:W-:Y:S01]  /*3ad0*/  IMAD R47, R0.reuse, R51, R47 ;  /* 0x00000033002f7224 */ /* 0x040fe200078e022f */
[----:B------:R-:W-:Y:S01]  /*3ae0*/  ISETP.GT.U32.AND P6, PT, R0, R45, PT ;  /* 0x0000002d0000720c */ /* 0x000fe20003fc4070 */
[----:B------:R-:W-:Y:S02]  /*3af0*/  IMAD.MOV R52, RZ, RZ, -R52 ;  /* 0x000000ffff347224 */ /* 0x000fe400078e0a34 */
[----:B------:R-:W-:Y:S01]  /*3b00*/  @!P5 IMAD.IADD R44, R44, 0x1, -R0 ;  /* 0x000000012c2cd824 */ /* 0x000fe200078e0a00 */
[C---:B------:R-:W-:Y:S01]  /*3b10*/  ISETP.GT.U32.AND P5, PT, R0.reuse, R47, PT ;  /* 0x0000002f0000720c */ /* 0x040fe20003fa4070 */
[----:B------:R-:W-:Y:S02]  /*3b20*/  IMAD R46, R0, R52, R46 ;  /* 0x00000034002e7224 */ /* 0x000fe400078e022e */
[----:B------:R-:W-:-:S03]  /*3b30*/  @!P3 IMAD.IADD R43, R43, 0x1, -R0 ;  /* 0x000000012b2bb824 */ /* 0x000fc600078e0a00 */
[----:B------:R-:W-:Y:S02]  /*3b40*/  ISETP.GT.U32.AND P3, PT, R0, R46, PT ;  /* 0x0000002e0000720c */ /* 0x000fe40003f64070 */
[----:B------:R-:W-:Y:S01]  /*3b50*/  ISETP.GE.AND P4, PT, R50, RZ, PT ;  /* 0x000000ff3200720c */ /* 0x000fe20003f86270 */
[--C-:B------:R-:W-:Y:S01]  /*3b60*/  @!P6 IMAD.IADD R45, R45, 0x1, -R0.reuse ;  /* 0x000000012d2de824 */ /* 0x100fe200078e0a00 */
[C---:B------:R-:W-:Y:S02]  /*3b70*/  LOP3.LUT R52, R101.reuse, 0x5e, RZ, 0xfc, !PT ;  /* 0x0000005e65347812 */ /* 0x040fe400078efcff */
[----:B------:R-:W-:Y:S01]  /*3b80*/  LOP3.LUT R50, R101, 0x5c, RZ, 0xfc, !PT ;  /* 0x0000005c65327812 */ /* 0x000fe200078efcff */
[----:B------:R-:W-:Y:S01]  /*3b90*/  @!P5 IMAD.IADD R47, R47, 0x1, -R0 ;  /* 0x000000012f2fd824 */ /* 0x000fe200078e0a00 */
[----:B------:R-:W-:Y:S02]  /*3ba0*/  ISETP.GE.AND P6, PT, R53, RZ, PT ;  /* 0x000000ff3500720c */ /* 0x000fe40003fc6270 */
[----:B------:R-:W-:-:S02]  /*3bb0*/  IABS R55, R52 ;  /* 0x0000003400377213 */ /* 0x000fc40000000000 */
[----:B------:R-:W-:Y:S01]  /*3bc0*/  IABS R57, R50 ;  /* 0x0000003200397213 */ /* 0x000fe20000000000 */
[----:B------:R-:W-:Y:S01]  /*3bd0*/  @!P2 IMAD.MOV R42, RZ, RZ, -R42 ;  /* 0x000000ffff2aa224 */ /* 0x000fe200078e0a2a */
[----:B------:R-:W-:Y:S01]  /*3be0*/  ISETP.GT.U32.AND P2, PT, R0, R47, PT ;  /* 0x0000002f0000720c */ /* 0x000fe20003f44070 */
[----:B------:R-:W-:-:S04]  /*3bf0*/  IMAD.HI.U32 R56, R2, R55, RZ ;  /* 0x0000003702387227 */ /* 0x000fc800078e00ff */
[----:B------:R-:W-:-:S04]  /*3c00*/  IMAD.HI.U32 R58, R2, R57, RZ ;  /* 0x00000039023a7227 */ /* 0x000fc800078e00ff */
[----:B------:R-:W-:Y:S01]  /*3c10*/  @!P3 IMAD.IADD R46, R46, 0x1, -R0 ;  /* 0x000000012e2eb824 */ /* 0x000fe200078e0a00 */
[----:B------:R-:W-:Y:S01]  /*3c20*/  ISETP.GE.AND P3, PT, R48, RZ, PT ;  /* 0x000000ff3000720c */ /* 0x000fe20003f66270 */
[----:B------:R-:W-:Y:S02]  /*3c30*/  IMAD.MOV R56, RZ, RZ, -R56 ;  /* 0x000000ffff387224 */ /* 0x000fe400078e0a38 */
[----:B------:R-:W-:Y:S02]  /*3c40*/  IMAD.MOV R58, RZ, RZ, -R58 ;  /* 0x000000ffff3a7224 */ /* 0x000fe400078e0a3a */
[----:B------:R-:W-:Y:S01]  /*3c50*/  @!P6 IMAD.MOV R44, RZ, RZ, -R44 ;  /* 0x000000ffff2ce224 */ /* 0x000fe200078e0a2c */
[----:B------:R-:W-:Y:S01]  /*3c60*/  ISETP.GE.AND P6, PT, R49, RZ, PT ;  /* 0x000000ff3100720c */ /* 0x000fe20003fc6270 */
[C---:B------:R-:W-:Y:S01]  /*3c70*/  IMAD R49, R0.reuse, R56, R55 ;  /* 0x0000003800317224 */ /* 0x040fe200078e0237 */
[----:B------:R-:W-:Y:S01]  /*3c80*/  LOP3.LUT R51, R101, 0x60, RZ, 0xfc, !PT ;  /* 0x0000006065337812 */ /* 0x000fe200078efcff */
[C---:B------:R-:W-:Y:S01]  /*3c90*/  IMAD R48, R0.reuse, R58, R57 ;  /* 0x0000003a00307224 */ /* 0x040fe200078e0239 */
[C---:B------:R-:W-:Y:S01]  /*3ca0*/  ISETP.GT.U32.AND P5, PT, R0.reuse, R46, PT ;  /* 0x0000002e0000720c */ /* 0x040fe20003fa4070 */
[----:B------:R-:W-:Y:S01]  /*3cb0*/  @!P2 IMAD.IADD R47, R47, 0x1, -R0 ;  /* 0x000000012f2fa824 */ /* 0x000fe200078e0a00 */
[----:B------:R-:W-:Y:S01]  /*3cc0*/  IABS R53, R51 ;  /* 0x0000003300357213 */ /* 0x000fe20000000000 */
[----:B------:R-:W-:Y:S01]  /*3cd0*/  @!P4 IMAD.MOV R43, RZ, RZ, -R43 ;  /* 0x000000ffff2bc224 */ /* 0x000fe200078e0a2b */
[C---:B------:R-:W-:Y:S01]  /*3ce0*/  ISETP.GT.U32.AND P2, PT, R0.reuse, R49, PT ;  /* 0x000000310000720c */ /* 0x040fe20003f44070 */
[----:B------:R-:W-:Y:S01]  /*3cf0*/  @!P3 IMAD.MOV R45, RZ, RZ, -R45 ;  /* 0x000000ffff2db224 */ /* 0x000fe200078e0a2d */
[----:B------:R-:W-:Y:S01]  /*3d00*/  ISETP.GT.U32.AND P4, PT, R0, R48, PT ;  /* 0x000000300000720c */ /* 0x000fe20003f84070 */
[----:B------:R-:W-:Y:S01]  /*3d10*/  IMAD.HI.U32 R57, R2, R53, RZ ;  /* 0x0000003502397227 */ /* 0x000fe200078e00ff */
[----:B------:R-:W-:-:S02]  /*3d20*/  ISETP.GE.AND P3, PT, R54, RZ, PT ;  /* 0x000000ff3600720c */ /* 0x000fc40003f66270 */
[----:B------:R-:W-:Y:S01]  /*3d30*/  LOP3.LUT R54, R101, 0x62, RZ, 0xfc, !PT ;  /* 0x0000006265367812 */ /* 0x000fe200078efcff */
[----:B------:R-:W-:-:S03]  /*3d40*/  IMAD.MOV R57, RZ, RZ, -R57 ;  /* 0x000000ffff397224 */ /* 0x000fc600078e0a39 */
[----:B------:R-:W-:Y:S01]  /*3d50*/  IABS R55, R54 ;  /* 0x0000003600377213 */ /* 0x000fe20000000000 */
[--C-:B------:R-:W-:Y:S01]  /*3d60*/  @!P5 IMAD.IADD R46, R46, 0x1, -R0.reuse ;  /* 0x000000012e2ed824 */ /* 0x100fe200078e0a00 */
[----:B------:R-:W-:Y:S01]  /*3d70*/  ISETP.GE.AND P5, PT, R50, RZ, PT ;  /* 0x000000ff3200720c */ /* 0x000fe20003fa6270 */
[----:B------:R-:W-:Y:S02]  /*3d80*/  IMAD R50, R0, R57, R53 ;  /* 0x0000003900327224 */ /* 0x000fe400078e0235 */
[----:B------:R-:W-:Y:S01]  /*3d90*/  IMAD.MOV.U32 R53, RZ, RZ, R55 ;  /* 0x000000ffff357224 */ /* 0x000fe200078e0037 */
[----:B------:R-:W-:Y:S01]  /*3da0*/  LOP3.LUT R55, R101, 0x64, RZ, 0xfc, !PT ;  /* 0x0000006465377812 */ /* 0x000fe200078efcff */
[--C-:B------:R-:W-:Y:S02]  /*3db0*/  @!P2 IMAD.IADD R49, R49, 0x1, -R0.reuse ;  /* 0x000000013131a824 */ /* 0x100fe400078e0a00 */
[----:B------:R-:W-:Y:S02]  /*3dc0*/  @!P4 IMAD.IADD R48, R48, 0x1, -R0 ;  /* 0x000000013030c824 */ /* 0x000fe400078e0a00 */
[----:B------:R-:W-:Y:S01]  /*3dd0*/  @!P6 IMAD.MOV R46, RZ, RZ, -R46 ;  /* 0x000000ffff2ee224 */ /* 0x000fe200078e0a2e */
[----:B------:R-:W-:Y:S01]  /*3de0*/  ISETP.GE.AND P6, PT, R52, RZ, PT ;  /* 0x000000ff3400720c */ /* 0x000fe20003fc6270 */
[----:B------:R-:W-:Y:S01]  /*3df0*/  @!P3 IMAD.MOV R47, RZ, RZ, -R47 ;  /* 0x000000ffff2fb224 */ /* 0x000fe200078e0a2f */
[----:B------:R-:W-:-:S02]  /*3e00*/  ISETP.GT.U32.AND P3, PT, R0, R50, PT ;  /* 0x000000320000720c */ /* 0x000fc40003f64070 */
[----:B------:R-:W-:Y:S02]  /*3e10*/  IABS R52, R55 ;  /* 0x0000003700347213 */ /* 0x000fe40000000000 */
[C---:B------:R-:W-:Y:S02]  /*3e20*/  ISETP.GT.U32.AND P2, PT, R0.reuse, R49, PT ;  /* 0x000000310000720c */ /* 0x040fe40003f44070 */
[----:B------:R-:W-:Y:S01]  /*3e30*/  ISETP.GT.U32.AND P4, PT, R0, R48, PT ;  /* 0x000000300000720c */ /* 0x000fe20003f84070 */
[----:B------:R-:W-:-:S04]  /*3e40*/  IMAD.HI.U32 R58, R2, R52, RZ ;  /* 0x00000034023a7227 */ /* 0x000fc800078e00ff */
[----:B------:R-:W-:-:S04]  /*3e50*/  IMAD.HI.U32 R57, R2, R53, RZ ;  /* 0x0000003502397227 */ /* 0x000fc800078e00ff */
[----:B------:R-:W-:Y:S02]  /*3e60*/  IMAD.MOV R58, RZ, RZ, -R58 ;  /* 0x000000ffff3a7224 */ /* 0x000fe400078e0a3a */
[----:B------:R-:W-:Y:S02]  /*3e70*/  IMAD.MOV R57, RZ, RZ, -R57 ;  /* 0x000000ffff397224 */ /* 0x000fe400078e0a39 */
[--C-:B------:R-:W-:Y:S02]  /*3e80*/  @!P3 IMAD.IADD R50, R50, 0x1, -R0.reuse ;  /* 0x000000013232b824 */ /* 0x100fe400078e0a00 */
[----:B------:R-:W-:Y:S02]  /*3e90*/  @!P2 IMAD.IADD R49, R49, 0x1, -R0 ;  /* 0x000000013131a824 */ /* 0x000fe400078e0a00 */
[----:B------:R-:W-:Y:S02]  /*3ea0*/  IMAD R52, R0, R58, R52 ;  /* 0x0000003a00347224 */ /* 0x000fe400078e0234 */
[----:B------:R-:W-:Y:S01]  /*3eb0*/  @!P4 IMAD.IADD R48, R48, 0x1, -R0 ;  /* 0x000000013030c824 */ /* 0x000fe200078e0a00 */
[----:B------:R-:W-:Y:S01]  /*3ec0*/  ISETP.GE.AND P4, PT, R51, RZ, PT ;  /* 0x000000ff3300720c */ /* 0x000fe20003f86270 */
[C---:B------:R-:W-:Y:S01]  /*3ed0*/  IMAD R51, R0.reuse, R57, R53 ;  /* 0x0000003900337224 */ /* 0x040fe200078e0235 */
[C---:B------:R-:W-:Y:S01]  /*3ee0*/  ISETP.GT.U32.AND P3, PT, R0.reuse, R50, PT ;  /* 0x000000320000720c */ /* 0x040fe20003f64070 */
[----:B------:R-:W-:Y:S01]  /*3ef0*/  @!P6 IMAD.MOV R49, RZ, RZ, -R49 ;  /* 0x000000ffff31e224 */ /* 0x000fe200078e0a31 */
[----:B------:R-:W-:Y:S01]  /*3f00*/  ISETP.GT.U32.AND P6, PT, R0, R52, PT ;  /* 0x000000340000720c */ /* 0x000fe20003fc4070 */
[----:B------:R-:W-:Y:S01]  /*3f10*/  @!P5 IMAD.MOV R48, RZ, RZ, -R48 ;  /* 0x000000ffff30d224 */ /* 0x000fe200078e0a30 */
[----:B------:R-:W-:-:S02]  /*3f20*/  LOP3.LUT R56, R101, 0x66, RZ, 0xfc, !PT ;  /* 0x0000006665387812 */ /* 0x000fc400078efcff */
[----:B------:R-:W-:Y:S02]  /*3f30*/  ISETP.GT.U32.AND P5, PT, R0, R51, PT ;  /* 0x000000330000720c */ /* 0x000fe40003fa4070 */
[----:B------:R-:W-:Y:S02]  /*3f40*/  IABS R53, R56 ;  /* 0x0000003800357213 */ /* 0x000fe40000000000 */
[----:B------:R-:W-:-:S03]  /*3f50*/  LOP3.LUT R62, R101, 0x6a, RZ, 0xfc, !PT ;  /* 0x0000006a653e7812 */ /* 0x000fc600078efcff */
[----:B------:R-:W-:Y:S01]  /*3f60*/  IMAD.HI.U32 R57, R2, R53, RZ ;  /* 0x0000003502397227 */ /* 0x000fe200078e00ff */
[----:B------:R-:W-:-:S03]  /*3f70*/  LOP3.LUT R64, R101, 0x68, RZ, 0xfc, !PT ;  /* 0x0000006865407812 */ /* 0x000fc600078efcff */
[--C-:B------:R-:W-:Y:S01]  /*3f80*/  @!P3 IMAD.IADD R50, R50, 0x1, -R0.reuse ;  /* 0x000000013232b824 */ /* 0x100fe200078e0a00 */
[----:B------:R-:W-:Y:S01]  /*3f90*/  ISETP.GE.AND P3, PT, R55, RZ, PT ;  /* 0x000000ff3700720c */ /* 0x000fe20003f66270 */
[--C-:B------:R-:W-:Y:S01]  /*3fa0*/  @!P6 IMAD.IADD R52, R52, 0x1, -R0.reuse ;  /* 0x000000013434e824 */ /* 0x100fe200078e0a00 */
[----:B------:R-:W-:Y:S01]  /*3fb0*/  IABS R55, R62 ;  /* 0x0000003e00377213 */ /* 0x000fe20000000000 */
[----:B------:R-:W-:Y:S01]  /*3fc0*/  IMAD.MOV R57, RZ, RZ, -R57 ;  /* 0x000000ffff397224 */ /* 0x000fe200078e0a39 */
[----:B------:R-:W-:Y:S01]  /*3fd0*/  ISETP.GE.AND P2, PT, R54, RZ, PT ;  /* 0x000000ff3600720c */ /* 0x000fe20003f46270 */
[----:B------:R-:W-:Y:S01]  /*3fe0*/  @!P5 IMAD.IADD R51, R51, 0x1, -R0 ;  /* 0x000000013333d824 */ /* 0x000fe200078e0a00 */
[----:B------:R-:W-:Y:S01]  /*3ff0*/  IABS R54, R64 ;  /* 0x0000004000367213 */ /* 0x000fe20000000000 */
[C---:B------:R-:W-:Y:S01]  /*4000*/  IMAD R53, R0.reuse, R57, R53 ;  /* 0x0000003900357224 */ /* 0x040fe200078e0235 */
[----:B------:R-:W-:Y:S01]  /*4010*/  ISETP.GT.U32.AND P6, PT, R0, R52, PT ;  /* 0x000000340000720c */ /* 0x000fe20003fc4070 */
[----:B------:R-:W-:Y:S01]  /*4020*/  IMAD.HI.U32 R57, R2, R55, RZ ;  /* 0x0000003702397227 */ /* 0x000fe200078e00ff */
[----:B------:R-:W-:-:S03]  /*4030*/  ISETP.GT.U32.AND P5, PT, R0, R51, PT ;  /* 0x000000330000720c */ /* 0x000fc60003fa4070 */
[----:B------:R-:W-:-:S04]  /*4040*/  IMAD.HI.U32 R58, R2, R54, RZ ;  /* 0x00000036023a7227 */ /* 0x000fc800078e00ff */
[----:B------:R-:W-:Y:S02]  /*4050*/  IMAD.MOV R57, RZ, RZ, -R57 ;  /* 0x000000ffff397224 */ /* 0x000fe400078e0a39 */
[----:B------:R-:W-:Y:S02]  /*4060*/  IMAD.MOV R58, RZ, RZ, -R58 ;  /* 0x000000ffff3a7224 */ /* 0x000fe400078e0a3a */
[----:B------:R-:W-:Y:S01]  /*4070*/  @!P4 IMAD.MOV R50, RZ, RZ, -R50 ;  /* 0x000000ffff32c224 */ /* 0x000fe200078e0a32 */
[C---:B------:R-:W-:Y:S01]  /*4080*/  ISETP.GT.U32.AND P4, PT, R0.reuse, R53, PT ;  /* 0x000000350000720c */ /* 0x040fe20003f84070 */
[C---:B------:R-:W-:Y:S02]  /*4090*/  IMAD R55, R0.reuse, R57, R55 ;  /* 0x0000003900377224 */ /* 0x040fe400078e0237 */
[----:B------:R-:W-:Y:S02]  /*40a0*/  IMAD R54, R0, R58, R54 ;  /* 0x0000003a00367224 */ /* 0x000fe400078e0236 */
[--C-:B------:R-:W-:Y:S01]  /*40b0*/  @!P6 IMAD.IADD R52, R52, 0x1, -R0.reuse ;  /* 0x000000013434e824 */ /* 0x100fe200078e0a00 */
[----:B------:R-:W-:Y:S01]  /*40c0*/  ISETP.GT.U32.AND P6, PT, R0, R55, PT ;  /* 0x000000370000720c */ /* 0x000fe20003fc4070 */
[----:B------:R-:W-:Y:S01]  /*40d0*/  @!P5 IMAD.IADD R51, R51, 0x1, -R0 ;  /* 0x000000013333d824 */ /* 0x000fe200078e0a00 */
[----:B------:R-:W-:-:S02]  /*40e0*/  LOP3.LUT R60, R101, 0x6c, RZ, 0xfc, !PT ;  /* 0x0000006c653c7812 */ /* 0x000fc400078efcff */
[----:B------:R-:W-:Y:S02]  /*40f0*/  ISETP.GT.U32.AND P5, PT, R0, R54, PT ;  /* 0x000000360000720c */ /* 0x000fe40003fa4070 */
[----:B------:R-:W-:Y:S01]  /*4100*/  IABS R59, R60 ;  /* 0x0000003c003b7213 */ /* 0x000fe20000000000 */
[----:B------:R-:W-:Y:S01]  /*4110*/  @!P4 IMAD.IADD R53, R53, 0x1, -R0 ;  /* 0x000000013535c824 */ /* 0x000fe200078e0a00 */
[----:B------:R-:W-:-:S03]  /*4120*/  LOP3.LUT R63, R101, 0x6e, RZ, 0xfc, !PT ;  /* 0x0000006e653f7812 */ /* 0x000fc600078efcff */
[----:B------:R-:W-:Y:S01]  /*4130*/  IMAD.HI.U32 R65, R2, R59, RZ ;  /* 0x0000003b02417227 */ /* 0x000fe200078e00ff */
[----:B------:R-:W-:Y:S02]  /*4140*/  ISETP.GT.U32.AND P4, PT, R0, R53, PT ;  /* 0x000000350000720c */ /* 0x000fe40003f84070 */
[----:B------:R-:W-:Y:S01]  /*4150*/  IABS R57, R63 ;  /* 0x0000003f00397213 */ /* 0x000fe20000000000 */
[--C-:B------:R-:W-:Y:S02]  /*4160*/  @!P6 IMAD.IADD R55, R55, 0x1, -R0.reuse ;  /* 0x000000013737e824 */ /* 0x100fe400078e0a00 */
[----:B------:R-:W-:Y:S02]  /*4170*/  IMAD.MOV R65, RZ, RZ, -R65 ;  /* 0x000000ffff417224 */ /* 0x000fe400078e0a41 */
[----:B------:R-:W-:Y:S01]  /*4180*/  @!P5 IMAD.IADD R54, R54, 0x1, -R0 ;  /* 0x000000013636d824 */ /* 0x000fe200078e0a00 */
[----:B------:R-:W-:Y:S01]  /*4190*/  ISETP.GE.AND P5, PT, R56, RZ, PT ;  /* 0x000000ff3800720c */ /* 0x000fe20003fa6270 */
[C---:B------:R-:W-:Y:S01]  /*41a0*/  IMAD R56, R0.reuse, R65, R59 ;  /* 0x0000004100387224 */ /* 0x040fe200078e023b */
[----:B------:R-:W-:Y:S01]  /*41b0*/  ISETP.GT.U32.AND P6, PT, R0, R55, PT ;  /* 0x000000370000720c */ /* 0x000fe20003fc4070 */
[----:B------:R-:W-:Y:S01]  /*41c0*/  IMAD.HI.U32 R59, R2, R57, RZ ;  /* 0x00000039023b7227 */ /* 0x000fe200078e00ff */
[----:B------:R-:W-:-:S03]  /*41d0*/  LOP3.LUT R61, R101, 0x70, RZ, 0xfc, !PT ;  /* 0x00000070653d7812 */ /* 0x000fc600078efcff */
[----:B------:R-:W-:Y:S01]  /*41e0*/  IMAD.MOV R59, RZ, RZ, -R59 ;  /* 0x000000ffff3b7224 */ /* 0x000fe200078e0a3b */
[----:B------:R-:W-:Y:S01]  /*41f0*/  IABS R58, R61 ;  /* 0x0000003d003a7213 */ /* 0x000fe20000000000 */
[----:B------:R-:W-:Y:S01]  /*4200*/  @!P2 IMAD.MOV R51, RZ, RZ, -R51 ;  /* 0x000000ffff33a224 */ /* 0x000fe200078e0a33 */
[C---:B------:R-:W-:Y:S01]  /*4210*/  ISETP.GT.U32.AND P2, PT, R0.reuse, R54, PT ;  /* 0x000000360000720c */ /* 0x040fe20003f44070 */
[----:B------:R-:W-:Y:S01]  /*4220*/  @!P4 IMAD.IADD R53, R53, 0x1, -R0 ;  /* 0x000000013535c824 */ /* 0x000fe200078e0a00 */
[----:B------:R-:W-:Y:S01]  /*4230*/  ISETP.GT.U32.AND P4, PT, R0, R56, PT ;  /* 0x000000380000720c */ /* 0x000fe20003f84070 */
[----:B------:R-:W-:Y:S01]  /*4240*/  @!P3 IMAD.MOV R52, RZ, RZ, -R52 ;  /* 0x000000ffff34b224 */ /* 0x000fe200078e0a34 */
[----:B------:R-:W-:Y:S01]  /*4250*/  ISETP.GE.AND P3, PT, R64, RZ, PT ;  /* 0x000000ff4000720c */ /* 0x000fe20003f66270 */
[----:B------:R-:W-:Y:S02]  /*4260*/  IMAD R57, R0, R59, R57 ;  /* 0x0000003b00397224 */ /* 0x000fe400078e0239 */
[----:B------:R-:W-:-:S04]  /*4270*/  IMAD.HI.U32 R64, R2, R58, RZ ;  /* 0x0000003a02407227 */ /* 0x000fc800078e00ff */
[----:B------:R-:W-:Y:S01]  /*4280*/  @!P6 IMAD.IADD R55, R55, 0x1, -R0 ;  /* 0x000000013737e824 */ /* 0x000fe200078e0a00 */
[----:B------:R-:W-:Y:S01]  /*4290*/  ISETP.GT.U32.AND P6, PT, R0, R57, PT ;  /* 0x000000390000720c */ /* 0x000fe20003fc4070 */
[----:B------:R-:W-:-:S04]  /*42a0*/  IMAD.MOV R64, RZ, RZ, -R64 ;  /* 0x000000ffff407224 */ /* 0x000fc800078e0a40 */
[----:B------:R-:W-:Y:S01]  /*42b0*/  IMAD R58, R0, R64, R58 ;  /* 0x00000040003a7224 */ /* 0x000fe200078e023a */
[C---:B------:R-:W-:Y:S01]  /*42c0*/  LOP3.LUT R67, R101.reuse, 0x74, RZ, 0xfc, !PT ;  /* 0x0000007465437812 */ /* 0x040fe200078efcff */
[--C-:B------:R-:W-:Y:S01]  /*42d0*/  @!P2 IMAD.IADD R54, R54, 0x1, -R0.reuse ;  /* 0x000000013636a824 */ /* 0x100fe200078e0a00 */
[----:B------:R-:W-:Y:S01]  /*42e0*/  ISETP.GE.AND P2, PT, R62, RZ, PT ;  /* 0x000000ff3e00720c */ /* 0x000fe20003f46270 */
[--C-:B------:R-:W-:Y:S01]  /*42f0*/  @!P4 IMAD.IADD R56, R56, 0x1, -R0.reuse ;  /* 0x000000013838c824 */ /* 0x100fe200078e0a00 */
[----:B------:R-:W-:Y:S01]  /*4300*/  LOP3.LUT R62, R101, 0x72, RZ, 0xfc, !PT ;  /* 0x00000072653e7812 */ /* 0x000fe200078efcff */
[----:B------:R-:W-:Y:S01]  /*4310*/  @!P5 IMAD.MOV R53, RZ, RZ, -R53 ;  /* 0x000000ffff35d224 */ /* 0x000fe200078e0a35 */
[C---:B------:R-:W-:Y:S01]  /*4320*/  ISETP.GT.U32.AND P5, PT, R0.reuse, R58, PT ;  /* 0x0000003a0000720c */ /* 0x040fe20003fa4070 */
[----:B------:R-:W-:Y:S01]  /*4330*/  @!P6 IMAD.IADD R57, R57, 0x1, -R0 ;  /* 0x000000013939e824 */ /* 0x000fe200078e0a00 */
[----:B------:R-:W-:Y:S02]  /*4340*/  IABS R64, R67 ;  /* 0x0000004300407213 */ /* 0x000fe40000000000 */
[----:B------:R-:W-:-:S02]  /*4350*/  ISETP.GT.U32.AND P4, PT, R0, R56, PT ;  /* 0x000000380000720c */ /* 0x000fc40003f84070 */
[----:B------:R-:W-:Y:S01]  /*4360*/  IABS R59, R62 ;  /* 0x0000003e003b7213 */ /* 0x000fe20000000000 */
[----:B------:R-:W-:Y:S01]  /*4370*/  @!P3 IMAD.MOV R54, RZ, RZ, -R54 ;  /* 0x000000ffff36b224 */ /* 0x000fe200078e0a36 */
[----:B------:R-:W-:Y:S01]  /*4380*/  ISETP.GE.AND P3, PT, R60, RZ, PT ;  /* 0x000000ff3c00720c */ /* 0x000fe20003f66270 */
[----:B------:R-:W-:Y:S01]  /*4390*/  IMAD.MOV.U32 R60, RZ, RZ, R64 ;  /* 0x000000ffff3c7224 */ /* 0x000fe200078e0040 */
[----:B------:R-:W-:Y:S01]  /*43a0*/  ISETP.GT.U32.AND P6, PT, R0, R57, PT ;  /* 0x000000390000720c */ /* 0x000fe20003fc4070 */
[----:B------:R-:W-:Y:S01]  /*43b0*/  IMAD.HI.U32 R64, R2, R59, RZ ;  /* 0x0000003b02407227 */ /* 0x000fe200078e00ff */
[----:B------:R-:W-:-:S03]  /*43c0*/  LOP3.LUT R68, R101, 0x76, RZ, 0xfc, !PT ;  /* 0x0000007665447812 */ /* 0x000fc600078efcff */
[----:B------:R-:W-:Y:S02]  /*43d0*/  IMAD.MOV R64, RZ, RZ, -R64 ;  /* 0x000000ffff407224 */ /* 0x000fe400078e0a40 */
[--C-:B------:R-:W-:Y:S02]  /*43e0*/  @!P5 IMAD.IADD R58, R58, 0x1, -R0.reuse ;  /* 0x000000013a3ad824 */ /* 0x100fe400078e0a00 */
[----:B------:R-:W-:Y:S01]  /*43f0*/  @!P4 IMAD.IADD R56, R56, 0x1, -R0 ;  /* 0x000000013838c824 */ /* 0x000fe200078e0a00 */
[----:B------:R-:W-:Y:S01]  /*4400*/  ISETP.GE.AND P4, PT, R61, RZ, PT ;  /* 0x000000ff3d00720c */ /* 0x000fe20003f86270 */
[----:B------:R-:W-:Y:S01]  /*4410*/  @!P2 IMAD.MOV R55, RZ, RZ, -R55 ;  /* 0x000000ffff37a224 */ /* 0x000fe200078e0a37 */
[----:B------:R-:W-:Y:S01]  /*4420*/  ISETP.GE.AND P2, PT, R63, RZ, PT ;  /* 0x000000ff3f00720c */ /* 0x000fe20003f46270 */
[----:B------:R-:W-:Y:S01]  /*4430*/  IMAD R59, R0, R64, R59 ;  /* 0x00000040003b7224 */ /* 0x000fe200078e023b */
[----:B------:R-:W-:Y:S01]  /*4440*/  IABS R61, R68 ;  /* 0x00000044003d7213 */ /* 0x000fe20000000000 */
[----:B------:R-:W-:Y:S01]  /*4450*/  IMAD.HI.U32 R63, R2, R60, RZ ;  /* 0x0000003c023f7227 */ /* 0x000fe200078e00ff */
[----:B------:R-:W-:-:S03]  /*4460*/  ISETP.GT.U32.AND P5, PT, R0, R58, PT ;  /* 0x0000003a0000720c */ /* 0x000fc60003fa4070 */
[----:B------:R-:W-:Y:S01]  /*4470*/  @!P6 IMAD.IADD R57, R57, 0x1, -R0 ;  /* 0x000000013939e824 */ /* 0x000fe200078e0a00 */
[----:B------:R-:W-:Y:S01]  /*4480*/  ISETP.GT.U32.AND P6, PT, R0, R59, PT ;  /* 0x0000003b0000720c */ /* 0x000fe20003fc4070 */
[----:B------:R-:W-:Y:S02]  /*4490*/  IMAD.MOV R63, RZ, RZ, -R63 ;  /* 0x000000ffff3f7224 */ /* 0x000fe400078e0a3f */
[----:B------:R-:W-:-:S04]  /*44a0*/  IMAD.HI.U32 R70, R2, R61, RZ ;  /* 0x0000003d02467227 */ /* 0x000fc800078e00ff */
[----:B------:R-:W-:Y:S02]  /*44b0*/  IMAD R60, R0, R63, R60 ;  /* 0x0000003f003c7224 */ /* 0x000fe400078e023c */
[----:B------:R-:W-:Y:S02]  /*44c0*/  IMAD.MOV R70, RZ, RZ, -R70 ;  /* 0x000000ffff467224 */ /* 0x000fe400078e0a46 */
[--C-:B------:R-:W-:Y:S01]  /*44d0*/  @!P5 IMAD.IADD R58, R58, 0x1, -R0.reuse ;  /* 0x000000013a3ad824 */ /* 0x100fe200078e0a00 */
[C---:B------:R-:W-:Y:S01]  /*44e0*/  ISETP.GT.U32.AND P5, PT, R0.reuse, R60, PT ;  /* 0x0000003c0000720c */ /* 0x040fe20003fa4070 */
[----:B------:R-:W-:Y:S01]  /*44f0*/  IMAD R61, R0, R70, R61 ;  /* 0x00000046003d7224 */ /* 0x000fe200078e023d */
[----:B------:R-:W-:Y:S01]  /*4500*/  LOP3.LUT R65, R101, 0x78, RZ, 0xfc, !PT ;  /* 0x0000007865417812 */ /* 0x000fe200078efcff */
[----:B------:R-:W-:-:S03]  /*4510*/  @!P6 IMAD.IADD R59, R59, 0x1, -R0 ;  /* 0x000000013b3be824 */ /* 0x000fc600078e0a00 */
[----:B------:R-:W-:Y:S02]  /*4520*/  ISETP.GT.U32.AND P6, PT, R0, R61, PT ;  /* 0x0000003d0000720c */ /* 0x000fe40003fc4070 */
[----:B------:R-:W-:Y:S02]  /*4530*/  IABS R66, R65 ;  /* 0x0000004100427213 */ /* 0x000fe40000000000 */
[C---:B------:R-:W-:Y:S02]  /*4540*/  LOP3.LUT R72, R101.reuse, 0x7a, RZ, 0xfc, !PT ;  /* 0x0000007a65487812 */ /* 0x040fe400078efcff */
[----:B------:R-:W-:Y:S01]  /*4550*/  LOP3.LUT R69, R101, 0x7c, RZ, 0xfc, !PT ;  /* 0x0000007c65457812 */ /* 0x000fe200078efcff */
[----:B------:R-:W-:Y:S01]  /*4560*/  IMAD.HI.U32 R71, R2, R66, RZ ;  /* 0x0000004202477227 */ /* 0x000fe200078e00ff */
[----:B------:R-:W-:Y:S02]  /*4570*/  IABS R63, R72 ;  /* 0x00000048003f7213 */ /* 0x000fe40000000000 */
[----:B------:R-:W-:Y:S01]  /*4580*/  IABS R64, R69 ;  /* 0x0000004500407213 */ /* 0x000fe20000000000 */
[----:B------:R-:W-:-:S02]  /*4590*/  @!P5 IMAD.IADD R60, R60, 0x1, -R0 ;  /* 0x000000013c3cd824 */ /* 0x000fc400078e0a00 */
[----:B------:R-:W-:Y:S01]  /*45a0*/  @!P3 IMAD.MOV R56, RZ, RZ, -R56 ;  /* 0x000000ffff38b224 */ /* 0x000fe200078e0a38 */
[----:B------:R-:W-:Y:S01]  /*45b0*/  ISETP.GT.U32.AND P3, PT, R0, R59, PT ;  /* 0x0000003b0000720c */ /* 0x000fe20003f64070 */
[----:B------:R-:W-:Y:S01]  /*45c0*/  IMAD.MOV R71, RZ, RZ, -R71 ;  /* 0x000000ffff477224 */ /* 0x000fe200078e0a47 */
[----:B------:R-:W-:Y:S01]  /*45d0*/  ISETP.GE.AND P5, PT, R62, RZ, PT ;  /* 0x000000ff3e00720c */ /* 0x000fe20003fa6270 */
[----:B------:R-:W-:Y:S01]  /*45e0*/  @!P6 IMAD.IADD R61, R61, 0x1, -R0 ;  /* 0x000000013d3de824 */ /* 0x000fe200078e0a00 */
[----:B------:R-:W-:Y:S01]  /*45f0*/  ISETP.GT.U32.AND P6, PT, R0, R60, PT ;  /* 0x0000003c0000720c */ /* 0x000fe20003fc4070 */
[----:B------:R-:W-:-:S04]  /*4600*/  IMAD.HI.U32 R73, R2, R63, RZ ;  /* 0x0000003f02497227 */ /* 0x000fc800078e00ff */
[----:B------:R-:W-:Y:S02]  /*4610*/  IMAD R62, R0, R71, R66 ;  /* 0x00000047003e7224 */ /* 0x000fe400078e0242 */
[----:B------:R-:W-:-:S04]  /*4620*/  IMAD.HI.U32 R71, R2, R64, RZ ;  /* 0x0000004002477227 */ /* 0x000fc800078e00ff */
[----:B------:R-:W-:Y:S02]  /*4630*/  IMAD.MOV R73, RZ, RZ, -R73 ;  /* 0x000000ffff497224 */ /* 0x000fe400078e0a49 */
[----:B------:R-:W-:Y:S01]  /*4640*/  @!P2 IMAD.MOV R57, RZ, RZ, -R57 ;  /* 0x000000ffff39a224 */ /* 0x000fe200078e0a39 */
[C---:B------:R-:W-:Y:S01]  /*4650*/  ISETP.GT.U32.AND P2, PT, R0.reuse, R61, PT ;  /* 0x0000003d0000720c */ /* 0x040fe20003f44070 */
[----:B------:R-:W-:Y:S02]  /*4660*/  IMAD.MOV R71, RZ, RZ, -R71 ;  /* 0x000000ffff477224 */ /* 0x000fe400078e0a47 */
[C---:B------:R-:W-:Y:S01]  /*4670*/  IMAD R63, R0.reuse, R73, R63 ;  /* 0x00000049003f7224 */ /* 0x040fe200078e023f */
[----:B------:R-:W-:Y:S01]  /*4680*/  LOP3.LUT R70, R101, 0x7e, RZ, 0xfc, !PT ;  /* 0x0000007e65467812 */ /* 0x000fe200078efcff */
[----:B------:R-:W-:Y:S01]  /*4690*/  @!P3 IMAD.IADD R59, R59, 0x1, -R0 ;  /* 0x000000013b3bb824 */ /* 0x000fe200078e0a00 */
[C---:B------:R-:W-:Y:S01]  /*46a0*/  ISETP.GT.U32.AND P3, PT, R0.reuse, R62, PT ;  /* 0x0000003e0000720c */ /* 0x040fe20003f64070 */
[----:B------:R-:W-:-:S02]  /*46b0*/  IMAD R64, R0, R71, R64 ;  /* 0x0000004700407224 */ /* 0x000fc400078e0240 */
[----:B------:R-:W-:Y:S01]  /*46c0*/  @!P4 IMAD.MOV R58, RZ, RZ, -R58 ;  /* 0x000000ffff3ac224 */ /* 0x000fe200078e0a3a */
[----:B------:R-:W-:Y:S01]  /*46d0*/  ISETP.GT.U32.AND P4, PT, R0, R63, PT ;  /* 0x0000003f0000720c */ /* 0x000fe20003f84070 */
[--C-:B------:R-:W-:Y:S01]  /*46e0*/  @!P6 IMAD.IADD R60, R60, 0x1, -R0.reuse ;  /* 0x000000013c3ce824 */ /* 0x100fe200078e0a00 */
[----:B------:R-:W-:Y:S02]  /*46f0*/  IABS R66, R70 ;  /* 0x0000004600427213 */ /* 0x000fe40000000000 */
[----:B------:R-:W-:Y:S01]  /*4700*/  ISETP.GT.U32.AND P6, PT, R0, R64, PT ;  /* 0x000000400000720c */ /* 0x000fe20003fc4070 */
[----:B------:R-:W-:Y:S01]  /*4710*/  @!P5 IMAD.MOV R59, RZ, RZ, -R59 ;  /* 0x000000ffff3bd224 */ /* 0x000fe200078e0a3b */
[----:B------:R-:W-:Y:S01]  /*4720*/  ISETP.GE.AND P5, PT, R67, RZ, PT ;  /* 0x000000ff4300720c */ /* 0x000fe20003fa6270 */
[----:B------:R-:W-:Y:S01]  /*4730*/  @!P2 IMAD.IADD R61, R61, 0x1, -R0 ;  /* 0x000000013d3da824 */ /* 0x000fe200078e0a00 */
[----:B------:R-:W-:Y:S01]  /*4740*/  ISETP.GE.AND P2, PT, R68, RZ, PT ;  /* 0x000000ff4400720c */ /* 0x000fe20003f46270 */
[----:B------:R-:W-:Y:S01]  /*4750*/  IMAD.HI.U32 R71, R2, R66, RZ ;  /* 0x0000004202477227 */ /* 0x000fe200078e00ff */
[----:B------:R-:W-:-:S03]  /*4760*/  LOP3.LUT R68, R101, 0x80, RZ, 0xfc, !PT ;  /* 0x0000008065447812 */ /* 0x000fc600078efcff */
[----:B------:R-:W-:Y:S02]  /*4770*/  IMAD.MOV R71, RZ, RZ, -R71 ;  /* 0x000000ffff477224 */ /* 0x000fe400078e0a47 */
[--C-:B------:R-:W-:Y:S01]  /*4780*/  @!P3 IMAD.IADD R62, R62, 0x1, -R0.reuse ;  /* 0x000000013e3eb824 */ /* 0x100fe200078e0a00 */
[----:B------:R-:W-:Y:S01]  /*4790*/  ISETP.GE.AND P3, PT, R65, RZ, PT ;  /* 0x000000ff4100720c */ /* 0x000fe20003f66270 */
[----:B------:R-:W-:Y:S02]  /*47a0*/  @!P4 IMAD.IADD R63, R63, 0x1, -R0 ;  /* 0x000000013f3fc824 */ /* 0x000fe400078e0a00 */
[----:B------:R-:W-:Y:S01]  /*47b0*/  IMAD R65, R0, R71, R66 ;  /* 0x0000004700417224 */ /* 0x000fe200078e0242 */
[----:B------:R-:W-:Y:S01]  /*47c0*/  IABS R66, R68 ;  /* 0x0000004400427213 */ /* 0x000fe20000000000 */
[----:B------:R-:W-:Y:S01]  /*47d0*/  @!P6 IMAD.IADD R64, R64, 0x1, -R0 ;  /* 0x000000014040e824 */ /* 0x000fe200078e0a00 */
[C---:B------:R-:W-:Y:S01]  /*47e0*/  ISETP.GT.U32.AND P4, PT, R0.reuse, R62, PT ;  /* 0x0000003e0000720c */ /* 0x040fe20003f84070 */
[----:B------:R-:W-:Y:S01]  /*47f0*/  @!P5 IMAD.MOV R60, RZ, RZ, -R60 ;  /* 0x000000ffff3cd224 */ /* 0x000fe200078e0a3c */
[C---:B------:R-:W-:Y:S01]  /*4800*/  ISETP.GT.U32.AND P5, PT, R0.reuse, R63, PT ;  /* 0x0000003f0000720c */ /* 0x040fe20003fa4070 */
[----:B------:R-:W-:Y:S01]  /*4810*/  @!P2 IMAD.MOV R61, RZ, RZ, -R61 ;  /* 0x000000ffff3da224 */ /* 0x000fe200078e0a3d */
[----:B------:R-:W-:Y:S01]  /*4820*/  ISETP.GT.U32.AND P6, PT, R0, R64, PT ;  /* 0x000000400000720c */ /* 0x000fe20003fc4070 */
[----:B------:R-:W-:Y:S01]  /*4830*/  IMAD.HI.U32 R73, R2, R66, RZ ;  /* 0x0000004202497227 */ /* 0x000fe200078e00ff */
[----:B------:R-:W-:-:S02]  /*4840*/  ISETP.GT.U32.AND P2, PT, R0, R65, PT ;  /* 0x000000410000720c */ /* 0x000fc40003f44070 */
[----:B------:R-:W-:Y:S01]  /*4850*/  LOP3.LUT R71, R101, 0x82, RZ, 0xfc, !PT ;  /* 0x0000008265477812 */ /* 0x000fe200078efcff */
[----:B------:R-:W-:-:S03]  /*4860*/  IMAD.MOV R73, RZ, RZ, -R73 ;  /* 0x000000ffff497224 */ /* 0x000fc600078e0a49 */
[----:B------:R-:W-:Y:S01]  /*4870*/  IABS R67, R71 ;  /* 0x0000004700437213 */ /* 0x000fe20000000000 */
[----:B------:R-:W-:Y:S01]  /*4880*/  @!P4 IMAD.IADD R62, R62, 0x1, -R0 ;  /* 0x000000013e3ec824 */ /* 0x000fe200078e0a00 */
[----:B------:R-:W-:Y:S01]  /*4890*/  ISETP.GE.AND P4, PT, R72, RZ, PT ;  /* 0x000000ff4800720c */ /* 0x000fe20003f86270 */
[----:B------:R-:W-:Y:S01]  /*48a0*/  IMAD R66, R0, R73, R66 ;  /* 0x0000004900427224 */ /* 0x000fe200078e0242 */
[----:B------:R-:W-:Y:S01]  /*48b0*/  LOP3.LUT R75, R101, 0x84, RZ, 0xfc, !PT ;  /* 0x00000084654b7812 */ /* 0x000fe200078efcff */
[----:B------:R-:W-:-:S04]  /*48c0*/  IMAD.HI.U32 R72, R2, R67, RZ ;  /* 0x0000004302487227 */ /* 0x000fc800078e00ff */
[--C-:B------:R-:W-:Y:S01]  /*48d0*/  @!P5 IMAD.IADD R63, R63, 0x1, -R0.reuse ;  /* 0x000000013f3fd824 */ /* 0x100fe200078e0a00 */
[----:B------:R-:W-:Y:S01]  /*48e0*/  ISETP.GE.AND P5, PT, R69, RZ, PT ;  /* 0x000000ff4500720c */ /* 0x000fe20003fa6270 */
[--C-:B------:R-:W-:Y:S01]  /*48f0*/  @!P6 IMAD.IADD R64, R64, 0x1, -R0.reuse ;  /* 0x000000014040e824 */ /* 0x100fe200078e0a00 */
[C---:B------:R-:W-:Y:S01]  /*4900*/  ISETP.GT.U32.AND P6, PT, R0.reuse, R66, PT ;  /* 0x000000420000720c */ /* 0x040fe20003fc4070 */
[----:B------:R-:W-:Y:S01]  /*4910*/  @!P2 IMAD.IADD R65, R65, 0x1, -R0 ;  /* 0x000000014141a824 */ /* 0x000fe200078e0a00 */
[----:B------:R-:W-:Y:S01]  /*4920*/  IABS R74, R75 ;  /* 0x0000004b004a7213 */ /* 0x000fe20000000000 */
[----:B------:R-:W-:Y:S02]  /*4930*/  IMAD.MOV R72, RZ, RZ, -R72 ;  /* 0x000000ffff487224 */ /* 0x000fe400078e0a48 */
[----:B------:R-:W-:Y:S01]  /*4940*/  @!P3 IMAD.MOV R62, RZ, RZ, -R62 ;  /* 0x000000ffff3eb224 */ /* 0x000fe200078e0a3e */
[C---:B------:R-:W-:Y:S01]  /*4950*/  ISETP.GT.U32.AND P3, PT, R0.reuse, R65, PT ;  /* 0x000000410000720c */ /* 0x040fe20003f64070 */
[----:B------:R-:W-:-:S02]  /*4960*/  IMAD R67, R0, R72, R67 ;  /* 0x0000004800437224 */ /* 0x000fc400078e0243 */
[----:B------:R-:W-:-:S04]  /*4970*/  IMAD.HI.U32 R76, R2, R74, RZ ;  /* 0x0000004a024c7227 */ /* 0x000fc800078e00ff */
[----:B------:R-:W-:Y:S01]  /*4980*/  @!P4 IMAD.MOV R63, RZ, RZ, -R63 ;  /* 0x000000ffff3fc224 */ /* 0x000fe200078e0a3f */
[----:B------:R-:W-:Y:S01]  /*4990*/  ISETP.GT.U32.AND P4, PT, R0, R67, PT ;  /* 0x000000430000720c */ /* 0x000fe20003f84070 */
[----:B------:R-:W-:Y:S02]  /*49a0*/  IMAD.MOV R76, RZ, RZ, -R76 ;  /* 0x000000ffff4c7224 */ /* 0x000fe400078e0a4c */
[----:B------:R-:W-:Y:S01]  /*49b0*/  @!P5 IMAD.MOV R64, RZ, RZ, -R64 ;  /* 0x000000ffff40d224 */ /* 0x000fe200078e0a40 */
[----:B------:R-:W-:Y:S01]  /*49c0*/  ISETP.GE.AND P5, PT, R68, RZ, PT ;  /* 0x000000ff4400720c */ /* 0x000fe20003fa6270 */
[----:B------:R-:W-:Y:S02]  /*49d0*/  @!P6 IMAD.IADD R66, R66, 0x1, -R0 ;  /* 0x000000014242e824 */ /* 0x000fe400078e0a00 */
[C---:B------:R-:W-:Y:S02]  /*49e0*/  IMAD R68, R0.reuse, R76, R74 ;  /* 0x0000004c00447224 */ /* 0x040fe400078e024a */
[----:B------:R-:W-:Y:S01]  /*49f0*/  @!P3 IMAD.IADD R65, R65, 0x1, -R0 ;  /* 0x000000014141b824 */ /* 0x000fe200078e0a00 */
[----:B------:R-:W-:-:S02]  /*4a00*/  ISETP.GT.U32.AND P6, PT, R0, R66, PT ;  /* 0x000000420000720c */ /* 0x000fc40003fc4070 */
[----:B------:R-:W-:Y:S02]  /*4a10*/  ISETP.GT.U32.AND P3, PT, R0, R68, PT ;  /* 0x000000440000720c */ /* 0x000fe40003f64070 */
[----:B------:R-:W-:Y:S01]  /*4a20*/  LOP3.LUT R73, R101, 0x88, RZ, 0xfc, !PT ;  /* 0x0000008865497812 */ /* 0x000fe200078efcff */
[----:B------:R-:W-:Y:S01]  /*4a30*/  @!P4 IMAD.IADD R67, R67, 0x1, -R0 ;  /* 0x000000014343c824 */ /* 0x000fe200078e0a00 */
[----:B------:R-:W-:Y:S02]  /*4a40*/  ISETP.GE.AND P2, PT, R70, RZ, PT ;  /* 0x000000ff4600720c */ /* 0x000fe40003f46270 */
[C---:B------:R-:W-:Y:S02]  /*4a50*/  LOP3.LUT R72, R101.reuse, 0x86, RZ, 0xfc, !PT ;  /* 0x0000008665487812 */ /* 0x040fe400078efcff */
[----:B------:R-:W-:Y:S02]  /*4a60*/  LOP3.LUT R79, R101, 0x8a, RZ, 0xfc, !PT ;  /* 0x0000008a654f7812 */ /* 0x000fe400078efcff */
[----:B------:R-:W-:-:S02]  /*4a70*/  IABS R70, R73 ;  /* 0x0000004900467213 */ /* 0x000fc40000000000 */
[----:B------:R-:W-:Y:S02]  /*4a80*/  IABS R69, R72 ;  /* 0x0000004800457213 */ /* 0x000fe40000000000 */
[----:B------:R-:W-:Y:S01]  /*4a90*/  IABS R121, R79 ;  /* 0x0000004f00797213 */ /* 0x000fe20000000000 */
[----:B------:R-:W-:Y:S01]  /*4aa0*/  IMAD.HI.U32 R76, R2, R70, RZ ;  /* 0x00000046024c7227 */ /* 0x000fe200078e00ff */
[----:B------:R-:W-:-:S03]  /*4ab0*/  ISETP.GT.U32.AND P4, PT, R0, R67, PT ;  /* 0x000000430000720c */ /* 0x000fc60003f84070 */
[--C-:B------:R-:W-:Y:S01]  /*4ac0*/  @!P6 IMAD.IADD R66, R66, 0x1, -R0.reuse ;  /* 0x000000014242e824 */ /* 0x100fe200078e0a00 */
[----:B------:R-:W-:Y:S01]  /*4ad0*/  ISETP.GE.AND P6, PT, R71, RZ, PT ;  /* 0x000000ff4700720c */ /* 0x000fe20003fc6270 */
[----:B------:R-:W-:Y:S02]  /*4ae0*/  @!P3 IMAD.IADD R68, R68, 0x1, -R0 ;  /* 0x000000014444b824 */ /* 0x000fe400078e0a00 */
[----:B------:R-:W-:-:S04]  /*4af0*/  IMAD.HI.U32 R77, R2, R69, RZ ;  /* 0x00000045024d7227 */ /* 0x000fc800078e00ff */
[----:B------:R-:W-:-:S04]  /*4b00*/  IMAD.HI.U32 R74, R2, R121, RZ ;  /* 0x00000079024a7227 */ /* 0x000fc800078e00ff */
[----:B------:R-:W-:Y:S02]  /*4b10*/  IMAD.MOV R76, RZ, RZ, -R76 ;  /* 0x000000ffff4c7224 */ /* 0x000fe400078e0a4c */
[----:B------:R-:W-:Y:S01]  /*4b20*/  @!P2 IMAD.MOV R65, RZ, RZ, -R65 ;  /* 0x000000ffff41a224 */ /* 0x000fe200078e0a41 */
[C---:B------:R-:W-:Y:S01]  /*4b30*/  ISETP.GT.U32.AND P2, PT, R0.reuse, R68, PT ;  /* 0x000000440000720c */ /* 0x040fe20003f44070 */
[----:B------:R-:W-:Y:S02]  /*4b40*/  IMAD.MOV R77, RZ, RZ, -R77 ;  /* 0x000000ffff4d7224 */ /* 0x000fe400078e0a4d */
[----:B------:R-:W-:Y:S02]  /*4b50*/  IMAD.MOV R74, RZ, RZ, -R74 ;  /* 0x000000ffff4a7224 */ /* 0x000fe400078e0a4a */
[C---:B------:R-:W-:Y:S01]  /*4b60*/  IMAD R70, R0.reuse, R76, R70 ;  /* 0x0000004c00467224 */ /* 0x040fe200078e0246 */
[----:B------:R-:W-:Y:S01]  /*4b70*/  LOP3.LUT R71, R101, 0x8c, RZ, 0xfc, !PT ;  /* 0x0000008c65477812 */ /* 0x000fe200078efcff */
[----:B------:R-:W-:-:S02]  /*4b80*/  IMAD R69, R0, R77, R69 ;  /* 0x0000004d00457224 */ /* 0x000fc400078e0245 */
[C---:B------:R-:W-:Y:S02]  /*4b90*/  IMAD R121, R0.reuse, R74, R121 ;  /* 0x0000004a00797224 */ /* 0x040fe400078e0279 */
[----:B------:R-:W-:Y:S01]  /*4ba0*/  @!P4 IMAD.IADD R67, R67, 0x1, -R0 ;  /* 0x000000014343c824 */ /* 0x000fe200078e0a00 */
[C---:B------:R-:W-:Y:S02]  /*4bb0*/  ISETP.GT.U32.AND P4, PT, R0.reuse, R70, PT ;  /* 0x000000460000720c */ /* 0x040fe40003f84070 */
[----:B------:R-:W-:Y:S01]  /*4bc0*/  IABS R76, R71 ;  /* 0x00000047004c7213 */ /* 0x000fe20000000000 */
[----:B------:R-:W-:Y:S01]  /*4bd0*/  @!P6 IMAD.MOV R67, RZ, RZ, -R67 ;  /* 0x000000ffff43e224 */ /* 0x000fe200078e0a43 */
[C---:B------:R-:W-:Y:S02]  /*4be0*/  ISETP.GT.U32.AND P3, PT, R0.reuse, R69, PT ;  /* 0x000000450000720c */ /* 0x040fe40003f64070 */
[----:B------:R-:W-:Y:S01]  /*4bf0*/  ISETP.GT.U32.AND P6, PT, R0, R121, PT ;  /* 0x000000790000720c */ /* 0x000fe20003fc4070 */
[----:B------:R-:W-:Y:S01]  /*4c00*/  IMAD.HI.U32 R74, R2, R76, RZ ;  /* 0x0000004c024a7227 */ /* 0x000fe200078e00ff */
[----:B------:R-:W-:-:S03]  /*4c10*/  LOP3.LUT R78, R101, 0x8e, RZ, 0xfc, !PT ;  /* 0x0000008e654e7812 */ /* 0x000fc600078efcff */
[----:B------:R-:W-:Y:S01]  /*4c20*/  @!P2 IMAD.IADD R68, R68, 0x1, -R0 ;  /* 0x000000014444a824 */ /* 0x000fe200078e0a00 */
[----:B------:R-:W-:Y:S01]  /*4c30*/  ISETP.GE.AND P2, PT, R72, RZ, PT ;  /* 0x000000ff4800720c */ /* 0x000fe20003f46270 */
[----:B------:R-:W-:Y:S01]  /*4c40*/  IMAD.MOV R74, RZ, RZ, -R74 ;  /* 0x000000ffff4a7224 */ /* 0x000fe200078e0a4a */
[----:B------:R-:W-:Y:S01]  /*4c50*/  IABS R72, R78 ;  /* 0x0000004e00487213 */ /* 0x000fe20000000000 */
[----:B------:R-:W-:Y:S02]  /*4c60*/  @!P4 IMAD.IADD R70, R70, 0x1, -R0 ;  /* 0x000000014646c824 */ /* 0x000fe400078e0a00 */
[----:B------:R-:W-:Y:S02]  /*4c70*/  IMAD R76, R0, R74, R76 ;  /* 0x0000004a004c7224 */ /* 0x000fe400078e024c */
[----:B------:R-:W-:Y:S02]  /*4c80*/  IMAD.MOV.U32 R74, RZ, RZ, R72 ;  /* 0x000000ffff4a7224 */ /* 0x000fe400078e0048 */
[----:B------:R-:W-:-:S02]  /*4c90*/  @!P3 IMAD.IADD R69, R69, 0x1, -R0 ;  /* 0x000000014545b824 */ /* 0x000fc400078e0a00 */
[----:B------:R-:W-:Y:S01]  /*4ca0*/  @!P6 IMAD.IADD R121, R121, 0x1, -R0 ;  /* 0x000000017979e824 */ /* 0x000fe200078e0a00 */
[----:B------:R-:W-:Y:S01]  /*4cb0*/  ISETP.GT.U32.AND P6, PT, R0, R70, PT ;  /* 0x000000460000720c */ /* 0x000fe20003fc4070 */
[----:B------:R-:W-:Y:S01]  /*4cc0*/  IMAD.HI.U32 R80, R2, R74, RZ ;  /* 0x0000004a02507227 */ /* 0x000fe200078e00ff */
[----:B------:R-:W-:-:S03]  /*4cd0*/  ISETP.GT.U32.AND P4, PT, R0, R69, PT ;  /* 0x000000450000720c */ /* 0x000fc60003f84070 */
[----:B------:R-:W-:-:S04]  /*4ce0*/  IMAD.MOV R80, RZ, RZ, -R80 ;  /* 0x000000ffff507224 */ /* 0x000fc800078e0a50 */
[----:B------:R-:W-:Y:S02]  /*4cf0*/  IMAD R74, R0, R80, R74 ;  /* 0x00000050004a7224 */ /* 0x000fe400078e024a */
[----:B------:R-:W-:Y:S01]  /*4d00*/  @!P5 IMAD.MOV R66, RZ, RZ, -R66 ;  /* 0x000000ffff42d224 */ /* 0x000fe200078e0a42 */
[----:B------:R-:W-:Y:S01]  /*4d10*/  ISETP.GE.AND P5, PT, R75, RZ, PT ;  /* 0x000000ff4b00720c */ /* 0x000fe20003fa6270 */
[--C-:B------:R-:W-:Y:S01]  /*4d20*/  @!P6 IMAD.IADD R70, R70, 0x1, -R0.reuse ;  /* 0x000000014646e824 */ /* 0x100fe200078e0a00 */
[C---:B------:R-:W-:Y:S01]  /*4d30*/  ISETP.GT.U32.AND P6, PT, R0.reuse, R74, PT ;  /* 0x0000004a0000720c */ /* 0x040fe20003fc4070 */
[----:B------:R-:W-:Y:S01]  /*4d40*/  @!P4 IMAD.IADD R69, R69, 0x1, -R0 ;  /* 0x000000014545c824 */ /* 0x000fe200078e0a00 */
[----:B------:R-:W-:Y:S02]  /*4d50*/  ISETP.GT.U32.AND P4, PT, R0, R76, PT ;  /* 0x0000004c0000720c */ /* 0x000fe40003f84070 */
[C---:B------:R-:W-:Y:S02]  /*4d60*/  LOP3.LUT R72, R101.reuse, 0x94, RZ, 0xfc, !PT ;  /* 0x0000009465487812 */ /* 0x040fe400078efcff */
[----:B------:R-:W-:-:S02]  /*4d70*/  LOP3.LUT R77, R101, 0x90, RZ, 0xfc, !PT ;  /* 0x00000090654d7812 */ /* 0x000fc400078efcff */
[----:B------:R-:W-:-:S03]  /*4d80*/  IABS R83, R72 ;  /* 0x0000004800537213 */ /* 0x000fc60000000000 */
[----:B------:R-:W-:Y:S01]  /*4d90*/  @!P5 IMAD.MOV R68, RZ, RZ, -R68 ;  /* 0x000000ffff44d224 */ /* 0x000fe200078e0a44 */
[----:B------:R-:W-:Y:S01]  /*4da0*/  ISETP.GT.U32.AND P5, PT, R0, R121, PT ;  /* 0x000000790000720c */ /* 0x000fe20003fa4070 */
[--C-:B------:R-:W-:Y:S01]  /*4db0*/  @!P6 IMAD.IADD R74, R74, 0x1, -R0.reuse ;  /* 0x000000014a4ae824 */ /* 0x100fe200078e0a00 */
[----:B------:R-:W-:Y:S01]  /*4dc0*/  ISETP.GE.AND P3, PT, R73, RZ, PT ;  /* 0x000000ff4900720c */ /* 0x000fe20003f66270 */
[----:B------:R-:W-:Y:S01]  /*4dd0*/  @!P4 IMAD.IADD R76, R76, 0x1, -R0 ;  /* 0x000000014c4cc824 */ /* 0x000fe200078e0a00 */
[----:B------:R-:W-:Y:S02]  /*4de0*/  IABS R73, R77 ;  /* 0x0000004d00497213 */ /* 0x000fe40000000000 */
[----:B------:R-:W-:Y:S01]  /*4df0*/  ISETP.GE.AND P4, PT, R71, RZ, PT ;  /* 0x000000ff4700720c */ /* 0x000fe20003f86270 */
[----:B------:R-:W-:Y:S01]  /*4e00*/  IMAD.HI.U32 R71, R2, R83, RZ ;  /* 0x0000005302477227 */ /* 0x000fe200078e00ff */
[----:B------:R-:W-:Y:S02]  /*4e10*/  ISETP.GT.U32.AND P6, PT, R0, R74, PT ;  /* 0x0000004a0000720c */ /* 0x000fe40003fc4070 */
[----:B------:R-:W-:Y:S01]  /*4e20*/  LOP3.LUT R75, R101, 0x92, RZ, 0xfc, !PT ;  /* 0x00000092654b7812 */ /* 0x000fe200078efcff */
[----:B------:R-:W-:-:S03]  /*4e30*/  IMAD.HI.U32 R80, R2, R73, RZ ;  /* 0x0000004902507227 */ /* 0x000fc600078e00ff */
[----:B------:R-:W-:Y:S01]  /*4e40*/  IABS R85, R75 ;  /* 0x0000004b00557213 */ /* 0x000fe20000000000 */
[----:B------:R-:W-:Y:S02]  /*4e50*/  IMAD.MOV R71, RZ, RZ, -R71 ;  /* 0x000000ffff477224 */ /* 0x000fe400078e0a47 */
[----:B------:R-:W-:Y:S01]  /*4e60*/  @!P5 IMAD.IADD R121, R121, 0x1, -R0 ;  /* 0x000000017979d824 */ /* 0x000fe200078e0a00 */
[----:B------:R-:W-:Y:S01]  /*4e70*/  ISETP.GE.AND P5, PT, R79, RZ, PT ;  /* 0x000000ff4f00720c */ /* 0x000fe20003fa6270 */
[----:B------:R-:W-:Y:S02]  /*4e80*/  IMAD.MOV R80, RZ, RZ, -R80 ;  /* 0x000000ffff507224 */ /* 0x000fe400078e0a50 */
        /* <DEDUP_REMOVED lines=10> */
[----:B------:R-:W-:-:S02]  /*4f30*/  IMAD R85, R0, R79, R85 ;  /* 0x0000004f00557224 */ /* 0x000fc400078e0255 */
[----:B------:R-:W-:Y:S01]  /*4f40*/  @!P5 IMAD.MOV R121, RZ, RZ, -R121 ;  /* 0x000000ffff79d224 */ /* 0x000fe200078e0a79 */
[----:B------:R-:W-:Y:S02]  /*4f50*/  LOP3.LUT R71, R101, 0x98, RZ, 0xfc, !PT ;  /* 0x0000009865477812 */ /* 0x000fe400078efcff */
[----:B------:R-:W-:Y:S01]  /*4f60*/  ISETP.GT.U32.AND P5, PT, R0, R85, PT ;  /* 0x000000550000720c */ /* 0x000fe20003fa4070 */
[----:B------:R-:W-:Y:S01]  /*4f70*/  @!P6 IMAD.IADD R83, R83, 0x1, -R0 ;  /* 0x000000015353e824 */ /* 0x000fe200078e0a00 */
[----:B------:R-:W-:-:S03]  /*4f80*/  IABS R81, R71 ;  /* 0x0000004700517213 */ /* 0x000fc60000000000 */
[--C-:B------:R-:W-:Y:S01]  /*4f90*/  @!P3 IMAD.IADD R73, R73, 0x1, -R0.reuse ;  /* 0x000000014949b824 */ /* 0x100fe200078e0a00 */
[----:B------:R-:W-:Y:S01]  /*4fa0*/  ISETP.GE.AND P3, PT, R77, RZ, PT ;  /* 0x000000ff4d00720c */ /* 0x000fe20003f66270 */
[----:B------:R-:W-:Y:S01]  /*4fb0*/  @!P2 IMAD.IADD R76, R76, 0x1, -R0 ;  /* 0x000000014c4ca824 */ /* 0x000fe200078e0a00 */
[----:B------:R-:W-:Y:S01]  /*4fc0*/  ISETP.GT.U32.AND P6, PT, R0, R83, PT ;  /* 0x000000530000720c */ /* 0x000fe20003fc4070 */
[----:B------:R-:W-:Y:S01]  /*4fd0*/  IMAD.MOV.U32 R77, RZ, RZ, R74 ;  /* 0x000000ffff4d7224 */ /* 0x000fe200078e004a */
[----:B------:R-:W-:Y:S01]  /*4fe0*/  LOP3.LUT R84, R101, 0x96, RZ, 0xfc, !PT ;  /* 0x0000009665547812 */ /* 0x000fe200078efcff */
[----:B------:R-:W-:-:S03]  /*4ff0*/  IMAD.HI.U32 R74, R2, R81, RZ ;  /* 0x00000051024a7227 */ /* 0x000fc600078e00ff */
[----:B------:R-:W-:Y:S01]  /*5000*/  IABS R79, R84 ;  /* 0x00000054004f7213 */ /* 0x000fe20000000000 */
[----:B------:R-:W-:Y:S02]  /*5010*/  IMAD.MOV.U32 R82, RZ, RZ, R76 ;  /* 0x000000ffff527224 */ /* 0x000fe400078e004c */
[----:B------:R-:W-:Y:S02]  /*5020*/  @!P5 IMAD.IADD R85, R85, 0x1, -R0 ;  /* 0x000000015555d824 */ /* 0x000fe400078e0a00 */
[----:B------:R-:W-:Y:S01]  /*5030*/  IMAD.MOV R74, RZ, RZ, -R74 ;  /* 0x000000ffff4a7224 */ /* 0x000fe200078e0a4a */
[----:B------:R-:W-:Y:S01]  /*5040*/  ISETP.GE.AND P2, PT, R78, RZ, PT ;  /* 0x000000ff4e00720c */ /* 0x000fe20003f46270 */
[----:B------:R-:W-:Y:S01]  /*5050*/  @!P4 IMAD.MOV R82, RZ, RZ, -R82 ;  /* 0x000000ffff52c224 */ /* 0x000fe200078e0a52 */
[C---:B------:R-:W-:Y:S01]  /*5060*/  ISETP.GT.U32.AND P4, PT, R0.reuse, R73, PT ;  /* 0x000000490000720c */ /* 0x040fe20003f84070 */
[C---:B------:R-:W-:Y:S01]  /*5070*/  IMAD R81, R0.reuse, R74, R81 ;  /* 0x0000004a00517224 */ /* 0x040fe200078e0251 */
[----:B------:R-:W-:Y:S01]  /*5080*/  ISETP.GT.U32.AND P5, PT, R0, R85, PT ;  /* 0x000000550000720c */ /* 0x000fe20003fa4070 */
[----:B------:R-:W-:-:S04]  /*5090*/  IMAD.HI.U32 R76, R2, R79, RZ ;  /* 0x0000004f024c7227 */ /* 0x000fc800078e00ff */
[----:B------:R-:W-:Y:S01]  /*50a0*/  @!P6 IMAD.IADD R83, R83, 0x1, -R0 ;  /* 0x000000015353e824 */ /* 0x000fe200078e0a00 */
[----:B------:R-:W-:Y:S01]  /*50b0*/  ISETP.GT.U32.AND P6, PT, R0, R81, PT ;  /* 0x000000510000720c */ /* 0x000fe20003fc4070 */
[----:B------:R-:W-:-:S04]  /*50c0*/  IMAD.MOV R76, RZ, RZ, -R76 ;  /* 0x000000ffff4c7224 */ /* 0x000fc800078e0a4c */
[C---:B------:R-:W-:Y:S02]  /*50d0*/  IMAD R79, R0.reuse, R76, R79 ;  /* 0x0000004c004f7224 */ /* 0x040fe400078e024f */
[----:B------:R-:W-:Y:S02]  /*50e0*/  @!P2 IMAD.MOV R77, RZ, RZ, -R77 ;  /* 0x000000ffff4da224 */ /* 0x000fe400078e0a4d */
[--C-:B------:R-:W-:Y:S01]  /*50f0*/  @!P4 IMAD.IADD R73, R73, 0x1, -R0.reuse ;  /* 0x000000014949c824 */ /* 0x100fe200078e0a00 */
[----:B------:R-:W-:Y:S01]  /*5100*/  ISETP.GT.U32.AND P4, PT, R0, R79, PT ;  /* 0x0000004f0000720c */ /* 0x000fe20003f84070 */
[----:B------:R-:W-:Y:S01]  /*5110*/  @!P5 IMAD.IADD R85, R85, 0x1, -R0 ;  /* 0x000000015555d824 */ /* 0x000fe200078e0a00 */
[----:B------:R-:W-:Y:S02]  /*5120*/  ISETP.GE.AND P5, PT, R72, RZ, PT ;  /* 0x000000ff4800720c */ /* 0x000fe40003fa6270 */
[C---:B------:R-:W-:Y:S02]  /*5130*/  LOP3.LUT R80, R101.reuse, 0x9a, RZ, 0xfc, !PT ;  /* 0x0000009a65507812 */ /* 0x040fe400078efcff */
[----:B------:R-:W-:Y:S01]  /*5140*/  LOP3.LUT R72, R101, 0x9e, RZ, 0xfc, !PT ;  /* 0x0000009e65487812 */ /* 0x000fe200078efcff */
[----:B------:R-:W-:Y:S01]  /*5150*/  STL [R1], R82 ;  /* 0x0000005201007387 */ /* 0x000fe20000100800 */
[----:B------:R-:W-:-:S02]  /*5160*/  IMAD.MOV.U32 R86, RZ, RZ, R73 ;  /* 0x000000ffff567224 */ /* 0x000fc400078e0049 */
[----:B------:R-:W-:Y:S01]  /*5170*/  @!P6 IMAD.IADD R81, R81, 0x1, -R0 ;  /* 0x000000015151e824 */ /* 0x000fe200078e0a00 */
[----:B------:R0:W-:Y:S01]  /*5180*/  STL [R1+0x10], R77 ;  /* 0x0000104d01007387 */ /* 0x0001e20000100800 */
[----:B------:R-:W-:Y:S01]  /*5190*/  IABS R74, R72 ;  /* 0x00000048004a7213 */ /* 0x000fe20000000000 */
[----:B------:R-:W-:Y:S01]  /*51a0*/  @!P3 IMAD.MOV R86, RZ, RZ, -R86 ;  /* 0x000000ffff56b224 */ /* 0x000fe200078e0a56 */
[----:B------:R-:W-:Y:S02]  /*51b0*/  LOP3.LUT R78, R101, 0x9c, RZ, 0xfc, !PT ;  /* 0x0000009c654e7812 */ /* 0x000fe400078efcff */
[----:B------:R-:W-:Y:S02]  /*51c0*/  ISETP.GT.U32.AND P3, PT, R0, R81, PT ;  /* 0x000000510000720c */ /* 0x000fe40003f64070 */
[----:B0-----:R-:W-:Y:S01]  /*51d0*/  IABS R77, R80 ;  /* 0x00000050004d7213 */ /* 0x001fe20000000000 */
[----:B------:R-:W-:-:S04]  /*51e0*/  IMAD.HI.U32 R73, R2, R74, RZ ;  /* 0x0000004a02497227 */ /* 0x000fc800078e00ff */
[----:B------:R-:W-:Y:S01]  /*51f0*/  IMAD.HI.U32 R82, R2, R77, RZ ;  /* 0x0000004d02527227 */ /* 0x000fe200078e00ff */
[----:B------:R-:W-:-:S03]  /*5200*/  IABS R76, R78 ;  /* 0x0000004e004c7213 */ /* 0x000fc60000000000 */
[----:B------:R-:W-:Y:S01]  /*5210*/  @!P4 IMAD.IADD R79, R79, 0x1, -R0 ;  /* 0x000000014f4fc824 */ /* 0x000fe200078e0a00 */
[----:B------:R-:W-:Y:S01]  /*5220*/  ISETP.GE.AND P2, PT, R75, RZ, PT ;  /* 0x000000ff4b00720c */ /* 0x000fe20003f46270 */
[----:B------:R-:W-:Y:S02]  /*5230*/  IMAD.MOV R82, RZ, RZ, -R82 ;  /* 0x000000ffff527224 */ /* 0x000fe400078e0a52 */
[----:B------:R-:W-:Y:S01]  /*5240*/  IMAD.MOV R73, RZ, RZ, -R73 ;  /* 0x000000ffff497224 */ /* 0x000fe200078e0a49 */
[C---:B------:R-:W-:Y:S01]  /*5250*/  ISETP.GT.U32.AND P6, PT, R0.reuse, R79, PT ;  /* 0x0000004f0000720c */ /* 0x040fe20003fc4070 */
[C---:B------:R-:W-:Y:S02]  /*5260*/  IMAD R77, R0.reuse, R82, R77 ;  /* 0x00000052004d7224 */ /* 0x040fe400078e024d */
[----:B------:R-:W-:Y:S02]  /*5270*/  IMAD R74, R0, R73, R74 ;  /* 0x00000049004a7224 */ /* 0x000fe400078e024a */
[----:B------:R-:W-:-:S04]  /*5280*/  IMAD.HI.U32 R82, R2, R76, RZ ;  /* 0x0000004c02527227 */ /* 0x000fc800078e00ff */
[----:B------:R-:W-:Y:S01]  /*5290*/  @!P3 IMAD.IADD R81, R81, 0x1, -R0 ;  /* 0x000000015151b824 */ /* 0x000fe200078e0a00 */
[----:B------:R-:W-:Y:S01]  /*52a0*/  ISETP.GT.U32.AND P3, PT, R0, R74, PT ;  /* 0x0000004a0000720c */ /* 0x000fe20003f64070 */
[----:B------:R-:W-:Y:S01]  /*52b0*/  IMAD.MOV R82, RZ, RZ, -R82 ;  /* 0x000000ffff527224 */ /* 0x000fe200078e0a52 */
[----:B------:R-:W-:Y:S01]  /*52c0*/  ISETP.GE.AND P4, PT, R84, RZ, PT ;  /* 0x000000ff5400720c */ /* 0x000fe20003f86270 */
[----:B------:R-:W-:Y:S02]  /*52d0*/  @!P2 IMAD.MOV R85, RZ, RZ, -R85 ;  /* 0x000000ffff55a224 */ /* 0x000fe400078e0a55 */
[C---:B------:R-:W-:Y:S01]  /*52e0*/  IMAD R76, R0.reuse, R82, R76 ;  /* 0x00000052004c7224 */ /* 0x040fe200078e024c */
[C---:B------:R-:W-:Y:S01]  /*52f0*/  ISETP.GT.U32.AND P2, PT, R0.reuse, R77, PT ;  /* 0x0000004d0000720c */ /* 0x040fe20003f44070 */
[--C-:B------:R-:W-:Y:S01]  /*5300*/  @!P6 IMAD.IADD R79, R79, 0x1, -R0.reuse ;  /* 0x000000014f4fe824 */ /* 0x100fe200078e0a00 */
[----:B------:R-:W-:Y:S02]  /*5310*/  LOP3.LUT R73, R101, 0xa2, RZ, 0xfc, !PT ;  /* 0x000000a265497812 */ /* 0x000fe400078efcff */
[----:B------:R-:W-:Y:S01]  /*5320*/  ISETP.GT.U32.AND P6, PT, R0, R76, PT ;  /* 0x0000004c0000720c */ /* 0x000fe20003fc4070 */
[----:B------:R0:W-:Y:S01]  /*5330*/  STL [R1+0x14], R86 ;  /* 0x0000145601007387 */ /* 0x0001e20000100800 */
[----:B------:R-:W-:Y:S01]  /*5340*/  IABS R82, R73 ;  /* 0x0000004900527213 */ /* 0x000fe20000000000 */
[----:B------:R-:W-:-:S02]  /*5350*/  @!P3 IMAD.IADD R74, R74, 0x1, -R0 ;  /* 0x000000014a4ab824 */ /* 0x000fc400078e0a00 */
[----:B------:R-:W-:Y:S02]  /*5360*/  @!P5 IMAD.MOV R83, RZ, RZ, -R83 ;  /* 0x000000ffff53d224 */ /* 0x000fe400078e0a53 */
[----:B0-----:R-:W-:Y:S01]  /*5370*/  IMAD.MOV.U32 R86, RZ, RZ, R79 ;  /* 0x000000ffff567224 */ /* 0x001fe200078e004f */
[----:B------:R-:W-:Y:S01]  /*5380*/  LOP3.LUT R75, R101, 0xa0, RZ, 0xfc, !PT ;  /* 0x000000a0654b7812 */ /* 0x000fe200078efcff */
[----:B------:R-:W-:Y:S02]  /*5390*/  @!P2 IMAD.IADD R77, R77, 0x1, -R0 ;  /* 0x000000014d4da824 */ /* 0x000fe400078e0a00 */
[----:B------:R-:W-:Y:S01]  /*53a0*/  @!P4 IMAD.MOV R86, RZ, RZ, -R86 ;  /* 0x000000ffff56c224 */ /* 0x000fe200078e0a56 */
[----:B------:R-:W-:Y:S01]  /*53b0*/  ISETP.GT.U32.AND P4, PT, R0, R74, PT ;  /* 0x0000004a0000720c */ /* 0x000fe20003f84070 */
[----:B------:R-:W-:Y:S01]  /*53c0*/  IMAD.HI.U32 R79, R2, R82, RZ ;  /* 0x00000052024f7227 */ /* 0x000fe200078e00ff */
[----:B------:R-:W-:Y:S01]  /*53d0*/  STL [R1+0x44], R85 ;  /* 0x0000445501007387 */ /* 0x000fe20000100800 */
[----:B------:R-:W-:-:S02]  /*53e0*/  IABS R84, R75 ;  /* 0x0000004b00547213 */ /* 0x000fc40000000000 */
[----:B------:R-:W-:Y:S01]  /*53f0*/  @!P6 IMAD.IADD R76, R76, 0x1, -R0 ;  /* 0x000000014c4ce824 */ /* 0x000fe200078e0a00 */
[----:B------:R0:W-:Y:S01]  /*5400*/  STL [R1+0x54], R83 ;  /* 0x0000545301007387 */ /* 0x0001e20000100800 */
[----:B------:R-:W-:Y:S01]  /*5410*/  IMAD.MOV R79, RZ, RZ, -R79 ;  /* 0x000000ffff4f7224 */ /* 0x000fe200078e0a4f */
[C---:B------:R-:W-:Y:S02]  /*5420*/  ISETP.GT.U32.AND P6, PT, R0.reuse, R77, PT ;  /* 0x0000004d0000720c */ /* 0x040fe40003fc4070 */
[----:B------:R-:W-:Y:S01]  /*5430*/  ISETP.GE.AND P5, PT, R71, RZ, PT ;  /* 0x000000ff4700720c */ /* 0x000fe20003fa6270 */
[C---:B------:R-:W-:Y:S01]  /*5440*/  IMAD R82, R0.reuse, R79, R82 ;  /* 0x0000004f00527224 */ /* 0x040fe200078e0252 */
[----:B------:R-:W-:Y:S02]  /*5450*/  ISETP.GT.U32.AND P3, PT, R0, R76, PT ;  /* 0x0000004c0000720c */ /* 0x000fe40003f64070 */
[----:B0-----:R-:W-:Y:S01]  /*5460*/  LOP3.LUT R83, R101, 0xa4, RZ, 0xfc, !PT ;  /* 0x000000a465537812 */ /* 0x001fe200078efcff */
[----:B------:R-:W-:-:S03]  /*5470*/  IMAD.HI.U32 R71, R2, R84, RZ ;  /* 0x0000005402477227 */ /* 0x000fc600078e00ff */
[----:B------:R-:W-:Y:S01]  /*5480*/  IABS R85, R83 ;  /* 0x0000005300557213 */ /* 0x000fe20000000000 */
[----:B------:R0:W-:Y:S01]  /*5490*/  STL [R1+0x50], R86 ;  /* 0x0000505601007387 */ /* 0x0001e20000100800 */
[--C-:B------:R-:W-:Y:S01]  /*54a0*/  @!P4 IMAD.IADD R74, R74, 0x1, -R0.reuse ;  /* 0x000000014a4ac824 */ /* 0x100fe200078e0a00 */
[----:B------:R-:W-:Y:S01]  /*54b0*/  ISETP.GT.U32.AND P4, PT, R0, R82, PT ;  /* 0x000000520000720c */ /* 0x000fe20003f84070 */
[----:B------:R-:W-:Y:S01]  /*54c0*/  IMAD.MOV R71, RZ, RZ, -R71 ;  /* 0x000000ffff477224 */ /* 0x000fe200078e0a47 */
[----:B------:R-:W-:Y:S01]  /*54d0*/  ISETP.GE.AND P2, PT, R80, RZ, PT ;  /* 0x000000ff5000720c */ /* 0x000fe20003f46270 */
[----:B------:R-:W-:Y:S02]  /*54e0*/  @!P6 IMAD.IADD R77, R77, 0x1, -R0 ;  /* 0x000000014d4de824 */ /* 0x000fe400078e0a00 */
[----:B0-----:R-:W-:Y:S02]  /*54f0*/  IMAD.MOV.U32 R86, RZ, RZ, R81 ;  /* 0x000000ffff567224 */ /* 0x001fe400078e0051 */
[----:B------:R-:W-:Y:S01]  /*5500*/  IMAD.MOV.U32 R81, RZ, RZ, R85 ;  /* 0x000000ffff517224 */ /* 0x000fe200078e0055 */
[----:B------:R-:W-:Y:S01]  /*5510*/  ISETP.GE.AND P6, PT, R78, RZ, PT ;  /* 0x000000ff4e00720c */ /* 0x000fe20003fc6270 */
[----:B------:R-:W-:-:S02]  /*5520*/  IMAD R84, R0, R71, R84 ;  /* 0x0000004700547224 */ /* 0x000fc400078e0254 */
[----:B------:R-:W-:Y:S01]  /*5530*/  IMAD.HI.U32 R79, R2, R81, RZ ;  /* 0x00000051024f7227 */ /* 0x000fe200078e00ff */
[----:B------:R-:W-:-:S03]  /*5540*/  LOP3.LUT R71, R101, 0xa6, RZ, 0xfc, !PT ;  /* 0x000000a665477812 */ /* 0x000fc600078efcff */
[----:B------:R-:W-:Y:S02]  /*5550*/  @!P5 IMAD.MOV R86, RZ, RZ, -R86 ;  /* 0x000000ffff56d224 */ /* 0x000fe400078e0a56 */
[--C-:B------:R-:W-:Y:S01]  /*5560*/  @!P3 IMAD.IADD R76, R76, 0x1, -R0.reuse ;  /* 0x000000014c4cb824 */ /* 0x100fe200078e0a00 */
[----:B------:R-:W-:Y:S01]  /*5570*/  ISETP.GE.AND P3, PT, R72, RZ, PT ;  /* 0x000000ff4800720c */ /* 0x000fe20003f66270 */
[----:B------:R-:W-:Y:S01]  /*5580*/  IMAD.MOV R79, RZ, RZ, -R79 ;  /* 0x000000ffff4f7224 */ /* 0x000fe200078e0a4f */
[C---:B------:R-:W-:Y:S02]  /*5590*/  ISETP.GT.U32.AND P5, PT, R0.reuse, R84, PT ;  /* 0x000000540000720c */ /* 0x040fe40003fa4070 */
[----:B------:R-:W-:Y:S01]  /*55a0*/  LOP3.LUT R72, R101, 0xa8, RZ, 0xfc, !PT ;  /* 0x000000a865487812 */ /* 0x000fe200078efcff */
[----:B------:R0:W-:Y:S01]  /*55b0*/  STL [R1+0x4c], R86 ;  /* 0x00004c5601007387 */ /* 0x0001e20000100800 */
[----:B------:R-:W-:Y:S01]  /*55c0*/  IABS R80, R71 ;  /* 0x0000004700507213 */ /* 0x000fe20000000000 */
[----:B------:R-:W-:Y:S01]  /*55d0*/  IMAD R81, R0, R79, R81 ;  /* 0x0000004f00517224 */ /* 0x000fe200078e0251 */
[----:B------:R-:W-:Y:S01]  /*55e0*/  IABS R79, R72 ;  /* 0x00000048004f7213 */ /* 0x000fe20000000000 */
[----:B------:R-:W-:-:S02]  /*55f0*/  @!P4 IMAD.IADD R82, R82, 0x1, -R0 ;  /* 0x000000015252c824 */ /* 0x000fc400078e0a00 */
[----:B------:R-:W-:Y:S02]  /*5600*/  IMAD.MOV.U32 R85, RZ, RZ, R76 ;  /* 0x000000ffff557224 */ /* 0x000fe400078e004c */
[----:B0-----:R-:W-:Y:S01]  /*5610*/  IMAD.MOV.U32 R86, RZ, RZ, R77 ;  /* 0x000000ffff567224 */ /* 0x001fe200078e004d */
[----:B------:R-:W-:Y:S01]  /*5620*/  ISETP.GT.U32.AND P4, PT, R0, R82, PT ;  /* 0x000000520000720c */ /* 0x000fe20003f84070 */
[----:B------:R-:W-:-:S04]  /*5630*/  IMAD.HI.U32 R78, R2, R80, RZ ;  /* 0x00000050024e7227 */ /* 0x000fc800078e00ff */
[----:B------:R-:W-:Y:S02]  /*5640*/  @!P2 IMAD.MOV R86, RZ, RZ, -R86 ;  /* 0x000000ffff56a224 */ /* 0x000fe400078e0a56 */
[----:B------:R-:W-:-:S04]  /*5650*/  IMAD.HI.U32 R76, R2, R79, RZ ;  /* 0x0000004f024c7227 */ /* 0x000fc800078e00ff */
[----:B------:R-:W-:Y:S01]  /*5660*/  @!P6 IMAD.MOV R85, RZ, RZ, -R85 ;  /* 0x000000ffff55e224 */ /* 0x000fe200078e0a55 */
[----:B------:R-:W-:Y:S01]  /*5670*/  ISETP.GT.U32.AND P6, PT, R0, R81, PT ;  /* 0x000000510000720c */ /* 0x000fe20003fc4070 */
[----:B------:R-:W-:Y:S01]  /*5680*/  IMAD.MOV R78, RZ, RZ, -R78 ;  /* 0x000000ffff4e7224 */ /* 0x000fe200078e0a4e */
[----:B------:R-:W-:Y:S01]  /*5690*/  STL [R1+0x38], R86 ;  /* 0x0000385601007387 */ /* 0x000fe20000100800 */
[----:B------:R-:W-:Y:S02]  /*56a0*/  @!P5 IMAD.IADD R84, R84, 0x1, -R0 ;  /* 0x000000015454d824 */ /* 0x000fe400078e0a00 */
[----:B------:R-:W-:Y:S01]  /*56b0*/  IMAD.MOV R76, RZ, RZ, -R76 ;  /* 0x000000ffff4c7224 */ /* 0x000fe200078e0a4c */
[----:B------:R0:W-:Y:S01]  /*56c0*/  STL [R1+0x40], R85 ;  /* 0x0000405501007387 */ /* 0x0001e20000100800 */
[C---:B------:R-:W-:Y:S01]  /*56d0*/  IMAD R80, R0.reuse, R78, R80 ;  /* 0x0000004e00507224 */ /* 0x040fe200078e0250 */
[C---:B------:R-:W-:Y:S01]  /*56e0*/  ISETP.GT.U32.AND P2, PT, R0.reuse, R84, PT ;  /* 0x000000540000720c */ /* 0x040fe20003f44070 */
[----:B------:R-:W-:-:S02]  /*56f0*/  IMAD R79, R0, R76, R79 ;  /* 0x0000004c004f7224 */ /* 0x000fc400078e024f */
[----:B0-----:R-:W-:Y:S01]  /*5700*/  IMAD.MOV.U32 R85, RZ, RZ, R74 ;  /* 0x000000ffff557224 */ /* 0x001fe200078e004a */
[----:B------:R-:W-:Y:S01]  /*5710*/  ISETP.GE.AND P5, PT, R75, RZ, PT ;  /* 0x000000ff4b00720c */ /* 0x000fe20003fa6270 */
[--C-:B------:R-:W-:Y:S02]  /*5720*/  @!P4 IMAD.IADD R82, R82, 0x1, -R0.reuse ;  /* 0x000000015252c824 */ /* 0x100fe400078e0a00 */
[----:B------:R-:W-:Y:S01]  /*5730*/  @!P3 IMAD.MOV R85, RZ, RZ, -R85 ;  /* 0x000000ffff55b224 */ /* 0x000fe200078e0a55 */
[C---:B------:R-:W-:Y:S01]  /*5740*/  ISETP.GT.U32.AND P3, PT, R0.reuse, R80, PT ;  /* 0x000000500000720c */ /* 0x040fe20003f64070 */
[----:B------:R-:W-:Y:S01]  /*5750*/  @!P6 IMAD.IADD R81, R81, 0x1, -R0 ;  /* 0x000000015151e824 */ /* 0x000fe200078e0a00 */
[C---:B------:R-:W-:Y:S02]  /*5760*/  ISETP.GT.U32.AND P4, PT, R0.reuse, R79, PT ;  /* 0x0000004f0000720c */ /* 0x040fe40003f84070 */
[----:B------:R-:W-:Y:S02]  /*5770*/  LOP3.LUT R75, R101, 0xaa, RZ, 0xfc, !PT ;  /* 0x000000aa654b7812 */ /* 0x000fe400078efcff */
[----:B------:R-:W-:-:S02]  /*5780*/  ISETP.GT.U32.AND P6, PT, R0, R81, PT ;  /* 0x000000510000720c */ /* 0x000fc40003fc4070 */
[----:B------:R-:W-:Y:S02]  /*5790*/  IABS R77, R75 ;  /* 0x0000004b004d7213 */ /* 0x000fe40000000000 */
[----:B------:R-:W-:Y:S01]  /*57a0*/  LOP3.LUT R78, R101, 0xac, RZ, 0xfc, !PT ;  /* 0x000000ac654e7812 */ /* 0x000fe200078efcff */
[--C-:B------:R-:W-:Y:S01]  /*57b0*/  @!P2 IMAD.IADD R84, R84, 0x1, -R0.reuse ;  /* 0x000000015454a824 */ /* 0x100fe200078e0a00 */
[----:B------:R0:W-:Y:S01]  /*57c0*/  STL [R1+0x3c], R85 ;  /* 0x00003c5501007387 */ /* 0x0001e20000100800 */
[----:B------:R-:W-:Y:S01]  /*57d0*/  ISETP.GE.AND P2, PT, R73, RZ, PT ;  /* 0x000000ff4900720c */ /* 0x000fe20003f46270 */
[----:B------:R-:W-:Y:S01]  /*57e0*/  @!P3 IMAD.IADD R80, R80, 0x1, -R0 ;  /* 0x000000015050b824 */ /* 0x000fe200078e0a00 */
[----:B------:R-:W-:Y:S01]  /*57f0*/  IABS R74, R78 ;  /* 0x0000004e004a7213 */ /* 0x000fe20000000000 */
[----:B------:R-:W-:Y:S01]  /*5800*/  IMAD.MOV.U32 R86, RZ, RZ, R84 ;  /* 0x000000ffff567224 */ /* 0x000fe200078e0054 */
[----:B------:R-:W-:Y:S01]  /*5810*/  LOP3.LUT R73, R101, 0xae, RZ, 0xfc, !PT ;  /* 0x000000ae65497812 */ /* 0x000fe200078efcff */
[----:B------:R-:W-:-:S02]  /*5820*/  @!P4 IMAD.IADD R79, R79, 0x1, -R0 ;  /* 0x000000014f4fc824 */ /* 0x000fc400078e0a00 */
[----:B0-----:R-:W-:Y:S01]  /*5830*/  IMAD.HI.U32 R85, R2, R77, RZ ;  /* 0x0000004d02557227 */ /* 0x001fe200078e00ff */
[----:B------:R-:W-:-:S03]  /*5840*/  ISETP.GE.AND P3, PT, R83, RZ, PT ;  /* 0x000000ff5300720c */ /* 0x000fc60003f66270 */
[----:B------:R-:W-:Y:S01]  /*5850*/  IMAD.MOV R85, RZ, RZ, -R85 ;  /* 0x000000ffff557224 */ /* 0x000fe200078e0a55 */
[----:B------:R-:W-:Y:S01]  /*5860*/  IABS R83, R73 ;  /* 0x0000004900537213 */ /* 0x000fe20000000000 */
[----:B------:R-:W-:Y:S01]  /*5870*/  IMAD.HI.U32 R76, R2, R74, RZ ;  /* 0x0000004a024c7227 */ /* 0x000fe200078e00ff */
[----:B------:R-:W-:-:S03]  /*5880*/  ISETP.GT.U32.AND P4, PT, R0, R80, PT ;  /* 0x000000500000720c */ /* 0x000fc60003f84070 */
[----:B------:R-:W-:Y:S01]  /*5890*/  @!P5 IMAD.MOV R86, RZ, RZ, -R86 ;  /* 0x000000ffff56d224 */ /* 0x000fe200078e0a56 */
[C---:B------:R-:W-:Y:S01]  /*58a0*/  ISETP.GT.U32.AND P5, PT, R0.reuse, R79, PT ;  /* 0x0000004f0000720c */ /* 0x040fe20003fa4070 */
[C---:B------:R-:W-:Y:S02]  /*58b0*/  IMAD R77, R0.reuse, R85, R77 ;  /* 0x00000055004d7224 */ /* 0x040fe400078e024d */
[----:B------:R-:W-:Y:S02]  /*58c0*/  @!P6 IMAD.IADD R81, R81, 0x1, -R0 ;  /* 0x000000015151e824 */ /* 0x000fe400078e0a00 */
[----:B------:R-:W-:Y:S02]  /*58d0*/  IMAD.MOV.U32 R85, RZ, RZ, R82 ;  /* 0x000000ffff557224 */ /* 0x000fe400078e0052 */
[----:B------:R-:W-:Y:S02]  /*58e0*/  IMAD.MOV R84, RZ, RZ, -R76 ;  /* 0x000000ffff547224 */ /* 0x000fe400078e0a4c */
[----:B------:R-:W-:Y:S01]  /*58f0*/  IMAD.MOV.U32 R76, RZ, RZ, R83 ;  /* 0x000000ffff4c7224 */ /* 0x000fe200078e0053 */
[----:B------:R-:W-:Y:S01]  /*5900*/  ISETP.GT.U32.AND P6, PT, R0, R77, PT ;  /* 0x0000004d0000720c */ /* 0x000fe20003fc4070 */
[----:B------:R-:W-:-:S02]  /*5910*/  IMAD.MOV.U32 R83, RZ, RZ, R81 ;  /* 0x000000ffff537224 */ /* 0x000fc400078e0051 */
[----:B------:R-:W-:Y:S01]  /*5920*/  @!P2 IMAD.MOV R85, RZ, RZ, -R85 ;  /* 0x000000ffff55a224 */ /* 0x000fe200078e0a55 */
[----:B------:R-:W-:Y:S01]  /*5930*/  ISETP.GE.AND P2, PT, R71, RZ, PT ;  /* 0x000000ff4700720c */ /* 0x000fe20003f46270 */
[----:B------:R-:W-:Y:S01]  /*5940*/  IMAD.HI.U32 R82, R2, R76, RZ ;  /* 0x0000004c02527227 */ /* 0x000fe200078e00ff */
[----:B------:R-:W-:Y:S03]  /*5950*/  STL [R1+0x18], R86 ;  /* 0x0000185601007387 */ /* 0x000fe60000100800 */
[----:B------:R-:W-:Y:S02]  /*5960*/  @!P3 IMAD.MOV R83, RZ, RZ, -R83 ;  /* 0x000000ffff53b224 */ /* 0x000fe400078e0a53 */
[----:B------:R-:W-:Y:S02]  /*5970*/  IMAD.MOV R82, RZ, RZ, -R82 ;  /* 0x000000ffff527224 */ /* 0x000fe400078e0a52 */
[----:B------:R-:W-:Y:S01]  /*5980*/  @!P4 IMAD.IADD R80, R80, 0x1, -R0 ;  /* 0x000000015050c824 */ /* 0x000fe200078e0a00 */
[----:B------:R-:W-:Y:S01]  /*5990*/  STL [R1+0x1c], R85 ;  /* 0x00001c5501007387 */ /* 0x000fe20000100800 */
[----:B------:R-:W-:-:S02]  /*59a0*/  IMAD R74, R0, R84, R74 ;  /* 0x00000054004a7224 */ /* 0x000fc400078e024a */
[----:B------:R-:W-:Y:S01]  /*59b0*/  @!P5 IMAD.IADD R79, R79, 0x1, -R0 ;  /* 0x000000014f4fd824 */ /* 0x000fe200078e0a00 */
[----:B------:R0:W-:Y:S01]  /*59c0*/  STL [R1+0x24], R83 ;  /* 0x0000245301007387 */ /* 0x0001e20000100800 */
[----:B------:R-:W-:Y:S01]  /*59d0*/  ISETP.GE.AND P5, PT, R75, RZ, PT ;  /* 0x000000ff4b00720c */ /* 0x000fe20003fa6270 */
[C---:B------:R-:W-:Y:S01]  /*59e0*/  IMAD R75, R0.reuse, R82, R76 ;  /* 0x00000052004b7224 */ /* 0x040fe200078e024c */
[----:B------:R-:W-:Y:S01]  /*59f0*/  ISETP.GT.U32.AND P3, PT, R0, R74, PT ;  /* 0x0000004a0000720c */ /* 0x000fe20003f64070 */
[----:B------:R-:W-:Y:S02]  /*5a00*/  @!P6 IMAD.IADD R77, R77, 0x1, -R0 ;  /* 0x000000014d4de824 */ /* 0x000fe400078e0a00 */
[----:B0-----:R-:W-:-:S04]  /*5a10*/  IMAD.MOV.U32 R83, RZ, RZ, R80 ;  /* 0x000000ffff537224 */ /* 0x001fc800078e0050 */
[----:B------:R-:W-:Y:S01]  /*5a20*/  @!P2 IMAD.MOV R83, RZ, RZ, -R83 ;  /* 0x000000ffff53a224 */ /* 0x000fe200078e0a53 */
[C---:B------:R-:W-:Y:S02]  /*5a30*/  ISETP.GT.U32.AND P2, PT, R0.reuse, R75, PT ;  /* 0x0000004b0000720c */ /* 0x040fe40003f44070 */
[----:B------:R-:W-:-:S03]  /*5a40*/  ISETP.GT.U32.AND P6, PT, R0, R77, PT ;  /* 0x0000004d0000720c */ /* 0x000fc60003fc4070 */
[--C-:B------:R-:W-:Y:S01]  /*5a50*/  @!P3 IMAD.IADD R74, R74, 0x1, -R0.reuse ;  /* 0x000000014a4ab824 */ /* 0x100fe200078e0a00 */
[----:B------:R-:W-:Y:S02]  /*5a60*/  ISETP.GE.AND P4, PT, R72, RZ, PT ;  /* 0x000000ff4800720c */ /* 0x000fe40003f86270 */
[----:B------:R-:W-:Y:S02]  /*5a70*/  LOP3.LUT R72, R101, 0xb2, RZ, 0xfc, !PT ;  /* 0x000000b265487812 */ /* 0x000fe400078efcff */
[C---:B------:R-:W-:Y:S02]  /*5a80*/  ISETP.GT.U32.AND P3, PT, R0.reuse, R74, PT ;  /* 0x0000004a0000720c */ /* 0x040fe40003f64070 */
[----:B------:R-:W-:Y:S01]  /*5a90*/  IABS R89, R72 ;  /* 0x0000004800597213 */ /* 0x000fe20000000000 */
[--C-:B------:R-:W-:Y:S02]  /*5aa0*/  @!P2 IMAD.IADD R75, R75, 0x1, -R0.reuse ;  /* 0x000000014b4ba824 */ /* 0x100fe400078e0a00 */
[----:B------:R-:W-:Y:S01]  /*5ab0*/  @!P6 IMAD.IADD R77, R77, 0x1, -R0 ;  /* 0x000000014d4de824 */ /* 0x000fe200078e0a00 */
[----:B------:R-:W-:Y:S01]  /*5ac0*/  ISETP.GE.AND P6, PT, R73, RZ, PT ;  /* 0x000000ff4900720c */ /* 0x000fe20003fc6270 */
[----:B------:R-:W-:Y:S01]  /*5ad0*/  IMAD.MOV.U32 R81, RZ, RZ, R79 ;  /* 0x000000ffff517224 */ /* 0x000fe200078e004f */
[----:B------:R-:W-:Y:S01]  /*5ae0*/  ISETP.GT.U32.AND P2, PT, R0, R75, PT ;  /* 0x0000004b0000720c */ /* 0x000fe20003f44070 */
[----:B------:R-:W-:-:S04]  /*5af0*/  IMAD.HI.U32 R73, R2, R89, RZ ;  /* 0x0000005902497227 */ /* 0x000fc800078e00ff */
[----:B------:R-:W-:Y:S01]  /*5b00*/  @!P4 IMAD.MOV R81, RZ, RZ, -R81 ;  /* 0x000000ffff51c224 */ /* 0x000fe200078e0a51 */
[----:B------:R-:W-:Y:S01]  /*5b10*/  ISETP.GE.AND P4, PT, R78, RZ, PT ;  /* 0x000000ff4e00720c */ /* 0x000fe20003f86270 */
[----:B------:R-:W-:Y:S01]  /*5b20*/  IMAD.MOV R73, RZ, RZ, -R73 ;  /* 0x000000ffff497224 */ /* 0x000fe200078e0a49 */
[----:B------:R-:W-:Y:S01]  /*5b30*/  LOP3.LUT R71, R101, 0xb0, RZ, 0xfc, !PT ;  /* 0x000000b065477812 */ /* 0x000fe200078efcff */
[--C-:B------:R-:W-:Y:S02]  /*5b40*/  @!P3 IMAD.IADD R74, R74, 0x1, -R0.reuse ;  /* 0x000000014a4ab824 */ /* 0x100fe400078e0a00 */
[C---:B------:R-:W-:Y:S02]  /*5b50*/  IMAD R89, R0.reuse, R73, R89 ;  /* 0x0000004900597224 */ /* 0x040fe400078e0259 */
[----:B------:R-:W-:Y:S02]  /*5b60*/  IMAD.MOV.U32 R80, RZ, RZ, R77 ;  /* 0x000000ffff507224 */ /* 0x000fe400078e004d */
[----:B------:R-:W-:Y:S01]  /*5b70*/  @!P2 IMAD.IADD R75, R75, 0x1, -R0 ;  /* 0x000000014b4ba824 */ /* 0x000fe200078e0a00 */
[----:B------:R-:W-:Y:S01]  /*5b80*/  ISETP.GT.U32.AND P2, PT, R0, R89, PT ;  /* 0x000000590000720c */ /* 0x000fe20003f44070 */
[----:B------:R-:W-:Y:S01]  /*5b90*/  IMAD.MOV.U32 R79, RZ, RZ, R74 ;  /* 0x000000ffff4f7224 */ /* 0x000fe200078e004a */
[----:B------:R-:W-:Y:S01]  /*5ba0*/  IABS R88, R71 ;  /* 0x0000004700587213 */ /* 0x000fe20000000000 */
[----:B------:R-:W-:-:S02]  /*5bb0*/  @!P5 IMAD.MOV R80, RZ, RZ, -R80 ;  /* 0x000000ffff50d224 */ /* 0x000fc400078e0a50 */
[----:B------:R-:W-:Y:S01]  /*5bc0*/  @!P4 IMAD.MOV R79, RZ, RZ, -R79 ;  /* 0x000000ffff4fc224 */ /* 0x000fe200078e0a4f */
[----:B------:R-:W-:Y:S01]  /*5bd0*/  LOP3.LUT R76, R101, 0xb4, RZ, 0xfc, !PT ;  /* 0x000000b4654c7812 */ /* 0x000fe200078efcff */
[----:B------:R0:W-:Y:S01]  /*5be0*/  STL [R1+0x28], R83 ;  /* 0x0000285301007387 */ /* 0x0001e20000100800 */
[----:B------:R-:W-:-:S03]  /*5bf0*/  IMAD.HI.U32 R78, R2, R88, RZ ;  /* 0x00000058024e7227 */ /* 0x000fc600078e00ff */
[----:B------:R-:W-:Y:S01]  /*5c00*/  STL [R1+0x34], R81 ;  /* 0x0000345101007387 */ /* 0x000fe20000100800 */
[----:B------:R-:W-:-:S03]  /*5c10*/  IMAD.MOV R78, RZ, RZ, -R78 ;  /* 0x000000ffff4e7224 */ /* 0x000fc600078e0a4e */
[----:B------:R-:W-:Y:S01]  /*5c20*/  STL [R1+0x2c], R80 ;  /* 0x00002c5001007387 */ /* 0x000fe20000100800 */
[----:B0-----:R-:W-:-:S03]  /*5c30*/  IABS R83, R76 ;  /* 0x0000004c00537213 */ /* 0x001fc60000000000 */
[----:B------:R0:W-:Y:S01]  /*5c40*/  STL [R1+0x30], R79 ;  /* 0x0000304f01007387 */ /* 0x0001e20000100800 */
[----:B------:R-:W-:Y:S01]  /*5c50*/  @!P2 IMAD.IADD R89, R89, 0x1, -R0 ;  /* 0x000000015959a824 */ /* 0x000fe200078e0a00 */
[----:B------:R-:W-:Y:S01]  /*5c60*/  ISETP.GE.AND P3, PT, R71, RZ, PT ;  /* 0x000000ff4700720c */ /* 0x000fe20003f66270 */
[----:B------:R-:W-:Y:S02]  /*5c70*/  IMAD R88, R0, R78, R88 ;  /* 0x0000004e00587224 */ /* 0x000fe400078e0258 */
[----:B------:R-:W-:Y:S01]  /*5c80*/  IMAD.HI.U32 R71, R2, R83, RZ ;  /* 0x0000005302477227 */ /* 0x000fe200078e00ff */
[----:B0-----:R-:W-:-:S04]  /*5c90*/  LOP3.LUT R79, R101, 0xb6, RZ, 0xfc, !PT ;  /* 0x000000b6654f7812 */ /* 0x001fc800078efcff */
[----:B------:R-:W-:Y:S01]  /*5ca0*/  IABS R80, R79 ;  /* 0x0000004f00507213 */ /* 0x000fe20000000000 */
[----:B------:R-:W-:Y:S01]  /*5cb0*/  IMAD.MOV R71, RZ, RZ, -R71 ;  /* 0x000000ffff477224 */ /* 0x000fe200078e0a47 */
[C---:B------:R-:W-:Y:S02]  /*5cc0*/  ISETP.GT.U32.AND P2, PT, R0.reuse, R89, PT ;  /* 0x000000590000720c */ /* 0x040fe40003f44070 */
[----:B------:R-:W-:Y:S01]  /*5cd0*/  ISETP.GT.U32.AND P4, PT, R0, R88, PT ;  /* 0x000000580000720c */ /* 0x000fe20003f84070 */
[----:B------:R-:W-:Y:S01]  /*5ce0*/  IMAD.HI.U32 R78, R2, R80, RZ ;  /* 0x00000050024e7227 */ /* 0x000fe200078e00ff */
[----:B------:R-:W-:-:S03]  /*5cf0*/  LOP3.LUT R82, R101, 0xb8, RZ, 0xfc, !PT ;  /* 0x000000b865527812 */ /* 0x000fc600078efcff */
[C---:B------:R-:W-:Y:S02]  /*5d00*/  IMAD R83, R0.reuse, R71, R83 ;  /* 0x0000004700537224 */ /* 0x040fe400078e0253 */
[----:B------:R-:W-:Y:S02]  /*5d10*/  IMAD.MOV R78, RZ, RZ, -R78 ;  /* 0x000000ffff4e7224 */ /* 0x000fe400078e0a4e */
[----:B------:R-:W-:Y:S02]  /*5d20*/  IMAD.MOV.U32 R123, RZ, RZ, R75 ;  /* 0x000000ffff7b7224 */ /* 0x000fe400078e004b */
[C---:B------:R-:W-:Y:S02]  /*5d30*/  IMAD R80, R0.reuse, R78, R80 ;  /* 0x0000004e00507224 */ /* 0x040fe400078e0250 */
[----:B------:R-:W-:Y:S01]  /*5d40*/  @!P6 IMAD.MOV R123, RZ, RZ, -R123 ;  /* 0x000000ffff7be224 */ /* 0x000fe200078e0a7b */
[----:B------:R-:W-:Y:S01]  /*5d50*/  ISETP.GT.U32.AND P6, PT, R0, R83, PT ;  /* 0x000000530000720c */ /* 0x000fe20003fc4070 */
[--C-:B------:R-:W-:Y:S01]  /*5d60*/  @!P2 IMAD.IADD R89, R89, 0x1, -R0.reuse ;  /* 0x000000015959a824 */ /* 0x100fe200078e0a00 */
[----:B------:R-:W-:Y:S01]  /*5d70*/  IABS R77, R82 ;  /* 0x00000052004d7213 */ /* 0x000fe20000000000 */
[----:B------:R-:W-:Y:S01]  /*5d80*/  @!P4 IMAD.IADD R88, R88, 0x1, -R0 ;  /* 0x000000015858c824 */ /* 0x000fe200078e0a00 */
[----:B------:R-:W-:-:S02]  /*5d90*/  LOP3.LUT R84, R101, 0xba, RZ, 0xfc, !PT ;  /* 0x000000ba65547812 */ /* 0x000fc400078efcff */
[----:B------:R-:W-:Y:S01]  /*5da0*/  ISETP.GT.U32.AND P2, PT, R0, R80, PT ;  /* 0x000000500000720c */ /* 0x000fe20003f44070 */
[----:B------:R-:W-:Y:S01]  /*5db0*/  IMAD.HI.U32 R81, R2, R77, RZ ;  /* 0x0000004d02517227 */ /* 0x000fe200078e00ff */
[----:B------:R-:W-:Y:S02]  /*5dc0*/  IABS R71, R84 ;  /* 0x0000005400477213 */ /* 0x000fe40000000000 */
[----:B------:R-:W-:Y:S01]  /*5dd0*/  ISETP.GT.U32.AND P4, PT, R0, R88, PT ;  /* 0x000000580000720c */ /* 0x000fe20003f84070 */
[----:B------:R-:W-:Y:S01]  /*5de0*/  IMAD.MOV R75, RZ, RZ, -R81 ;  /* 0x000000ffff4b7224 */ /* 0x000fe200078e0a51 */
[----:B------:R-:W-:Y:S01]  /*5df0*/  LOP3.LUT R85, R101, 0xbc, RZ, 0xfc, !PT ;  /* 0x000000bc65557812 */ /* 0x000fe200078efcff */
[----:B------:R-:W-:Y:S01]  /*5e00*/  IMAD.HI.U32 R74, R2, R71, RZ ;  /* 0x00000047024a7227 */ /* 0x000fe200078e00ff */
[----:B------:R-:W-:Y:S02]  /*5e10*/  ISETP.GE.AND P5, PT, R72, RZ, PT ;  /* 0x000000ff4800720c */ /* 0x000fe40003fa6270 */
[----:B------:R-:W-:Y:S01]  /*5e20*/  IABS R72, R85 ;  /* 0x0000005500487213 */ /* 0x000fe20000000000 */
[----:B------:R-:W-:-:S02]  /*5e30*/  @!P6 IMAD.IADD R83, R83, 0x1, -R0 ;  /* 0x000000015353e824 */ /* 0x000fc400078e0a00 */
[----:B------:R-:W-:Y:S01]  /*5e40*/  IMAD R77, R0, R75, R77 ;  /* 0x0000004b004d7224 */ /* 0x000fe200078e024d */
[----:B------:R-:W-:Y:S01]  /*5e50*/  LOP3.LUT R87, R101, 0xc0, RZ, 0xfc, !PT ;  /* 0x000000c065577812 */ /* 0x000fe200078efcff */
[----:B------:R-:W-:Y:S02]  /*5e60*/  IMAD.MOV R74, RZ, RZ, -R74 ;  /* 0x000000ffff4a7224 */ /* 0x000fe400078e0a4a */
[----:B------:R-:W-:Y:S01]  /*5e70*/  @!P2 IMAD.IADD R80, R80, 0x1, -R0 ;  /* 0x000000015050a824 */ /* 0x000fe200078e0a00 */
[----:B------:R-:W-:Y:S01]  /*5e80*/  ISETP.GT.U32.AND P2, PT, R0, R83, PT ;  /* 0x000000530000720c */ /* 0x000fe20003f44070 */
[----:B------:R-:W-:Y:S01]  /*5e90*/  IMAD.HI.U32 R73, R2, R72, RZ ;  /* 0x0000004802497227 */ /* 0x000fe200078e00ff */
[----:B------:R-:W-:-:S03]  /*5ea0*/  ISETP.GT.U32.AND P6, PT, R0, R77, PT ;  /* 0x0000004d0000720c */ /* 0x000fc60003fc4070 */
[----:B------:R-:W-:Y:S01]  /*5eb0*/  IMAD R71, R0, R74, R71 ;  /* 0x0000004a00477224 */ /* 0x000fe200078e0247 */
[----:B------:R-:W-:Y:S01]  /*5ec0*/  IABS R74, R87 ;  /* 0x00000057004a7213 */ /* 0x000fe20000000000 */
[----:B------:R-:W-:Y:S02]  /*5ed0*/  IMAD.MOV.U32 R125, RZ, RZ, R89 ;  /* 0x000000ffff7d7224 */ /* 0x000fe400078e0059 */
[----:B------:R-:W-:Y:S02]  /*5ee0*/  @!P4 IMAD.IADD R88, R88, 0x1, -R0 ;  /* 0x000000015858c824 */ /* 0x000fe400078e0a00 */
[----:B------:R-:W-:Y:S02]  /*5ef0*/  IMAD.MOV R73, RZ, RZ, -R73 ;  /* 0x000000ffff497224 */ /* 0x000fe400078e0a49 */
[----:B------:R-:W-:Y:S01]  /*5f00*/  @!P5 IMAD.MOV R125, RZ, RZ, -R125 ;  /* 0x000000ffff7dd224 */ /* 0x000fe200078e0a7d */
[C---:B------:R-:W-:Y:S01]  /*5f10*/  ISETP.GT.U32.AND P5, PT, R0.reuse, R71, PT ;  /* 0x000000470000720c */ /* 0x040fe20003fa4070 */
[----:B------:R-:W-:Y:S01]  /*5f20*/  IMAD.MOV.U32 R124, RZ, RZ, R88 ;  /* 0x000000ffff7c7224 */ /* 0x000fe200078e0058 */
[----:B------:R-:W-:Y:S01]  /*5f30*/  LOP3.LUT R86, R101, 0xbe, RZ, 0xfc, !PT ;  /* 0x000000be65567812 */ /* 0x000fe200078efcff */
[----:B------:R-:W-:-:S02]  /*5f40*/  IMAD R72, R0, R73, R72 ;  /* 0x0000004900487224 */ /* 0x000fc400078e0248 */
[----:B------:R-:W-:Y:S01]  /*5f50*/  IMAD.HI.U32 R88, R2, R74, RZ ;  /* 0x0000004a02587227 */ /* 0x000fe200078e00ff */
[----:B------:R-:W-:-:S03]  /*5f60*/  IABS R73, R86 ;  /* 0x0000005600497213 */ /* 0x000fc60000000000 */
[----:B------:R-:W-:Y:S02]  /*5f70*/  IMAD.MOV R88, RZ, RZ, -R88 ;  /* 0x000000ffff587224 */ /* 0x000fe400078e0a58 */
[--C-:B------:R-:W-:Y:S01]  /*5f80*/  @!P2 IMAD.IADD R83, R83, 0x1, -R0.reuse ;  /* 0x000000015353a824 */ /* 0x100fe200078e0a00 */
[----:B------:R-:W-:Y:S01]  /*5f90*/  ISETP.GT.U32.AND P2, PT, R0, R72, PT ;  /* 0x000000480000720c */ /* 0x000fe20003f44070 */
[----:B------:R-:W-:Y:S01]  /*5fa0*/  @!P6 IMAD.IADD R77, R77, 0x1, -R0 ;  /* 0x000000014d4de824 */ /* 0x000fe200078e0a00 */
[----:B------:R-:W-:Y:S01]  /*5fb0*/  ISETP.GE.AND P4, PT, R76, RZ, PT ;  /* 0x000000ff4c00720c */ /* 0x000fe20003f86270 */
[C---:B------:R-:W-:Y:S01]  /*5fc0*/  IMAD R74, R0.reuse, R88, R74 ;  /* 0x00000058004a7224 */ /* 0x040fe200078e024a */
[----:B------:R-:W-:Y:S01]  /*5fd0*/  ISETP.GT.U32.AND P6, PT, R0, R80, PT ;  /* 0x000000500000720c */ /* 0x000fe20003fc4070 */
[----:B------:R-:W-:Y:S01]  /*5fe0*/  IMAD.HI.U32 R90, R2, R73, RZ ;  /* 0x00000049025a7227 */ /* 0x000fe200078e00ff */
[----:B------:R-:W-:-:S03]  /*5ff0*/  LOP3.LUT R78, R101, 0xc2, RZ, 0xfc, !PT ;  /* 0x000000c2654e7812 */ /* 0x000fc600078efcff */
[----:B------:R-:W-:Y:S01]  /*6000*/  @!P3 IMAD.MOV R124, RZ, RZ, -R124 ;  /* 0x000000ffff7cb224 */ /* 0x000fe200078e0a7c */
[C---:B------:R-:W-:Y:S01]  /*6010*/  ISETP.GT.U32.AND P3, PT, R0.reuse, R77, PT ;  /* 0x0000004d0000720c */ /* 0x040fe20003f64070 */
[----:B------:R-:W-:Y:S01]  /*6020*/  @!P5 IMAD.IADD R71, R71, 0x1, -R0 ;  /* 0x000000014747d824 */ /* 0x000fe200078e0a00 */
[C---:B------:R-:W-:Y:S01]  /*6030*/  ISETP.GT.U32.AND P5, PT, R0.reuse, R74, PT ;  /* 0x0000004a0000720c */ /* 0x040fe20003fa4070 */
[----:B------:R-:W-:Y:S01]  /*6040*/  IMAD.MOV R89, RZ, RZ, -R90 ;  /* 0x000000ffff597224 */ /* 0x000fe200078e0a5a */
[----:B------:R-:W-:Y:S02]  /*6050*/  LOP3.LUT R81, R101, 0xc4, RZ, 0xfc, !PT ;  /* 0x000000c465517812 */ /* 0x000fe400078efcff */
[----:B------:R-:W-:Y:S01]  /*6060*/  IABS R75, R78 ;  /* 0x0000004e004b7213 */ /* 0x000fe20000000000 */
[----:B------:R-:W-:Y:S01]  /*6070*/  IMAD R73, R0, R89, R73 ;  /* 0x0000005900497224 */ /* 0x000fe200078e0249 */
[----:B------:R-:W-:Y:S01]  /*6080*/  IABS R76, R81 ;  /* 0x00000051004c7213 */ /* 0x000fe20000000000 */
[----:B------:R-:W-:Y:S01]  /*6090*/  @!P2 IMAD.IADD R72, R72, 0x1, -R0 ;  /* 0x000000014848a824 */ /* 0x000fe200078e0a00 */
[----:B------:R-:W-:Y:S01]  /*60a0*/  ISETP.GE.AND P2, PT, R82, RZ, PT ;  /* 0x000000ff5200720c */ /* 0x000fe20003f46270 */
[----:B------:R-:W-:-:S02]  /*60b0*/  IMAD.MOV.U32 R120, RZ, RZ, R83 ;  /* 0x000000ffff787224 */ /* 0x000fc400078e0053 */
[----:B------:R-:W-:-:S04]  /*60c0*/  IMAD.HI.U32 R88, R2, R75, RZ ;  /* 0x0000004b02587227 */ /* 0x000fc800078e00ff */
[----:B------:R-:W-:Y:S01]  /*60d0*/  @!P6 IMAD.IADD R80, R80, 0x1, -R0 ;  /* 0x000000015050e824 */ /* 0x000fe200078e0a00 */
[C---:B------:R-:W-:Y:S01]  /*60e0*/  ISETP.GT.U32.AND P6, PT, R0.reuse, R73, PT ;  /* 0x000000490000720c */ /* 0x040fe20003fc4070 */
[----:B------:R-:W-:Y:S01]  /*60f0*/  @!P4 IMAD.MOV R120, RZ, RZ, -R120 ;  /* 0x000000ffff78c224 */ /* 0x000fe200078e0a78 */
[----:B------:R-:W-:Y:S01]  /*6100*/  ISETP.GT.U32.AND P4, PT, R0, R72, PT ;  /* 0x000000480000720c */ /* 0x000fe20003f84070 */
[----:B------:R-:W-:-:S04]  /*6110*/  IMAD.HI.U32 R89, R2, R76, RZ ;  /* 0x0000004c02597227 */ /* 0x000fc800078e00ff */
[----:B------:R-:W-:Y:S02]  /*6120*/  @!P3 IMAD.IADD R77, R77, 0x1, -R0 ;  /* 0x000000014d4db824 */ /* 0x000fe400078e0a00 */
[----:B------:R-:W-:Y:S01]  /*6130*/  IMAD.MOV R88, RZ, RZ, -R88 ;  /* 0x000000ffff587224 */ /* 0x000fe200078e0a58 */
[----:B------:R-:W-:Y:S01]  /*6140*/  ISETP.GE.AND P3, PT, R79, RZ, PT ;  /* 0x000000ff4f00720c */ /* 0x000fe20003f66270 */
[----:B------:R-:W-:Y:S02]  /*6150*/  @!P5 IMAD.IADD R74, R74, 0x1, -R0 ;  /* 0x000000014a4ad824 */ /* 0x000fe400078e0a00 */
[----:B------:R-:W-:Y:S02]  /*6160*/  IMAD.MOV R79, RZ, RZ, -R89 ;  /* 0x000000ffff4f7224 */ /* 0x000fe400078e0a59 */
[C---:B------:R-:W-:Y:S02]  /*6170*/  IMAD R75, R0.reuse, R88, R75 ;  /* 0x00000058004b7224 */ /* 0x040fe400078e024b */
[----:B------:R-:W-:Y:S01]  /*6180*/  IMAD.MOV.U32 R118, RZ, RZ, R77 ;  /* 0x000000ffff767224 */ /* 0x000fe200078e004d */
[C---:B------:R-:W-:Y:S01]  /*6190*/  ISETP.GT.U32.AND P5, PT, R0.reuse, R74, PT ;  /* 0x0000004a0000720c */ /* 0x040fe20003fa4070 */
[----:B------:R-:W-:-:S02]  /*61a0*/  IMAD R76, R0, R79, R76 ;  /* 0x0000004f004c7224 */ /* 0x000fc400078e024c */
[----:B------:R-:W-:Y:S01]  /*61b0*/  @!P2 IMAD.MOV R118, RZ, RZ, -R118 ;  /* 0x000000ffff76a224 */ /* 0x000fe200078e0a76 */
[C---:B------:R-:W-:Y:S01]  /*61c0*/  ISETP.GT.U32.AND P2, PT, R0.reuse, R75, PT ;  /* 0x0000004b0000720c */ /* 0x040fe20003f44070 */
[----:B------:R-:W-:Y:S01]  /*61d0*/  @!P6 IMAD.IADD R73, R73, 0x1, -R0 ;  /* 0x000000014949e824 */ /* 0x000fe200078e0a00 */
[----:B------:R-:W-:Y:S01]  /*61e0*/  ISETP.GT.U32.AND P6, PT, R0, R71, PT ;  /* 0x000000470000720c */ /* 0x000fe20003fc4070 */
[----:B------:R-:W-:Y:S02]  /*61f0*/  IMAD.MOV.U32 R119, RZ, RZ, R80 ;  /* 0x000000ffff777224 */ /* 0x000fe400078e0050 */
[--C-:B------:R-:W-:Y:S01]  /*6200*/  @!P4 IMAD.IADD R72, R72, 0x1, -R0.reuse ;  /* 0x000000014848c824 */ /* 0x100fe200078e0a00 */
[C---:B------:R-:W-:Y:S01]  /*6210*/  ISETP.GT.U32.AND P4, PT, R0.reuse, R76, PT ;  /* 0x0000004c0000720c */ /* 0x040fe20003f84070 */
[----:B------:R-:W-:Y:S01]  /*6220*/  @!P3 IMAD.MOV R119, RZ, RZ, -R119 ;  /* 0x000000ffff77b224 */ /* 0x000fe200078e0a77 */
[----:B------:R-:W-:Y:S01]  /*6230*/  ISETP.GT.U32.AND P3, PT, R0, R73, PT ;  /* 0x000000490000720c */ /* 0x000fe20003f64070 */
[----:B------:R-:W-:Y:S01]  /*6240*/  @!P5 IMAD.IADD R74, R74, 0x1, -R0 ;  /* 0x000000014a4ad824 */ /* 0x000fe200078e0a00 */
[----:B------:R-:W-:-:S02]  /*6250*/  LOP3.LUT R82, R101, 0xc6, RZ, 0xfc, !PT ;  /* 0x000000c665527812 */ /* 0x000fc400078efcff */
[----:B------:R-:W-:Y:S01]  /*6260*/  LOP3.LUT R79, R101, 0xc8, RZ, 0xfc, !PT ;  /* 0x000000c8654f7812 */ /* 0x000fe200078efcff */
[--C-:B------:R-:W-:Y:S01]  /*6270*/  @!P2 IMAD.IADD R75, R75, 0x1, -R0.reuse ;  /* 0x000000014b4ba824 */ /* 0x100fe200078e0a00 */
[----:B------:R-:W-:Y:S02]  /*6280*/  ISETP.GE.AND P5, PT, R86, RZ, PT ;  /* 0x000000ff5600720c */ /* 0x000fe40003fa6270 */
[----:B------:R-:W-:Y:S02]  /*6290*/  IABS R88, R82 ;  /* 0x0000005200587213 */ /* 0x000fe40000000000 */
[----:B------:R-:W-:Y:S01]  /*62a0*/  IABS R83, R79 ;  /* 0x0000004f00537213 */ /* 0x000fe20000000000 */
[--C-:B------:R-:W-:Y:S01]  /*62b0*/  @!P6 IMAD.IADD R71, R71, 0x1, -R0.reuse ;  /* 0x000000014747e824 */ /* 0x100fe200078e0a00 */
[----:B------:R-:W-:Y:S01]  /*62c0*/  ISETP.GE.AND P6, PT, R84, RZ, PT ;  /* 0x000000ff5400720c */ /* 0x000fe20003fc6270 */
[----:B------:R-:W-:Y:S01]  /*62d0*/  @!P4 IMAD.IADD R76, R76, 0x1, -R0 ;  /* 0x000000014c4cc824 */ /* 0x000fe200078e0a00 */
[----:B------:R-:W-:Y:S01]  /*62e0*/  ISETP.GT.U32.AND P4, PT, R0, R75, PT ;  /* 0x0000004b0000720c */ /* 0x000fe20003f84070 */
[----:B------:R-:W-:-:S04]  /*62f0*/  IMAD.HI.U32 R77, R2, R88, RZ ;  /* 0x00000058024d7227 */ /* 0x000fc800078e00ff */
[----:B------:R-:W-:-:S04]  /*6300*/  IMAD.HI.U32 R84, R2, R83, RZ ;  /* 0x0000005302547227 */ /* 0x000fc800078e00ff */
[----:B------:R-:W-:Y:S02]  /*6310*/  @!P3 IMAD.IADD R73, R73, 0x1, -R0 ;  /* 0x000000014949b824 */ /* 0x000fe400078e0a00 */
[----:B------:R-:W-:Y:S02]  /*6320*/  IMAD.MOV R77, RZ, RZ, -R77 ;  /* 0x000000ffff4d7224 */ /* 0x000fe400078e0a4d */
[----:B------:R-:W-:Y:S01]  /*6330*/  IMAD.MOV R84, RZ, RZ, -R84 ;  /* 0x000000ffff547224 */ /* 0x000fe200078e0a54 */
[----:B------:R-:W-:Y:S01]  /*6340*/  ISETP.GE.AND P3, PT, R85, RZ, PT ;  /* 0x000000ff5500720c */ /* 0x000fe20003f66270 */
[----:B------:R-:W-:Y:S01]  /*6350*/  @!P5 IMAD.MOV R73, RZ, RZ, -R73 ;  /* 0x000000ffff49d224 */ /* 0x000fe200078e0a49 */
[----:B------:R-:W-:Y:S01]  /*6360*/  ISETP.GE.AND P5, PT, R78, RZ, PT ;  /* 0x000000ff4e00720c */ /* 0x000fe20003fa6270 */
[C---:B------:R-:W-:Y:S01]  /*6370*/  IMAD R77, R0.reuse, R77, R88 ;  /* 0x0000004d004d7224 */ /* 0x040fe200078e0258 */
[----:B------:R-:W-:Y:S01]  /*6380*/  ISETP.GE.AND P2, PT, R87, RZ, PT ;  /* 0x000000ff5700720c */ /* 0x000fe20003f46270 */
[----:B------:R-:W-:-:S02]  /*6390*/  IMAD R78, R0, R84, R83 ;  /* 0x00000054004e7224 */ /* 0x000fc400078e0253 */
[----:B------:R-:W-:Y:S01]  /*63a0*/  @!P6 IMAD.MOV R71, RZ, RZ, -R71 ;  /* 0x000000ffff47e224 */ /* 0x000fe200078e0a47 */
[C---:B------:R-:W-:Y:S01]  /*63b0*/  ISETP.GT.U32.AND P6, PT, R0.reuse, R77, PT ;  /* 0x0000004d0000720c */ /* 0x040fe20003fc4070 */
[----:B------:R-:W-:Y:S01]  /*63c0*/  @!P4 IMAD.IADD R75, R75, 0x1, -R0 ;  /* 0x000000014b4bc824 */ /* 0x000fe200078e0a00 */
[----:B------:R-:W-:Y:S02]  /*63d0*/  ISETP.GT.U32.AND P4, PT, R0, R78, PT ;  /* 0x0000004e0000720c */ /* 0x000fe40003f84070 */
[----:B------:R-:W-:Y:S01]  /*63e0*/  LOP3.LUT R80, R101, 0xca, RZ, 0xfc, !PT ;  /* 0x000000ca65507812 */ /* 0x000fe200078efcff */
[----:B------:R-:W-:-:S03]  /*63f0*/  @!P3 IMAD.MOV R72, RZ, RZ, -R72 ;  /* 0x000000ffff48b224 */ /* 0x000fc600078e0a48 */
[----:B------:R-:W-:Y:S01]  /*6400*/  IABS R84, R80 ;  /* 0x0000005000547213 */ /* 0x000fe20000000000 */
[----:B------:R-:W-:Y:S01]  /*6410*/  @!P2 IMAD.MOV R74, RZ, RZ, -R74 ;  /* 0x000000ffff4aa224 */ /* 0x000fe200078e0a4a */
[----:B------:R-:W-:Y:S02]  /*6420*/  ISETP.GT.U32.AND P3, PT, R0, R76, PT ;  /* 0x0000004c0000720c */ /* 0x000fe40003f64070 */
[----:B------:R-:W-:Y:S01]  /*6430*/  ISETP.GE.AND P2, PT, R81, RZ, PT ;  /* 0x000000ff5100720c */ /* 0x000fe20003f46270 */
[----:B------:R-:W-:Y:S01]  /*6440*/  IMAD.HI.U32 R85, R2, R84, RZ ;  /* 0x0000005402557227 */ /* 0x000fe200078e00ff */
[----:B------:R-:W-:-:S03]  /*6450*/  LOP3.LUT R81, R101, 0xcc, RZ, 0xfc, !PT ;  /* 0x000000cc65517812 */ /* 0x000fc600078efcff */
[--C-:B------:R-:W-:Y:S01]  /*6460*/  @!P6 IMAD.IADD R77, R77, 0x1, -R0.reuse ;  /* 0x000000014d4de824 */ /* 0x100fe200078e0a00 */
[----:B------:R-:W-:Y:S01]  /*6470*/  IABS R83, R81 ;  /* 0x0000005100537213 */ /* 0x000fe20000000000 */
[----:B------:R-:W-:Y:S02]  /*6480*/  @!P4 IMAD.IADD R78, R78, 0x1, -R0 ;  /* 0x000000014e4ec824 */ /* 0x000fe400078e0a00 */
[----:B------:R-:W-:Y:S02]  /*6490*/  IMAD.MOV R85, RZ, RZ, -R85 ;  /* 0x000000ffff557224 */ /* 0x000fe400078e0a55 */
[----:B------:R-:W-:Y:S01]  /*64a0*/  @!P5 IMAD.MOV R75, RZ, RZ, -R75 ;  /* 0x000000ffff4bd224 */ /* 0x000fe200078e0a4b */
[----:B------:R-:W-:Y:S01]  /*64b0*/  ISETP.GE.AND P5, PT, R79, RZ, PT ;  /* 0x000000ff4f00720c */ /* 0x000fe20003fa6270 */
[C---:B------:R-:W-:Y:S01]  /*64c0*/  IMAD R79, R0.reuse, R85, R84 ;  /* 0x00000055004f7224 */ /* 0x040fe200078e0254 */
[----:B------:R-:W-:Y:S01]  /*64d0*/  ISETP.GT.U32.AND P6, PT, R0, R77, PT ;  /* 0x0000004d0000720c */ /* 0x000fe20003fc4070 */
[----:B------:R-:W-:Y:S01]  /*64e0*/  IMAD.HI.U32 R85, R2, R83, RZ ;  /* 0x0000005302557227 */ /* 0x000fe200078e00ff */
[----:B------:R-:W-:-:S02]  /*64f0*/  ISETP.GT.U32.AND P4, PT, R0, R78, PT ;  /* 0x0000004e0000720c */ /* 0x000fc40003f84070 */
[----:B------:R-:W-:Y:S01]  /*6500*/  LOP3.LUT R90, R101, 0xce, RZ, 0xfc, !PT ;  /* 0x000000ce655a7812 */ /* 0x000fe200078efcff */
[----:B------:R-:W-:Y:S01]  /*6510*/  @!P3 IMAD.IADD R76, R76, 0x1, -R0 ;  /* 0x000000014c4cb824 */ /* 0x000fe200078e0a00 */
[----:B------:R-:W-:Y:S01]  /*6520*/  ISETP.GE.AND P3, PT, R82, RZ, PT ;  /* 0x000000ff5200720c */ /* 0x000fe20003f66270 */
[----:B------:R-:W-:Y:S01]  /*6530*/  IMAD.MOV R85, RZ, RZ, -R85 ;  /* 0x000000ffff557224 */ /* 0x000fe200078e0a55 */
[----:B------:R-:W-:Y:S01]  /*6540*/  IABS R82, R90 ;  /* 0x0000005a00527213 */ /* 0x000fe20000000000 */
[----:B------:R-:W-:Y:S01]  /*6550*/  @!P2 IMAD.MOV R76, RZ, RZ, -R76 ;  /* 0x000000ffff4ca224 */ /* 0x000fe200078e0a4c */
[----:B------:R-:W-:Y:S01]  /*6560*/  ISETP.GE.AND P2, PT, R80, RZ, PT ;  /* 0x000000ff5000720c */ /* 0x000fe20003f46270 */
[----:B------:R-:W-:Y:S02]  /*6570*/  IMAD R80, R0, R85, R83 ;  /* 0x0000005500507224 */ /* 0x000fe400078e0253 */
[----:B------:R-:W-:-:S04]  /*6580*/  IMAD.HI.U32 R84, R2, R82, RZ ;  /* 0x0000005202547227 */ /* 0x000fc800078e00ff */
[--C-:B------:R-:W-:Y:S01]  /*6590*/  @!P6 IMAD.IADD R77, R77, 0x1, -R0.reuse ;  /* 0x000000014d4de824 */ /* 0x100fe200078e0a00 */
[----:B------:R-:W-:Y:S01]  /*65a0*/  ISETP.GT.U32.AND P6, PT, R0, R79, PT ;  /* 0x0000004f0000720c */ /* 0x000fe20003fc4070 */
[----:B------:R-:W-:Y:S01]  /*65b0*/  @!P4 IMAD.IADD R78, R78, 0x1, -R0 ;  /* 0x000000014e4ec824 */ /* 0x000fe200078e0a00 */
[C---:B------:R-:W-:Y:S01]  /*65c0*/  ISETP.GT.U32.AND P4, PT, R0.reuse, R80, PT ;  /* 0x000000500000720c */ /* 0x040fe20003f84070 */
[----:B------:R-:W-:Y:S02]  /*65d0*/  IMAD.MOV R84, RZ, RZ, -R84 ;  /* 0x000000ffff547224 */ /* 0x000fe400078e0a54 */
[----:B------:R-:W-:Y:S01]  /*65e0*/  @!P3 IMAD.MOV R77, RZ, RZ, -R77 ;  /* 0x000000ffff4db224 */ /* 0x000fe200078e0a4d */
[----:B------:R-:W-:Y:S01]  /*65f0*/  ISETP.GE.AND P3, PT, R81, RZ, PT ;  /* 0x000000ff5100720c */ /* 0x000fe20003f66270 */
[----:B------:R-:W-:Y:S01]  /*6600*/  IMAD R81, R0, R84, R82 ;  /* 0x0000005400517224 */ /* 0x000fe200078e0252 */
[----:B------:R-:W-:Y:S01]  /*6610*/  LOP3.LUT R87, R101, 0xd0, RZ, 0xfc, !PT ;  /* 0x000000d065577812 */ /* 0x000fe200078efcff */
[----:B------:R-:W-:-:S03]  /*6620*/  @!P5 IMAD.MOV R78, RZ, RZ, -R78 ;  /* 0x000000ffff4ed224 */ /* 0x000fc600078e0a4e */
[----:B------:R-:W-:Y:S01]  /*6630*/  ISETP.GT.U32.AND P5, PT, R0, R81, PT ;  /* 0x000000510000720c */ /* 0x000fe20003fa4070 */
[--C-:B------:R-:W-:Y:S01]  /*6640*/  @!P6 IMAD.IADD R79, R79, 0x1, -R0.reuse ;  /* 0x000000014f4fe824 */ /* 0x100fe200078e0a00 */
[----:B------:R-:W-:Y:S01]  /*6650*/  IABS R85, R87 ;  /* 0x0000005700557213 */ /* 0x000fe20000000000 */
[----:B------:R-:W-:Y:S01]  /*6660*/  @!P4 IMAD.IADD R80, R80, 0x1, -R0 ;  /* 0x000000015050c824 */ /* 0x000fe200078e0a00 */
[C---:B------:R-:W-:Y:S02]  /*6670*/  LOP3.LUT R86, R101.reuse, 0xd2, RZ, 0xfc, !PT ;  /* 0x000000d265567812 */ /* 0x040fe400078efcff */
[----:B------:R-:W-:Y:S01]  /*6680*/  ISETP.GT.U32.AND P6, PT, R0, R79, PT ;  /* 0x0000004f0000720c */ /* 0x000fe20003fc4070 */
[----:B------:R-:W-:Y:S01]  /*6690*/  IMAD.HI.U32 R82, R2, R85, RZ ;  /* 0x0000005502527227 */ /* 0x000fe200078e00ff */
[C---:B------:R-:W-:Y:S02]  /*66a0*/  ISETP.GT.U32.AND P4, PT, R0.reuse, R80, PT ;  /* 0x000000500000720c */ /* 0x040fe40003f84070 */
[C---:B------:R-:W-:Y:S01]  /*66b0*/  LOP3.LUT R89, R101.reuse, 0xd4, RZ, 0xfc, !PT ;  /* 0x000000d465597812 */ /* 0x040fe200078efcff */
[----:B------:R-:W-:Y:S01]  /*66c0*/  IMAD.MOV R82, RZ, RZ, -R82 ;  /* 0x000000ffff527224 */ /* 0x000fe200078e0a52 */
[----:B------:R-:W-:Y:S01]  /*66d0*/  LOP3.LUT R88, R101, 0xd6, RZ, 0xfc, !PT ;  /* 0x000000d665587812 */ /* 0x000fe200078efcff */
[----:B------:R-:W-:Y:S01]  /*66e0*/  @!P5 IMAD.IADD R81, R81, 0x1, -R0 ;  /* 0x000000015151d824 */ /* 0x000fe200078e0a00 */
[----:B------:R-:W-:Y:S01]  /*66f0*/  IABS R83, R86 ;  /* 0x0000005600537213 */ /* 0x000fe20000000000 */
[----:B------:R-:W-:Y:S01]  /*6700*/  IMAD R82, R0, R82, R85 ;  /* 0x0000005200527224 */ /* 0x000fe200078e0255 */
[----:B------:R-:W-:-:S02]  /*6710*/  IABS R84, R89 ;  /* 0x0000005900547213 */ /* 0x000fc40000000000 */
[----:B------:R-:W-:Y:S01]  /*6720*/  IABS R92, R88 ;  /* 0x00000058005c7213 */ /* 0x000fe20000000000 */
[----:B------:R-:W-:Y:S01]  /*6730*/  IMAD.HI.U32 R91, R2, R83, RZ ;  /* 0x00000053025b7227 */ /* 0x000fe200078e00ff */
[----:B------:R-:W-:-:S03]  /*6740*/  ISETP.GT.U32.AND P5, PT, R0, R81, PT ;  /* 0x000000510000720c */ /* 0x000fc60003fa4070 */
[--C-:B------:R-:W-:Y:S01]  /*6750*/  @!P6 IMAD.IADD R79, R79, 0x1, -R0.reuse ;  /* 0x000000014f4fe824 */ /* 0x100fe200078e0a00 */
[----:B------:R-:W-:Y:S01]  /*6760*/  ISETP.GE.AND P6, PT, R90, RZ, PT ;  /* 0x000000ff5a00720c */ /* 0x000fe20003fc6270 */
[----:B------:R-:W-:Y:S01]  /*6770*/  @!P4 IMAD.IADD R80, R80, 0x1, -R0 ;  /* 0x000000015050c824 */ /* 0x000fe200078e0a00 */
[----:B------:R-:W-:Y:S01]  /*6780*/  ISETP.GT.U32.AND P4, PT, R0, R82, PT ;  /* 0x000000520000720c */ /* 0x000fe20003f84070 */
[----:B------:R-:W-:Y:S02]  /*6790*/  IMAD.MOV.U32 R85, RZ, RZ, R92 ;  /* 0x000000ffff557224 */ /* 0x000fe400078e005c */
[----:B------:R-:W-:-:S04]  /*67a0*/  IMAD.HI.U32 R90, R2, R84, RZ ;  /* 0x00000054025a7227 */ /* 0x000fc800078e00ff */
[----:B------:R-:W-:Y:S02]  /*67b0*/  IMAD.MOV R91, RZ, RZ, -R91 ;  /* 0x000000ffff5b7224 */ /* 0x000fe400078e0a5b */
[----:B------:R-:W-:Y:S01]  /*67c0*/  @!P2 IMAD.MOV R79, RZ, RZ, -R79 ;  /* 0x000000ffff4fa224 */ /* 0x000fe200078e0a4f */
[----:B------:R-:W-:Y:S01]  /*67d0*/  ISETP.GE.AND P2, PT, R87, RZ, PT ;  /* 0x000000ff5700720c */ /* 0x000fe20003f46270 */
[----:B------:R-:W-:-:S04]  /*67e0*/  IMAD.HI.U32 R93, R2, R85, RZ ;  /* 0x00000055025d7227 */ /* 0x000fc800078e00ff */
[----:B------:R-:W-:Y:S02]  /*67f0*/  IMAD.MOV R87, RZ, RZ, -R90 ;  /* 0x000000ffff577224 */ /* 0x000fe400078e0a5a */
[C---:B------:R-:W-:Y:S02]  /*6800*/  IMAD R83, R0.reuse, R91, R83 ;  /* 0x0000005b00537224 */ /* 0x040fe400078e0253 */
[----:B------:R-:W-:Y:S02]  /*6810*/  IMAD.MOV R93, RZ, RZ, -R93 ;  /* 0x000000ffff5d7224 */ /* 0x000fe400078e0a5d */
[C---:B------:R-:W-:Y:S02]  /*6820*/  IMAD R84, R0.reuse, R87, R84 ;  /* 0x0000005700547224 */ /* 0x040fe400078e0254 */
[--C-:B------:R-:W-:Y:S01]  /*6830*/  @!P5 IMAD.IADD R81, R81, 0x1, -R0.reuse ;  /* 0x000000015151d824 */ /* 0x100fe200078e0a00 */
[----:B------:R-:W-:Y:S01]  /*6840*/  ISETP.GT.U32.AND P5, PT, R0, R83, PT ;  /* 0x000000530000720c */ /* 0x000fe20003fa4070 */
[----:B------:R-:W-:-:S02]  /*6850*/  @!P4 IMAD.IADD R82, R82, 0x1, -R0 ;  /* 0x000000015252c824 */ /* 0x000fc400078e0a00 */
[C---:B------:R-:W-:Y:S02]  /*6860*/  IMAD R85, R0.reuse, R93, R85 ;  /* 0x0000005d00557224 */ /* 0x040fe400078e0255 */
[----:B------:R-:W-:Y:S01]  /*6870*/  @!P3 IMAD.MOV R80, RZ, RZ, -R80 ;  /* 0x000000ffff50b224 */ /* 0x000fe200078e0a50 */
[C---:B------:R-:W-:Y:S01]  /*6880*/  ISETP.GT.U32.AND P3, PT, R0.reuse, R84, PT ;  /* 0x000000540000720c */ /* 0x040fe20003f64070 */
[----:B------:R-:W-:Y:S01]  /*6890*/  @!P6 IMAD.MOV R81, RZ, RZ, -R81 ;  /* 0x000000ffff51e224 */ /* 0x000fe200078e0a51 */
[C---:B------:R-:W-:Y:S02]  /*68a0*/  ISETP.GT.U32.AND P4, PT, R0.reuse, R82, PT ;  /* 0x000000520000720c */ /* 0x040fe40003f84070 */
[----:B------:R-:W-:Y:S02]  /*68b0*/  ISETP.GT.U32.AND P6, PT, R0, R85, PT ;  /* 0x000000550000720c */ /* 0x000fe40003fc4070 */
[----:B------:R-:W-:Y:S01]  /*68c0*/  LOP3.LUT R90, R101, 0xd8, RZ, 0xfc, !PT ;  /* 0x000000d8655a7812 */ /* 0x000fe200078efcff */
[----:B------:R-:W-:-:S03]  /*68d0*/  @!P5 IMAD.IADD R83, R83, 0x1, -R0 ;  /* 0x000000015353d824 */ /* 0x000fc600078e0a00 */
[----:B------:R-:W-:-:S03]  /*68e0*/  IABS R91, R90 ;  /* 0x0000005a005b7213 */ /* 0x000fc60000000000 */
[----:B------:R-:W-:Y:S01]  /*68f0*/  @!P3 IMAD.IADD R84, R84, 0x1, -R0 ;  /* 0x000000015454b824 */ /* 0x000fe200078e0a00 */
[----:B------:R-:W-:Y:S01]  /*6900*/  ISETP.GT.U32.AND P3, PT, R0, R83, PT ;  /* 0x000000530000720c */ /* 0x000fe20003f64070 */
[----:B------:R-:W-:Y:S01]  /*6910*/  IMAD.HI.U32 R93, R2, R91, RZ ;  /* 0x0000005b025d7227 */ /* 0x000fe200078e00ff */
[----:B------:R-:W-:-:S03]  /*6920*/  LOP3.LUT R97, R101, 0xdc, RZ, 0xfc, !PT ;  /* 0x000000dc65617812 */ /* 0x000fc600078efcff */
[--C-:B------:R-:W-:Y:S02]  /*6930*/  @!P4 IMAD.IADD R82, R82, 0x1, -R0.reuse ;  /* 0x000000015252c824 */ /* 0x100fe400078e0a00 */
[----:B------:R-:W-:Y:S02]  /*6940*/  @!P6 IMAD.IADD R85, R85, 0x1, -R0 ;  /* 0x000000015555e824 */ /* 0x000fe400078e0a00 */
[----:B------:R-:W-:Y:S01]  /*6950*/  IMAD.MOV R93, RZ, RZ, -R93 ;  /* 0x000000ffff5d7224 */ /* 0x000fe200078e0a5d */
[----:B------:R-:W-:Y:S01]  /*6960*/  ISETP.GE.AND P4, PT, R86, RZ, PT ;  /* 0x000000ff5600720c */ /* 0x000fe20003f86270 */
[----:B------:R-:W-:Y:S01]  /*6970*/  @!P2 IMAD.MOV R82, RZ, RZ, -R82 ;  /* 0x000000ffff52a224 */ /* 0x000fe200078e0a52 */
[C---:B------:R-:W-:Y:S01]  /*6980*/  ISETP.GT.U32.AND P2, PT, R0.reuse, R85, PT ;  /* 0x000000550000720c */ /* 0x040fe20003f44070 */
[----:B------:R-:W-:Y:S01]  /*6990*/  IMAD R86, R0, R93, R91 ;  /* 0x0000005d00567224 */ /* 0x000fe200078e025b */
[----:B------:R-:W-:Y:S02]  /*69a0*/  LOP3.LUT R92, R101, 0xda, RZ, 0xfc, !PT ;  /* 0x000000da655c7812 */ /* 0x000fe400078efcff */
[----:B------:R-:W-:Y:S01]  /*69b0*/  IABS R91, R97 ;  /* 0x00000061005b7213 */ /* 0x000fe20000000000 */
[----:B------:R-:W-:Y:S01]  /*69c0*/  @!P3 IMAD.IADD R83, R83, 0x1, -R0 ;  /* 0x000000015353b824 */ /* 0x000fe200078e0a00 */
[----:B------:R-:W-:-:S02]  /*69d0*/  IABS R87, R92 ;  /* 0x0000005c00577213 */ /* 0x000fc40000000000 */
[----:B------:R-:W-:Y:S01]  /*69e0*/  ISETP.GT.U32.AND P3, PT, R0, R86, PT ;  /* 0x000000560000720c */ /* 0x000fe20003f64070 */
[----:B------:R-:W-:Y:S01]  /*69f0*/  IMAD.HI.U32 R96, R2, R91, RZ ;  /* 0x0000005b02607227 */ /* 0x000fe200078e00ff */
[----:B------:R-:W-:Y:S02]  /*6a00*/  ISETP.GT.U32.AND P6, PT, R0, R84, PT ;  /* 0x000000540000720c */ /* 0x000fe40003fc4070 */
[----:B------:R-:W-:Y:S01]  /*6a10*/  LOP3.LUT R95, R101, 0xde, RZ, 0xfc, !PT ;  /* 0x000000de655f7812 */ /* 0x000fe200078efcff */
[----:B------:R-:W-:Y:S01]  /*6a20*/  IMAD.HI.U32 R94, R2, R87, RZ ;  /* 0x00000057025e7227 */ /* 0x000fe200078e00ff */
[----:B------:R-:W-:-:S03]  /*6a30*/  ISETP.GE.AND P5, PT, R89, RZ, PT ;  /* 0x000000ff5900720c */ /* 0x000fc60003fa6270 */
[----:B------:R-:W-:Y:S01]  /*6a40*/  IMAD.MOV R96, RZ, RZ, -R96 ;  /* 0x000000ffff607224 */ /* 0x000fe200078e0a60 */
[----:B------:R-:W-:Y:S01]  /*6a50*/  IABS R89, R95 ;  /* 0x0000005f00597213 */ /* 0x000fe20000000000 */
[----:B------:R-:W-:Y:S01]  /*6a60*/  @!P2 IMAD.IADD R85, R85, 0x1, -R0 ;  /* 0x000000015555a824 */ /* 0x000fe200078e0a00 */
[----:B------:R-:W-:Y:S01]  /*6a70*/  ISETP.GE.AND P2, PT, R88, RZ, PT ;  /* 0x000000ff5800720c */ /* 0x000fe20003f46270 */
[----:B------:R-:W-:Y:S02]  /*6a80*/  IMAD.MOV R94, RZ, RZ, -R94 ;  /* 0x000000ffff5e7224 */ /* 0x000fe400078e0a5e */
[C---:B------:R-:W-:Y:S02]  /*6a90*/  IMAD R88, R0.reuse, R96, R91 ;  /* 0x0000006000587224 */ /* 0x040fe400078e025b */
[----:B------:R-:W-:Y:S01]  /*6aa0*/  IMAD R87, R0, R94, R87 ;  /* 0x0000005e00577224 */ /* 0x000fe200078e0257 */
[----:B------:R-:W-:Y:S01]  /*6ab0*/  LOP3.LUT R98, R101, 0xe0, RZ, 0xfc, !PT ;  /* 0x000000e065627812 */ /* 0x000fe200078efcff */
[----:B------:R-:W-:-:S04]  /*6ac0*/  IMAD.HI.U32 R94, R2, R89, RZ ;  /* 0x00000059025e7227 */ /* 0x000fc800078e00ff */
[--C-:B------:R-:W-:Y:S01]  /*6ad0*/  @!P3 IMAD.IADD R86, R86, 0x1, -R0.reuse ;  /* 0x000000015656b824 */ /* 0x100fe200078e0a00 */
[----:B------:R-:W-:Y:S01]  /*6ae0*/  ISETP.GT.U32.AND P3, PT, R0, R88, PT ;  /* 0x000000580000720c */ /* 0x000fe20003f64070 */
[----:B------:R-:W-:Y:S01]  /*6af0*/  @!P6 IMAD.IADD R84, R84, 0x1, -R0 ;  /* 0x000000015454e824 */ /* 0x000fe200078e0a00 */
[C---:B------:R-:W-:Y:S01]  /*6b00*/  ISETP.GT.U32.AND P6, PT, R0.reuse, R87, PT ;  /* 0x000000570000720c */ /* 0x040fe20003fc4070 */
[----:B------:R-:W-:Y:S01]  /*6b10*/  IMAD.MOV R94, RZ, RZ, -R94 ;  /* 0x000000ffff5e7224 */ /* 0x000fe200078e0a5e */
[----:B------:R-:W-:Y:S01]  /*6b20*/  IABS R93, R98 ;  /* 0x00000062005d7213 */ /* 0x000fe20000000000 */
[----:B------:R-:W-:Y:S01]  /*6b30*/  @!P4 IMAD.MOV R83, RZ, RZ, -R83 ;  /* 0x000000ffff53c224 */ /* 0x000fe200078e0a53 */
[C---:B------:R-:W-:Y:S01]  /*6b40*/  ISETP.GT.U32.AND P4, PT, R0.reuse, R86, PT ;  /* 0x000000560000720c */ /* 0x040fe20003f84070 */
[----:B------:R-:W-:Y:S01]  /*6b50*/  IMAD R89, R0, R94, R89 ;  /* 0x0000005e00597224 */ /* 0x000fe200078e0259 */
[----:B------:R-:W-:Y:S01]  /*6b60*/  LOP3.LUT R99, R101, 0xe2, RZ, 0xfc, !PT ;  /* 0x000000e265637812 */ /* 0x000fe200078efcff */
[----:B------:R-:W-:-:S04]  /*6b70*/  IMAD.HI.U32 R94, R2, R93, RZ ;  /* 0x0000005d025e7227 */ /* 0x000fc800078e00ff */
[----:B------:R-:W-:Y:S01]  /*6b80*/  @!P5 IMAD.MOV R84, RZ, RZ, -R84 ;  /* 0x000000ffff54d224 */ /* 0x000fe200078e0a54 */
[----:B------:R-:W-:Y:S01]  /*6b90*/  ISETP.GT.U32.AND P5, PT, R0, R89, PT ;  /* 0x000000590000720c */ /* 0x000fe20003fa4070 */
[----:B------:R-:W-:Y:S01]  /*6ba0*/  IMAD.MOV R94, RZ, RZ, -R94 ;  /* 0x000000ffff5e7224 */ /* 0x000fe200078e0a5e */
[----:B------:R-:W-:Y:S01]  /*6bb0*/  IABS R91, R99 ;  /* 0x00000063005b7213 */ /* 0x000fe20000000000 */
[--C-:B------:R-:W-:Y:S01]  /*6bc0*/  @!P3 IMAD.IADD R88, R88, 0x1, -R0.reuse ;  /* 0x000000015858b824 */ /* 0x100fe200078e0a00 */
[----:B------:R-:W-:Y:S01]  /*6bd0*/  ISETP.GE.AND P3, PT, R90, RZ, PT ;  /* 0x000000ff5a00720c */ /* 0x000fe20003f66270 */
[----:B------:R-:W-:Y:S02]  /*6be0*/  @!P6 IMAD.IADD R87, R87, 0x1, -R0 ;  /* 0x000000015757e824 */ /* 0x000fe400078e0a00 */
[----:B------:R-:W-:Y:S01]  /*6bf0*/  @!P2 IMAD.MOV R85, RZ, RZ, -R85 ;  /* 0x000000ffff55a224 */ /* 0x000fe200078e0a55 */
[C---:B------:R-:W-:Y:S01]  /*6c00*/  ISETP.GT.U32.AND P2, PT, R0.reuse, R88, PT ;  /* 0x000000580000720c */ /* 0x040fe20003f44070 */
[----:B------:R-:W-:-:S02]  /*6c10*/  IMAD R90, R0, R94, R93 ;  /* 0x0000005e005a7224 */ /* 0x000fc400078e025d */
[----:B------:R-:W-:Y:S01]  /*6c20*/  IMAD.HI.U32 R96, R2, R91, RZ ;  /* 0x0000005b02607227 */ /* 0x000fe200078e00ff */
[----:B------:R-:W-:-:S03]  /*6c30*/  ISETP.GT.U32.AND P6, PT, R0, R87, PT ;  /* 0x000000570000720c */ /* 0x000fc60003fc4070 */
[----:B------:R-:W-:Y:S01]  /*6c40*/  @!P4 IMAD.IADD R86, R86, 0x1, -R0 ;  /* 0x000000015656c824 */ /* 0x000fe200078e0a00 */
[C---:B------:R-:W-:Y:S01]  /*6c50*/  ISETP.GT.U32.AND P4, PT, R0.reuse, R90, PT ;  /* 0x0000005a0000720c */ /* 0x040fe20003f84070 */
[----:B------:R-:W-:Y:S02]  /*6c60*/  IMAD.MOV R93, RZ, RZ, -R96 ;  /* 0x000000ffff5d7224 */ /* 0x000fe400078e0a60 */
[--C-:B------:R-:W-:Y:S02]  /*6c70*/  @!P5 IMAD.IADD R89, R89, 0x1, -R0.reuse ;  /* 0x000000015959d824 */ /* 0x100fe400078e0a00 */
[----:B------:R-:W-:Y:S01]  /*6c80*/  IMAD R91, R0, R93, R91 ;  /* 0x0000005d005b7224 */ /* 0x000fe200078e025b */
[----:B------:R-:W-:Y:S01]  /*6c90*/  LOP3.LUT R94, R101, 0xe4, RZ, 0xfc, !PT ;  /* 0x000000e4655e7812 */ /* 0x000fe200078efcff */
[--C-:B------:R-:W-:Y:S01]  /*6ca0*/  @!P2 IMAD.IADD R88, R88, 0x1, -R0.reuse ;  /* 0x000000015858a824 */ /* 0x100fe200078e0a00 */
[C---:B------:R-:W-:Y:S02]  /*6cb0*/  ISETP.GT.U32.AND P5, PT, R0.reuse, R89, PT ;  /* 0x000000590000720c */ /* 0x040fe40003fa4070 */
[----:B------:R-:W-:Y:S01]  /*6cc0*/  ISETP.GT.U32.AND P2, PT, R0, R91, PT ;  /* 0x0000005b0000720c */ /* 0x000fe20003f44070 */
[--C-:B------:R-:W-:Y:S01]  /*6cd0*/  @!P6 IMAD.IADD R87, R87, 0x1, -R0.reuse ;  /* 0x000000015757e824 */ /* 0x100fe200078e0a00 */
[----:B------:R-:W-:Y:S01]  /*6ce0*/  ISETP.GE.AND P6, PT, R92, RZ, PT ;  /* 0x000000ff5c00720c */ /* 0x000fe20003fc6270 */
[----:B------:R-:W-:Y:S01]  /*6cf0*/  @!P4 IMAD.IADD R90, R90, 0x1, -R0 ;  /* 0x000000015a5ac824 */ /* 0x000fe200078e0a00 */
[----:B------:R-:W-:Y:S01]  /*6d00*/  IABS R92, R94 ;  /* 0x0000005e005c7213 */ /* 0x000fe20000000000 */
[----:B------:R-:W-:Y:S01]  /*6d10*/  @!P3 IMAD.MOV R86, RZ, RZ, -R86 ;  /* 0x000000ffff56b224 */ /* 0x000fe200078e0a56 */
[----:B------:R-:W-:-:S02]  /*6d20*/  LOP3.LUT R96, R101, 0xe6, RZ, 0xfc, !PT ;  /* 0x000000e665607812 */ /* 0x000fc400078efcff */
[----:B------:R-:W-:Y:S01]  /*6d30*/  ISETP.GE.AND P4, PT, R97, RZ, PT ;  /* 0x000000ff6100720c */ /* 0x000fe20003f86270 */
[----:B------:R-:W-:Y:S01]  /*6d40*/  IMAD.HI.U32 R97, R2, R92, RZ ;  /* 0x0000005c02617227 */ /* 0x000fe200078e00ff */
[----:B------:R-:W-:Y:S02]  /*6d50*/  ISETP.GT.U32.AND P3, PT, R0, R90, PT ;  /* 0x0000005a0000720c */ /* 0x000fe40003f64070 */
[----:B------:R-:W-:Y:S01]  /*6d60*/  IABS R93, R96 ;  /* 0x00000060005d7213 */ /* 0x000fe20000000000 */
[--C-:B------:R-:W-:Y:S01]  /*6d70*/  @!P5 IMAD.IADD R89, R89, 0x1, -R0.reuse ;  /* 0x000000015959d824 */ /* 0x100fe200078e0a00 */
[----:B------:R-:W-:Y:S01]  /*6d80*/  ISETP.GE.AND P5, PT, R95, RZ, PT ;  /* 0x000000ff5f00720c */ /* 0x000fe20003fa6270 */
[----:B------:R-:W-:Y:S02]  /*6d90*/  IMAD.MOV R95, RZ, RZ, -R97 ;  /* 0x000000ffff5f7224 */ /* 0x000fe400078e0a61 */
[----:B------:R-:W-:Y:S01]  /*6da0*/  @!P2 IMAD.IADD R91, R91, 0x1, -R0 ;  /* 0x000000015b5ba824 */ /* 0x000fe200078e0a00 */
[----:B------:R-:W-:Y:S01]  /*6db0*/  ISETP.GE.AND P2, PT, R98, RZ, PT ;  /* 0x000000ff6200720c */ /* 0x000fe20003f46270 */
[----:B------:R-:W-:-:S04]  /*6dc0*/  IMAD.HI.U32 R100, R2, R93, RZ ;  /* 0x0000005d02647227 */ /* 0x000fc800078e00ff */
[----:B------:R-:W-:Y:S02]  /*6dd0*/  IMAD R92, R0, R95, R92 ;  /* 0x0000005f005c7224 */ /* 0x000fe400078e025c */
[----:B------:R-:W-:Y:S02]  /*6de0*/  IMAD.MOV R97, RZ, RZ, -R100 ;  /* 0x000000ffff617224 */ /* 0x000fe400078e0a64 */
[----:B------:R-:W-:Y:S01]  /*6df0*/  @!P3 IMAD.IADD R90, R90, 0x1, -R0 ;  /* 0x000000015a5ab824 */ /* 0x000fe200078e0a00 */
[C---:B------:R-:W-:Y:S01]  /*6e00*/  ISETP.GT.U32.AND P3, PT, R0.reuse, R92, PT ;  /* 0x0000005c0000720c */ /* 0x040fe20003f64070 */
[C---:B------:R-:W-:Y:S02]  /*6e10*/  IMAD R93, R0.reuse, R97, R93 ;  /* 0x00000061005d7224 */ /* 0x040fe400078e025d */
[----:B------:R-:W-:Y:S01]  /*6e20*/  @!P6 IMAD.MOV R87, RZ, RZ, -R87 ;  /* 0x000000ffff57e224 */ /* 0x000fe200078e0a57 */
[C---:B------:R-:W-:Y:S01]  /*6e30*/  ISETP.GT.U32.AND P6, PT, R0.reuse, R91, PT ;  /* 0x0000005b0000720c */ /* 0x040fe20003fc4070 */
[----:B------:R-:W-:Y:S01]  /*6e40*/  @!P2 IMAD.MOV R90, RZ, RZ, -R90 ;  /* 0x000000ffff5aa224 */ /* 0x000fe200078e0a5a */
[----:B------:R-:W-:Y:S01]  /*6e50*/  ISETP.GT.U32.AND P2, PT, R0, R93, PT ;  /* 0x0000005d0000720c */ /* 0x000fe20003f44070 */
[----:B------:R-:W-:Y:S01]  /*6e60*/  @!P4 IMAD.MOV R88, RZ, RZ, -R88 ;  /* 0x000000ffff58c224 */ /* 0x000fe200078e0a58 */
[----:B------:R-:W-:-:S02]  /*6e70*/  ISETP.GE.AND P4, PT, R99, RZ, PT ;  /* 0x000000ff6300720c */ /* 0x000fc40003f86270 */
[----:B------:R-:W-:-:S03]  /*6e80*/  LOP3.LUT R95, R101, 0xe8, RZ, 0xfc, !PT ;  /* 0x000000e8655f7812 */ /* 0x000fc600078efcff */
[--C-:B------:R-:W-:Y:S02]  /*6e90*/  @!P3 IMAD.IADD R92, R92, 0x1, -R0.reuse ;  /* 0x000000015c5cb824 */ /* 0x100fe400078e0a00 */
[----:B------:R-:W-:Y:S01]  /*6ea0*/  @!P5 IMAD.MOV R89, RZ, RZ, -R89 ;  /* 0x000000ffff59d224 */ /* 0x000fe200078e0a59 */
[----:B------:R-:W-:Y:S01]  /*6eb0*/  ISETP.GE.AND P5, PT, R94, RZ, PT ;  /* 0x000000ff5e00720c */ /* 0x000fe20003fa6270 */
[--C-:B------:R-:W-:Y:S01]  /*6ec0*/  @!P6 IMAD.IADD R91, R91, 0x1, -R0.reuse ;  /* 0x000000015b5be824 */ /* 0x100fe200078e0a00 */
[----:B------:R-:W-:Y:S01]  /*6ed0*/  ISETP.GT.U32.AND P3, PT, R0, R92, PT ;  /* 0x0000005c0000720c */ /* 0x000fe20003f64070 */
[----:B------:R-:W-:Y:S01]  /*6ee0*/  @!P2 IMAD.IADD R93, R93, 0x1, -R0 ;  /* 0x000000015d5da824 */ /* 0x000fe200078e0a00 */
[----:B------:R-:W-:Y:S02]  /*6ef0*/  ISETP.GE.AND P6, PT, R96, RZ, PT ;  /* 0x000000ff6000720c */ /* 0x000fe40003fc6270 */
[----:B------:R-:W-:Y:S02]  /*6f00*/  LOP3.LUT R94, R101, 0xea, RZ, 0xfc, !PT ;  /* 0x000000ea655e7812 */ /* 0x000fe400078efcff */
[----:B------:R-:W-:-:S02]  /*6f10*/  IABS R96, R95 ;  /* 0x0000005f00607213 */ /* 0x000fc40000000000 */
[----:B------:R-:W-:Y:S02]  /*6f20*/  IABS R97, R94 ;  /* 0x0000005e00617213 */ /* 0x000fe40000000000 */
[----:B------:R-:W-:Y:S01]  /*6f30*/  ISETP.GT.U32.AND P2, PT, R0, R93, PT ;  /* 0x0000005d0000720c */ /* 0x000fe20003f44070 */
[----:B------:R-:W-:Y:S01]  /*6f40*/  IMAD.HI.U32 R99, R2, R96, RZ ;  /* 0x0000006002637227 */ /* 0x000fe200078e00ff */
[----:B------:R-:W-:-:S03]  /*6f50*/  LOP3.LUT R105, R101, 0xec, RZ, 0xfc, !PT ;  /* 0x000000ec65697812 */ /* 0x000fc600078efcff */
[----:B------:R-:W-:Y:S01]  /*6f60*/  @!P4 IMAD.MOV R91, RZ, RZ, -R91 ;  /* 0x000000ffff5bc224 */ /* 0x000fe200078e0a5b */
[----:B------:R-:W-:Y:S01]  /*6f70*/  ISETP.GE.AND P4, PT, R95, RZ, PT ;  /* 0x000000ff5f00720c */ /* 0x000fe20003f86270 */
[----:B------:R-:W-:Y:S01]  /*6f80*/  IMAD.HI.U32 R100, R2, R97, RZ ;  /* 0x0000006102647227 */ /* 0x000fe200078e00ff */
[C---:B------:R-:W-:Y:S02]  /*6f90*/  LOP3.LUT R113, R101.reuse, 0xee, RZ, 0xfc, !PT ;  /* 0x000000ee65717812 */ /* 0x040fe400078efcff */
[----:B------:R-:W-:Y:S01]  /*6fa0*/  IABS R98, R105 ;  /* 0x0000006900627213 */ /* 0x000fe20000000000 */
[----:B------:R-:W-:Y:S02]  /*6fb0*/  IMAD.MOV R95, RZ, RZ, -R99 ;  /* 0x000000ffff5f7224 */ /* 0x000fe400078e0a63 */
[----:B------:R-:W-:Y:S01]  /*6fc0*/  @!P3 IMAD.IADD R92, R92, 0x1, -R0 ;  /* 0x000000015c5cb824 */ /* 0x000fe200078e0a00 */
[----:B------:R-:W-:Y:S01]  /*6fd0*/  ISETP.GE.AND P3, PT, R94, RZ, PT ;  /* 0x000000ff5e00720c */ /* 0x000fe20003f66270 */
[----:B------:R-:W-:Y:S01]  /*6fe0*/  IMAD.MOV R99, RZ, RZ, -R100 ;  /* 0x000000ffff637224 */ /* 0x000fe200078e0a64 */
[----:B------:R-:W-:Y:S01]  /*6ff0*/  IABS R102, R113 ;  /* 0x0000007100667213 */ /* 0x000fe20000000000 */
[----:B------:R-:W-:Y:S01]  /*7000*/  IMAD R94, R0, R95, R96 ;  /* 0x0000005f005e7224 */ /* 0x000fe200078e0260 */
[----:B------:R-:W-:Y:S01]  /*7010*/  LOP3.LUT R107, R101, 0xf0, RZ, 0xfc, !PT ;  /* 0x000000f0656b7812 */ /* 0x000fe200078efcff */
[----:B------:R-:W-:-:S04]  /*7020*/  IMAD.HI.U32 R96, R2, R98, RZ ;  /* 0x0000006202607227 */ /* 0x000fc800078e00ff */
[C---:B------:R-:W-:Y:S02]  /*7030*/  IMAD R95, R0.reuse, R99, R97 ;  /* 0x00000063005f7224 */ /* 0x040fe400078e0261 */
[----:B------:R-:W-:Y:S01]  /*7040*/  @!P2 IMAD.IADD R93, R93, 0x1, -R0 ;  /* 0x000000015d5da824 */ /* 0x000fe200078e0a00 */
[----:B------:R-:W-:Y:S01]  /*7050*/  ISETP.GT.U32.AND P2, PT, R0, R94, PT ;  /* 0x0000005e0000720c */ /* 0x000fe20003f44070 */
[----:B------:R-:W-:Y:S01]  /*7060*/  IMAD.MOV.U32 R97, RZ, RZ, R102 ;  /* 0x000000ffff617224 */ /* 0x000fe200078e0066 */
[----:B------:R-:W-:Y:S01]  /*7070*/  IABS R102, R107 ;  /* 0x0000006b00667213 */ /* 0x000fe20000000000 */
[----:B------:R-:W-:-:S04]  /*7080*/  IMAD.MOV R96, RZ, RZ, -R96 ;  /* 0x000000ffff607224 */ /* 0x000fc800078e0a60 */
[C---:B------:R-:W-:Y:S02]  /*7090*/  IMAD R96, R0.reuse, R96, R98 ;  /* 0x0000006000607224 */ /* 0x040fe400078e0262 */
[----:B------:R-:W-:Y:S02]  /*70a0*/  IMAD.MOV.U32 R98, RZ, RZ, R102 ;  /* 0x000000ffff627224 */ /* 0x000fe400078e0066 */
[----:B------:R-:W-:Y:S01]  /*70b0*/  @!P5 IMAD.MOV R92, RZ, RZ, -R92 ;  /* 0x000000ffff5cd224 */ /* 0x000fe200078e0a5c */
[----:B------:R-:W-:Y:S01]  /*70c0*/  ISETP.GT.U32.AND P5, PT, R0, R95, PT ;  /* 0x0000005f0000720c */ /* 0x000fe20003fa4070 */
[----:B------:R-:W-:-:S04]  /*70d0*/  IMAD.HI.U32 R102, R2, R98, RZ ;  /* 0x0000006202667227 */ /* 0x000fc800078e00ff */
[----:B------:R-:W-:Y:S02]  /*70e0*/  @!P2 IMAD.IADD R94, R94, 0x1, -R0 ;  /* 0x000000015e5ea824 */ /* 0x000fe400078e0a00 */
[----:B------:R-:W-:Y:S01]  /*70f0*/  IMAD.MOV R102, RZ, RZ, -R102 ;  /* 0x000000ffff667224 */ /* 0x000fe200078e0a66 */
[----:B------:R-:W-:Y:S01]  /*7100*/  LOP3.LUT R115, R101, 0xf2, RZ, 0xfc, !PT ;  /* 0x000000f265737812 */ /* 0x000fe200078efcff */
[----:B------:R-:W-:Y:S01]  /*7110*/  IMAD.HI.U32 R99, R2, R97, RZ ;  /* 0x0000006102637227 */ /* 0x000fe200078e00ff */
[----:B------:R-:W-:-:S03]  /*7120*/  ISETP.GT.U32.AND P2, PT, R0, R94, PT ;  /* 0x0000005e0000720c */ /* 0x000fc60003f44070 */
[C---:B------:R-:W-:Y:S02]  /*7130*/  IMAD R98, R0.reuse, R102, R98 ;  /* 0x0000006600627224 */ /* 0x040fe400078e0262 */
[----:B------:R-:W-:Y:S01]  /*7140*/  IMAD.MOV R103, RZ, RZ, -R99 ;  /* 0x000000ffff677224 */ /* 0x000fe200078e0a63 */
[----:B------:R-:W-:Y:S01]  /*7150*/  IABS R99, R115 ;  /* 0x0000007300637213 */ /* 0x000fe20000000000 */
[----:B------:R-:W-:Y:S01]  /*7160*/  @!P6 IMAD.MOV R93, RZ, RZ, -R93 ;  /* 0x000000ffff5de224 */ /* 0x000fe200078e0a5d */
[C---:B------:R-:W-:Y:S01]  /*7170*/  ISETP.GT.U32.AND P6, PT, R0.reuse, R96, PT ;  /* 0x000000600000720c */ /* 0x040fe20003fc4070 */
[----:B------:R-:W-:Y:S01]  /*7180*/  @!P5 IMAD.IADD R95, R95, 0x1, -R0 ;  /* 0x000000015f5fd824 */ /* 0x000fe200078e0a00 */
[C---:B------:R-:W-:Y:S01]  /*7190*/  ISETP.GT.U32.AND P5, PT, R0.reuse, R98, PT ;  /* 0x000000620000720c */ /* 0x040fe20003fa4070 */
[----:B------:R-:W-:Y:S02]  /*71a0*/  IMAD R97, R0, R103, R97 ;  /* 0x0000006700617224 */ /* 0x000fe400078e0261 */
[----:B------:R-:W-:Y:S01]  /*71b0*/  IMAD.HI.U32 R103, R2, R99, RZ ;  /* 0x0000006302677227 */ /* 0x000fe200078e00ff */
[----:B------:R-:W-:-:S03]  /*71c0*/  LOP3.LUT R114, R101, 0xf4, RZ, 0xfc, !PT ;  /* 0x000000f465727812 */ /* 0x000fc600078efcff */
[--C-:B------:R-:W-:Y:S01]  /*71d0*/  @!P2 IMAD.IADD R94, R94, 0x1, -R0.reuse ;  /* 0x000000015e5ea824 */ /* 0x100fe200078e0a00 */
[----:B------:R-:W-:Y:S01]  /*71e0*/  ISETP.GT.U32.AND P2, PT, R0, R97, PT ;  /* 0x000000610000720c */ /* 0x000fe20003f44070 */
[----:B------:R-:W-:Y:S01]  /*71f0*/  IMAD.MOV R103, RZ, RZ, -R103 ;  /* 0x000000ffff677224 */ /* 0x000fe200078e0a67 */
[C---:B------:R-:W-:Y:S01]  /*7200*/  LOP3.LUT R106, R101.reuse, 0xf6, RZ, 0xfc, !PT ;  /* 0x000000f6656a7812 */ /* 0x040fe200078efcff */
[--C-:B------:R-:W-:Y:S01]  /*7210*/  @!P6 IMAD.IADD R96, R96, 0x1, -R0.reuse ;  /* 0x000000016060e824 */ /* 0x100fe200078e0a00 */
[----:B------:R-:W-:Y:S01]  /*7220*/  IABS R100, R114 ;  /* 0x0000007200647213 */ /* 0x000fe20000000000 */
[----:B------:R-:W-:Y:S01]  /*7230*/  IMAD R99, R0, R103, R99 ;  /* 0x0000006700637224 */ /* 0x000fe200078e0263 */
[----:B------:R-:W-:Y:S01]  /*7240*/  IABS R103, R106 ;  /* 0x0000006a00677213 */ /* 0x000fe20000000000 */
[----:B------:R-:W-:Y:S01]  /*7250*/  @!P5 IMAD.IADD R98, R98, 0x1, -R0 ;  /* 0x000000016262d824 */ /* 0x000fe200078e0a00 */
[----:B------:R-:W-:Y:S01]  /*7260*/  ISETP.GT.U32.AND P6, PT, R0, R95, PT ;  /* 0x0000005f0000720c */ /* 0x000fe20003fc4070 */
[----:B------:R-:W-:Y:S01]  /*7270*/  @!P4 IMAD.MOV R94, RZ, RZ, -R94 ;  /* 0x000000ffff5ec224 */ /* 0x000fe200078e0a5e */
[C---:B------:R-:W-:Y:S01]  /*7280*/  LOP3.LUT R111, R101.reuse, 0xf8, RZ, 0xfc, !PT ;  /* 0x000000f8656f7812 */ /* 0x040fe200078efcff */
[----:B------:R-:W-:Y:S01]  /*7290*/  IMAD.HI.U32 R104, R2, R100, RZ ;  /* 0x0000006402687227 */ /* 0x000fe200078e00ff */
[----:B------:R-:W-:-:S02]  /*72a0*/  LOP3.LUT R112, R101, 0xfa, RZ, 0xfc, !PT ;  /* 0x000000fa65707812 */ /* 0x000fc400078efcff */
[----:B------:R-:W-:Y:S02]  /*72b0*/  ISETP.GT.U32.AND P4, PT, R0, R96, PT ;  /* 0x000000600000720c */ /* 0x000fe40003f84070 */
[----:B------:R-:W-:Y:S01]  /*72c0*/  LOP3.LUT R110, R101, 0xfc, RZ, 0xfc, !PT ;  /* 0x000000fc656e7812 */ /* 0x000fe200078efcff */
[----:B------:R-:W-:Y:S01]  /*72d0*/  IMAD.HI.U32 R101, R2, R103, RZ ;  /* 0x0000006702657227 */ /* 0x000fe200078e00ff */
[----:B------:R-:W-:-:S03]  /*72e0*/  ISETP.GT.U32.AND P5, PT, R0, R98, PT ;  /* 0x000000620000720c */ /* 0x000fc60003fa4070 */
[----:B------:R-:W-:Y:S02]  /*72f0*/  @!P2 IMAD.IADD R97, R97, 0x1, -R0 ;  /* 0x000000016161a824 */ /* 0x000fe400078e0a00 */
[----:B------:R-:W-:Y:S02]  /*7300*/  IMAD.MOV R104, RZ, RZ, -R104 ;  /* 0x000000ffff687224 */ /* 0x000fe400078e0a68 */
[----:B------:R-:W-:Y:S01]  /*7310*/  IMAD.MOV R101, RZ, RZ, -R101 ;  /* 0x000000ffff657224 */ /* 0x000fe200078e0a65 */
[C---:B------:R-:W-:Y:S01]  /*7320*/  ISETP.GT.U32.AND P2, PT, R0.reuse, R97, PT ;  /* 0x000000610000720c */ /* 0x040fe20003f44070 */
[C---:B------:R-:W-:Y:S02]  /*7330*/  IMAD R100, R0.reuse, R104, R100 ;  /* 0x0000006800647224 */ /* 0x040fe400078e0264 */
[----:B------:R-:W-:Y:S01]  /*7340*/  @!P6 IMAD.IADD R95, R95, 0x1, -R0 ;  /* 0x000000015f5fe824 */ /* 0x000fe200078e0a00 */
[C---:B------:R-:W-:Y:S01]  /*7350*/  ISETP.GT.U32.AND P6, PT, R0.reuse, R99, PT ;  /* 0x000000630000720c */ /* 0x040fe20003fc4070 */
[----:B------:R-:W-:-:S02]  /*7360*/  IMAD R101, R0, R101, R103 ;  /* 0x0000006500657224 */ /* 0x000fc400078e0267 */
[--C-:B------:R-:W-:Y:S01]  /*7370*/  @!P4 IMAD.IADD R96, R96, 0x1, -R0.reuse ;  /* 0x000000016060c824 */ /* 0x100fe200078e0a00 */
[----:B------:R-:W-:Y:S01]  /*7380*/  ISETP.GT.U32.AND P4, PT, R0, R100, PT ;  /* 0x000000640000720c */ /* 0x000fe20003f84070 */
[--C-:B------:R-:W-:Y:S01]  /*7390*/  @!P5 IMAD.IADD R98, R98, 0x1, -R0.reuse ;  /* 0x000000016262d824 */ /* 0x100fe200078e0a00 */
[----:B------:R-:W-:Y:S02]  /*73a0*/  ISETP.GT.U32.AND P5, PT, R0, R101, PT ;  /* 0x000000650000720c */ /* 0x000fe40003fa4070 */
[----:B------:R-:W-:Y:S02]  /*73b0*/  IABS R102, R111 ;  /* 0x0000006f00667213 */ /* 0x000fe40000000000 */
[----:B------:R-:W-:Y:S01]  /*73c0*/  IABS R104, R112 ;  /* 0x0000007000687213 */ /* 0x000fe20000000000 */
[--C-:B------:R-:W-:Y:S01]  /*73d0*/  @!P2 IMAD.IADD R97, R97, 0x1, -R0.reuse ;  /* 0x000000016161a824 */ /* 0x100fe200078e0a00 */
[----:B------:R-:W-:Y:S01]  /*73e0*/  ISETP.GE.AND P2, PT, R105, RZ, PT ;  /* 0x000000ff6900720c */ /* 0x000fe20003f46270 */
[----:B------:R-:W-:Y:S01]  /*73f0*/  @!P6 IMAD.IADD R99, R99, 0x1, -R0 ;  /* 0x000000016363e824 */ /* 0x000fe200078e0a00 */
[----:B------:R-:W-:Y:S01]  /*7400*/  ISETP.GE.AND P6, PT, R113, RZ, PT ;  /* 0x000000ff7100720c */ /* 0x000fe20003fc6270 */
[----:B------:R-:W-:Y:S01]  /*7410*/  IMAD.HI.U32 R103, R2, R102, RZ ;  /* 0x0000006602677227 */ /* 0x000fe200078e00ff */
[----:B------:R-:W-:-:S03]  /*7420*/  IABS R116, R110 ;  /* 0x0000006e00747213 */ /* 0x000fc60000000000 */
[----:B------:R-:W-:-:S04]  /*7430*/  IMAD.HI.U32 R105, R2, R104, RZ ;  /* 0x0000006802697227 */ /* 0x000fc800078e00ff */
[--C-:B------:R-:W-:Y:S01]  /*7440*/  @!P4 IMAD.IADD R100, R100, 0x1, -R0.reuse ;  /* 0x000000016464c824 */ /* 0x100fe200078e0a00 */
[----:B------:R-:W-:Y:S01]  /*7450*/  ISETP.GE.AND P4, PT, R107, RZ, PT ;  /* 0x000000ff6b00720c */ /* 0x000fe20003f86270 */
[----:B------:R-:W-:Y:S02]  /*7460*/  @!P5 IMAD.IADD R101, R101, 0x1, -R0 ;  /* 0x000000016565d824 */ /* 0x000fe400078e0a00 */
[----:B------:R-:W-:Y:S02]  /*7470*/  IMAD.MOV R103, RZ, RZ, -R103 ;  /* 0x000000ffff677224 */ /* 0x000fe400078e0a67 */
[----:B------:R-:W-:Y:S02]  /*7480*/  IMAD.MOV R113, RZ, RZ, -R105 ;  /* 0x000000ffff717224 */ /* 0x000fe400078e0a69 */
[----:B------:R-:W-:Y:S01]  /*7490*/  IMAD.MOV.U32 R105, RZ, RZ, R116 ;  /* 0x000000ffff697224 */ /* 0x000fe200078e0074 */
[C---:B------:R-:W-:Y:S01]  /*74a0*/  ISETP.GT.U32.AND P5, PT, R0.reuse, R101, PT ;  /* 0x000000650000720c */ /* 0x040fe20003fa4070 */
[----:B------:R-:W0:Y:S01]  /*74b0*/  S2R R116, SR_TID.X ;  /* 0x0000000000747919 */ /* 0x000e220000002100 */
[C---:B------:R-:W-:Y:S01]  /*74c0*/  IMAD R102, R0.reuse, R103, R102 ;  /* 0x0000006700667224 */ /* 0x040fe200078e0266 */
[----:B------:R-:W1:Y:S01]  /*74d0*/  S2R R107, SR_TID.X ;  /* 0x00000000006b7919 */ /* 0x000e620000002100 */
[----:B------:R-:W-:Y:S01]  /*74e0*/  @!P2 IMAD.MOV R96, RZ, RZ, -R96 ;  /* 0x000000ffff60a224 */ /* 0x000fe200078e0a60 */
[C---:B------:R-:W-:Y:S01]  /*74f0*/  ISETP.GT.U32.AND P2, PT, R0.reuse, R100, PT ;  /* 0x000000640000720c */ /* 0x040fe20003f44070 */
[----:B------:R-:W-:-:S02]  /*7500*/  IMAD R103, R0, R113, R104 ;  /* 0x0000007100677224 */ /* 0x000fc400078e0268 */
[----:B------:R-:W-:Y:S01]  /*7510*/  @!P6 IMAD.MOV R97, RZ, RZ, -R97 ;  /* 0x000000ffff61e224 */ /* 0x000fe200078e0a61 */
[C---:B------:R-:W-:Y:S01]  /*7520*/  ISETP.GT.U32.AND P6, PT, R0.reuse, R102, PT ;  /* 0x000000660000720c */ /* 0x040fe20003fc4070 */
[----:B------:R-:W-:Y:S01]  /*7530*/  @!P4 IMAD.MOV R98, RZ, RZ, -R98 ;  /* 0x000000ffff62c224 */ /* 0x000fe200078e0a62 */
[----:B------:R-:W-:Y:S02]  /*7540*/  ISETP.GT.U32.AND P4, PT, R0, R103, PT ;  /* 0x000000670000720c */ /* 0x000fe40003f84070 */
[--C-:B------:R-:W-:Y:S01]  /*7550*/  @!P5 IMAD.IADD R101, R101, 0x1, -R0.reuse ;  /* 0x000000016565d824 */ /* 0x100fe200078e0a00 */
[----:B------:R-:W-:Y:S01]  /*7560*/  ISETP.GE.AND P5, PT, R114, RZ, PT ;  /* 0x000000ff7200720c */ /* 0x000fe20003fa6270 */
[----:B------:R-:W-:Y:S01]  /*7570*/  @!P3 IMAD.MOV R95, RZ, RZ, -R95 ;  /* 0x000000ffff5fb224 */ /* 0x000fe200078e0a5f */
[----:B------:R-:W-:Y:S02]  /*7580*/  ISETP.GT.U32.AND P3, PT, R0, R99, PT ;  /* 0x000000630000720c */ /* 0x000fe40003f64070 */
[----:B------:R-:W-:Y:S01]  /*7590*/  @!P2 IMAD.IADD R100, R100, 0x1, -R0 ;  /* 0x000000016464a824 */ /* 0x000fe200078e0a00 */
[----:B------:R-:W-:-:S03]  /*75a0*/  ISETP.GE.AND P2, PT, R115, RZ, PT ;  /* 0x000000ff7300720c */ /* 0x000fc60003f46270 */
[--C-:B------:R-:W-:Y:S01]  /*75b0*/  @!P6 IMAD.IADD R102, R102, 0x1, -R0.reuse ;  /* 0x000000016666e824 */ /* 0x100fe200078e0a00 */
[----:B------:R-:W-:Y:S01]  /*75c0*/  ISETP.GE.AND P6, PT, R106, RZ, PT ;  /* 0x000000ff6a00720c */ /* 0x000fe20003fc6270 */
[----:B------:R-:W-:Y:S02]  /*75d0*/  @!P4 IMAD.IADD R103, R103, 0x1, -R0 ;  /* 0x000000016767c824 */ /* 0x000fe400078e0a00 */
[----:B------:R-:W-:Y:S01]  /*75e0*/  IMAD.HI.U32 R2, R2, R105, RZ ;  /* 0x0000006902027227 */ /* 0x000fe200078e00ff */
[----:B------:R-:W-:-:S03]  /*75f0*/  ISETP.GT.U32.AND P4, PT, R0, R102, PT ;  /* 0x000000660000720c */ /* 0x000fc60003f84070 */
[----:B------:R-:W-:Y:S01]  /*7600*/  @!P5 IMAD.MOV R100, RZ, RZ, -R100 ;  /* 0x000000ffff64d224 */ /* 0x000fe200078e0a64 */
[----:B------:R-:W-:Y:S01]  /*7610*/  ISETP.GE.AND P5, PT, R111, RZ, PT ;  /* 0x000000ff6f00720c */ /* 0x000fe20003fa6270 */
[----:B------:R-:W-:Y:S02]  /*7620*/  IMAD.MOV R2, RZ, RZ, -R2 ;  /* 0x000000ffff027224 */ /* 0x000fe400078e0a02 */
[----:B------:R-:W-:Y:S01]  /*7630*/  @!P3 IMAD.IADD R99, R99, 0x1, -R0 ;  /* 0x000000016363b824 */ /* 0x000fe200078e0a00 */
[----:B0-----:R-:W-:Y:S01]  /*7640*/  LOP3.LUT R104, R116, 0x3f, RZ, 0xc0, !PT ;  /* 0x0000003f74687812 */ /* 0x001fe200078ec0ff */
[C---:B------:R-:W-:Y:S01]  /*7650*/  IMAD R2, R0.reuse, R2, R105 ;  /* 0x0000000200027224 */ /* 0x040fe200078e0269 */
[----:B-1----:R-:W-:Y:S01]  /*7660*/  SHF.R.S32.HI R105, RZ, 0x7, R107 ;  /* 0x00000007ff697819 */ /* 0x002fe2000001146b */
[----:B------:R-:W-:Y:S01]  /*7670*/  @!P2 IMAD.MOV R99, RZ, RZ, -R99 ;  /* 0x000000ffff63a224 */ /* 0x000fe200078e0a63 */
[----:B------:R-:W-:Y:S02]  /*7680*/  ISETP.GT.U32.AND P2, PT, R0, R103, PT ;  /* 0x000000670000720c */ /* 0x000fe40003f44070 */
[----:B------:R-:W-:Y:S01]  /*7690*/  SHF.R.U32.HI R116, RZ, 0x5, R116 ;  /* 0x00000005ff747819 */ /* 0x000fe20000011674 */
[----:B------:R-:W-:Y:S01]  /*76a0*/  IMAD.SHL.U32 R104, R104, 0x2, RZ ;  /* 0x0000000268687824 */ /* 0x000fe200078e00ff */
[----:B------:R-:W-:Y:S01]  /*76b0*/  SGXT R105, R105, 0x1 ;  /* 0x000000016969781a */ /* 0x000fe20000000200 */
[----:B------:R-:W-:Y:S01]  /*76c0*/  @!P6 IMAD.MOV R101, RZ, RZ, -R101 ;  /* 0x000000ffff65e224 */ /* 0x000fe200078e0a65 */
[----:B------:R-:W-:Y:S01]  /*76d0*/  ISETP.GE.AND P6, PT, R112, RZ, PT ;  /* 0x000000ff7000720c */ /* 0x000fe20003fc6270 */
[----:B------:R-:W-:Y:S01]  /*76e0*/  @!P4 IMAD.IADD R102, R102, 0x1, -R0 ;  /* 0x000000016666c824 */ /* 0x000fe200078e0a00 */
[----:B------:R-:W-:-:S02]  /*76f0*/  ISETP.NE.U32.AND P4, PT, R116, RZ, PT ;  /* 0x000000ff7400720c */ /* 0x000fc40003f85070 */
[----:B------:R-:W-:Y:S01]  /*7700*/  SHF.R.U32.HI R116, RZ, 0x6, R107 ;  /* 0x00000006ff747819 */ /* 0x000fe2000001166b */
[----:B------:R-:W-:Y:S01]  /*7710*/  @!P5 IMAD.MOV R102, RZ, RZ, -R102 ;  /* 0x000000ffff66d224 */ /* 0x000fe200078e0a66 */
[----:B------:R-:W-:Y:S02]  /*7720*/  LOP3.LUT R104, R104, 0x90, R105, 0x78, !PT ;  /* 0x0000009068687812 */ /* 0x000fe400078e7869 */
[----:B------:R-:W-:Y:S02]  /*7730*/  ISETP.NE.AND P5, PT, R41, RZ, PT ;  /* 0x000000ff2900720c */ /* 0x000fe40003fa5270 */
[----:B------:R-:W-:Y:S02]  /*7740*/  SGXT.U32 R116, R116, 0x2 ;  /* 0x000000027474781a */ /* 0x000fe40000000000 */
[----:B------:R-:W-:Y:S01]  /*7750*/  LOP3.LUT R41, RZ, R41, RZ, 0x33, !PT ;  /* 0x00000029ff297212 */ /* 0x000fe200078e33ff */
[----:B------:R0:W-:Y:S01]  /*7760*/  STL [R1+0x328], R104 ;  /* 0x0003286801007387 */ /* 0x0001e20000100800 */
[----:B------:R-:W-:-:S02]  /*7770*/  @!P2 IMAD.IADD R103, R103, 0x1, -R0 ;  /* 0x000000016767a824 */ /* 0x000fc400078e0a00 */
[C---:B------:R-:W-:Y:S02]  /*7780*/  SEL R105, R41.reuse, R117, !P5 ;  /* 0x0000007529697207 */ /* 0x040fe40006800000 */
[----:B------:R-:W-:Y:S01]  /*7790*/  @!P6 IMAD.MOV R103, RZ, RZ, -R103 ;  /* 0x000000ffff67e224 */ /* 0x000fe200078e0a67 */
[----:B0-----:R-:W-:Y:S02]  /*77a0*/  LOP3.LUT R104, R116, 0x2c, RZ, 0xfc, !PT ;  /* 0x0000002c74687812 */ /* 0x001fe400078efcff */
[----:B------:R0:W-:Y:S02]  /*77b0*/  STL [R1+0xf4], R105 ;  /* 0x0000f46901007387 */ /* 0x0001e40000100800 */
[----:B------:R-:W-:Y:S02]  /*77c0*/  ISETP.LT.AND P6, PT, R104, R122, P0 ;  /* 0x0000007a6800720c */ /* 0x000fe400007c1270 */
[C---:B------:R-:W-:Y:S02]  /*77d0*/  SEL R104, R41.reuse, R3, !P5 ;  /* 0x0000000329687207 */ /* 0x040fe40006800000 */
[----:B------:R-:W-:-:S02]  /*77e0*/  SEL R3, R41, R108, !P5 ;  /* 0x0000006c29037207 */ /* 0x000fc40006800000 */
[C---:B0-----:R-:W-:Y:S01]  /*77f0*/  SEL R105, R41.reuse, R109, !P5 ;  /* 0x0000006d29697207 */ /* 0x041fe20006800000 */
[----:B------:R0:W-:Y:S04]  /*7800*/  STL [R1+0xf8], R104 ;  /* 0x0000f86801007387 */ /* 0x0001e80000100800 */
[----:B------:R-:W-:Y:S04]  /*7810*/  STL [R1+0xf0], R105 ;  /* 0x0000f06901007387 */ /* 0x000fe80000100800 */
[----:B------:R1:W-:Y:S01]  /*7820*/  STL [R1+0xec], R3 ;  /* 0x0000ec0301007387 */ /* 0x0003e20000100800 */
[----:B0-----:R-:W-:-:S02]  /*7830*/  SEL R104, R41, R4, !P5 ;  /* 0x0000000429687207 */ /* 0x001fc40006800000 */
[C---:B------:R-:W-:Y:S02]  /*7840*/  SEL R4, R41.reuse, R5, !P5 ;  /* 0x0000000529047207 */ /* 0x040fe40006800000 */
[C---:B------:R-:W-:Y:S01]  /*7850*/  SEL R5, R41.reuse, R7, !P5 ;  /* 0x0000000729057207 */ /* 0x040fe20006800000 */
[----:B------:R-:W-:Y:S01]  /*7860*/  STL [R1+0xe8], R104 ;  /* 0x0000e86801007387 */ /* 0x000fe20000100800 */
[----:B-1----:R-:W-:-:S03]  /*7870*/  SEL R3, R41, R6, !P5 ;  /* 0x0000000629037207 */ /* 0x002fc60006800000 */
[----:B------:R0:W-:Y:S04]  /*7880*/  STL [R1+0xe4], R4 ;  /* 0x0000e40401007387 */ /* 0x0001e80000100800 */
[----:B------:R1:W-:Y:S01]  /*7890*/  STL [R1+0xe0], R3 ;  /* 0x0000e00301007387 */ /* 0x0003e20000100800 */
[----:B0-----:R-:W-:-:S03]  /*78a0*/  SEL R4, R41, R8, !P5 ;  /* 0x0000000829047207 */ /* 0x001fc60006800000 */
[----:B------:R0:W-:Y:S01]  /*78b0*/  STL [R1+0xdc], R5 ;  /* 0x0000dc0501007387 */ /* 0x0001e20000100800 */
[----:B-1----:R-:W-:-:S03]  /*78c0*/  SEL R3, R41, R9, !P5 ;  /* 0x0000000929037207 */ /* 0x002fc60006800000 */
[----:B------:R1:W-:Y:S04]  /*78d0*/  STL [R1+0xd8], R4 ;  /* 0x0000d80401007387 */ /* 0x0003e80000100800 */
[----:B------:R2:W-:Y:S01]  /*78e0*/  STL [R1+0xd4], R3 ;  /* 0x0000d40301007387 */ /* 0x0005e20000100800 */
[C---:B0-----:R-:W-:Y:S02]  /*78f0*/  SEL R5, R41.reuse, R10, !P5 ;  /* 0x0000000a29057207 */ /* 0x041fe40006800000 */
[----:B-1----:R-:W-:-:S03]  /*7900*/  SEL R4, R41, R11, !P5 ;  /* 0x0000000b29047207 */ /* 0x002fc60006800000 */
[----:B------:R0:W-:Y:S01]  /*7910*/  STL [R1+0xd0], R5 ;  /* 0x0000d00501007387 */ /* 0x0001e20000100800 */
[----:B--2---:R-:W-:-:S03]  /*7920*/  SEL R3, R41, R12, !P5 ;  /* 0x0000000c29037207 */ /* 0x004fc60006800000 */
        /* <DEDUP_REMOVED lines=35> */
[----:B--2---:R-:W-:-:S05]  /*7b60*/  SEL R3, R41, R35, !P5 ;  /* 0x0000002329037207 */ /* 0x004fca0006800000 */
[----:B------:R1:W-:Y:S01]  /*7b70*/  STL [R1+0x84], R3 ;  /* 0x0000840301007387 */ /* 0x0003e20000100800 */
[----:B0-----:R-:W-:-:S03]  /*7b80*/  SEL R5, R41, R37, !P5 ;  /* 0x0000002529057207 */ /* 0x001fc60006800000 */
[----:B------:R0:W-:Y:S01]  /*7b90*/  STL [R1+0x80], R4 ;  /* 0x0000800401007387 */ /* 0x0001e20000100800 */
[----:B-1----:R-:W-:-:S03]  /*7ba0*/  SEL R3, R41, R38, !P5 ;  /* 0x0000002629037207 */ /* 0x002fc60006800000 */
        /* <DEDUP_REMOVED lines=18> */
[----:B-1----:R-:W2:Y:S04]  /*7cd0*/  LDL.LU R4, [R1] ;  /* 0x0000000001047983 */ /* 0x002ea80000300800 */
[----:B------:R0:W-:Y:S04]  /*7ce0*/  STL [R1+0x58], R5 ;  /* 0x0000580501007387 */ /* 0x0001e80000100800 */
[----:B0-----:R-:W3:Y:S04]  /*7cf0*/  LDL.LU R5, [R1+0x10] ;  /* 0x0000100001057983 */ /* 0x001ee80000300800 */
[----:B------:R0:W-:Y:S04]  /*7d00*/  STL [R1+0x48], R3 ;  /* 0x0000480301007387 */ /* 0x0001e80000100800 */
[----:B------:R-:W4:Y:S04]  /*7d10*/  LDL.LU R6, [R1+0x14] ;  /* 0x0000140001067983 */ /* 0x000f280000300800 */
        /* <DEDUP_REMOVED lines=9> */
[----:B------:R-:W4:Y:S01]  /*7db0*/  LDL.LU R16, [R1+0x24] ;  /* 0x0000240001107983 */ /* 0x000f220000300800 */
[----:B------:R-:W-:-:S03]  /*7dc0*/  SEL R23, R41, R123, !P5 ;  /* 0x0000007b29177207 */ /* 0x000fc60006800000 */
[----:B------:R-:W4:Y:S01]  /*7dd0*/  LDL.LU R17, [R1+0x28] ;  /* 0x0000280001117983 */ /* 0x000f220000300800 */
[----:B------:R-:W-:-:S03]  /*7de0*/  SEL R26, R41, R124, !P5 ;  /* 0x0000007c291a7207 */ /* 0x000fc60006800000 */
[----:B------:R-:W4:Y:S01]  /*7df0*/  LDL.LU R18, [R1+0x34] ;  /* 0x0000340001127983 */ /* 0x000f220000300800 */
[----:B------:R-:W-:-:S03]  /*7e00*/  SEL R27, R41, R125, !P5 ;  /* 0x0000007d291b7207 */ /* 0x000fc60006800000 */
[----:B------:R-:W4:Y:S04]  /*7e10*/  LDL.LU R19, [R1+0x2c] ;  /* 0x00002c0001137983 */ /* 0x000f280000300800 */
[----:B------:R-:W4:Y:S04]  /*7e20*/  LDL.LU R20, [R1+0x30] ;  /* 0x0000300001147983 */ /* 0x000f280000300800 */
[----:B------:R-:W4:Y:S04]  /*7e30*/  LDL.LU R123, [R1+0x718] ;  /* 0x00071800017b7983 */ /* 0x000f280000300800 */
[----:B------:R-:W4:Y:S04]  /*7e40*/  LDL.LU R124, [R1+0x714] ;  /* 0x00071400017c7983 */ /* 0x000f280000300800 */
[----:B------:R-:W4:Y:S04]  /*7e50*/  LDL.LU R125, [R1+0x710] ;  /* 0x00071000017d7983 */ /* 0x000f280000300800 */
[----:B------:R-:W4:Y:S04]  /*7e60*/  LDL R24, [R1+0x310] ;  /* 0x0003100001187983 */ /* 0x000f280000100800 */
[----:B------:R-:W4:Y:S01]  /*7e70*/  LDL R47, [R1+0xc] ;  /* 0x00000c00012f7983 */ /* 0x000f220000100800 */
[----:B------:R-:W-:-:S02]  /*7e80*/  ISETP.GT.U32.AND P3, PT, R0, R2, PT ;  /* 0x000000020000720c */ /* 0x000fc40003f64070 */
[----:B------:R-:W-:Y:S01]  /*7e90*/  ISETP.GE.AND P2, PT, R110, RZ, PT ;  /* 0x000000ff6e00720c */ /* 0x000fe20003f46270 */
[----:B------:R-:W4:Y:S10]  /*7ea0*/  LDL R46, [R1+0x308] ;  /* 0x00030800012e7983 */ /* 0x000f340000100800 */
[----:B------:R-:W-:-:S05]  /*7eb0*/  @!P3 IMAD.IADD R2, R2, 0x1, -R0 ;  /* 0x000000010202b824 */ /* 0x000fca00078e0a00 */
[----:B------:R-:W-:Y:S02]  /*7ec0*/  ISETP.GT.U32.AND P3, PT, R0, R2, PT ;  /* 0x000000020000720c */ /* 0x000fe40003f64070 */
[----:B------:R-:W-:Y:S02]  /*7ed0*/  LOP3.LUT R106, R116, 0x24, RZ, 0xfc, !PT ;  /* 0x00000024746a7812 */ /* 0x000fe400078efcff */
[C---:B------:R-:W-:Y:S02]  /*7ee0*/  SEL R109, R41.reuse, R29, !P5 ;  /* 0x0000001d296d7207 */ /* 0x040fe40006800000 */
[----:B------:R-:W-:-:S07]  /*7ef0*/  SEL R111, R41, R30, !P5 ;  /* 0x0000001e296f7207 */ /* 0x000fce0006800000 */
[----:B------:R-:W-:Y:S01]  /*7f00*/  @!P3 IMAD.IADD R2, R2, 0x1, -R0 ;  /* 0x000000010202b824 */ /* 0x000fe200078e0a00 */
[----:B------:R-:W-:-:S03]  /*7f10*/  ISETP.LT.AND P3, PT, R106, R122, P0 ;  /* 0x0000007a6a00720c */ /* 0x000fc60000761270 */
[----:B------:R-:W-:Y:S01]  /*7f20*/  @!P2 IMAD.MOV R2, RZ, RZ, -R2 ;  /* 0x000000ffff02a224 */ /* 0x000fe200078e0a02 */
[----:B------:R-:W-:Y:S02]  /*7f30*/  LOP3.LUT R0, R107, 0x7f, RZ, 0xc0, !PT ;  /* 0x0000007f6b007812 */ /* 0x000fe400078ec0ff */
[C---:B------:R-:W-:Y:S02]  /*7f40*/  SEL R106, R41.reuse, R28, !P5 ;  /* 0x0000001c296a7207 */ /* 0x040fe40006800000 */
[C---:B------:R-:W-:Y:S02]  /*7f50*/  SEL R114, R41.reuse, R31, !P5 ;  /* 0x0000001f29727207 */ /* 0x040fe40006800000 */
[C---:B------:R-:W-:Y:S01]  /*7f60*/  SEL R115, R41.reuse, R32, !P5 ;  /* 0x0000002029737207 */ /* 0x040fe20006800000 */
[----:B------:R-:W4:Y:S01]  /*7f70*/  LDL.LU R31, [R1+0xfc] ;  /* 0x0000fc00011f7983 */ /* 0x000f220000300800 */
[C---:B------:R-:W-:Y:S02]  /*7f80*/  SEL R117, R41.reuse, R33, !P5 ;  /* 0x0000002129757207 */ /* 0x040fe40006800000 */
[----:B------:R-:W-:-:S02]  /*7f90*/  SEL R116, R41, R49, !P5 ;  /* 0x0000003129747207 */ /* 0x000fc40006800000 */
[C---:B------:R-:W-:Y:S02]  /*7fa0*/  SEL R113, R41.reuse, R50, !P5 ;  /* 0x0000003229717207 */ /* 0x040fe40006800000 */
[C---:B------:R-:W-:Y:S02]  /*7fb0*/  SEL R112, R41.reuse, R51, !P5 ;  /* 0x0000003329707207 */ /* 0x040fe40006800000 */
[C---:B------:R-:W-:Y:S02]  /*7fc0*/  SEL R110, R41.reuse, R52, !P5 ;  /* 0x00000034296e7207 */ /* 0x040fe40006800000 */
[C---:B------:R-:W-:Y:S02]  /*7fd0*/  SEL R108, R41.reuse, R53, !P5 ;  /* 0x00000035296c7207 */ /* 0x040fe40006800000 */
        /* <DEDUP_REMOVED lines=17> */
[C---:B0-----:R-:W-:Y:S02]  /*80f0*/  SEL R3, R41.reuse, R121, !P5 ;  /* 0x0000007929037207 */ /* 0x041fe40006800000 */
        /* <DEDUP_REMOVED lines=36> */
[C---:B--2---:R-:W-:Y:S02]  /*8340*/  SEL R4, R41.reuse, R4, !P5 ;  /* 0x0000000429047207 */ /* 0x044fe40006800000 */
[----:B---3--:R-:W-:-:S02]  /*8350*/  SEL R5, R41, R5, !P5 ;  /* 0x0000000529057207 */ /* 0x008fc40006800000 */
[C---:B----4-:R-:W-:Y:S02]  /*8360*/  SEL R6, R41.reuse, R6, !P5 ;  /* 0x0000000629067207 */ /* 0x050fe40006800000 */
        /* <DEDUP_REMOVED lines=14> */
[----:B------:R-:W-:Y:S02]  /*8450*/  SEL R41, R41, R2, !P5 ;  /* 0x0000000229297207 */ /* 0x000fe40006800000 */
[----:B------:R-:W-:Y:S02]  /*8460*/  PRMT R2, RZ, 0x7610, R2 ;  /* 0x00007610ff027816 */ /* 0x000fe40000000002 */
[----:B------:R-:W-:-:S04]  /*8470*/  LEA R20, P2, R24, R123, 0x1 ;  /* 0x0000007b18147211 */ /* 0x000fc800078408ff */
[----:B------:R-:W-:-:S05]  /*8480*/  LEA.HI.X.SX32 R21, R24, R47, 0x1, P2 ;  /* 0x0000002f18157211 */ /* 0x000fca00010f0eff */
[----:B------:R-:W2:Y:S01]  /*8490*/  @P3 LDG.E.U16 R2, desc[UR20][R20.64] ;  /* 0x0000001414023981 */ /* 0x000ea2000c1e1500 */
[----:B------:R-:W0:Y:S03]  /*84a0*/  S2R R42, SR_TID.X ;  /* 0x00000000002a7919 */ /* 0x000e260000002100 */
[----:B------:R-:W-:Y:S04]  /*84b0*/  STL [R1+0x70c], R75 ;  /* 0x00070c4b01007387 */ /* 0x000fe80000100800 */
[----:B------:R-:W-:Y:S04]  /*84c0*/  STL [R1+0x704], R76 ;  /* 0x0007044c01007387 */ /* 0x000fe80000100800 */
[----:B------:R-:W-:Y:S01]  /*84d0*/  STL [R1+0x708], R77 ;  /* 0x0007084d01007387 */ /* 0x000fe20000100800 */
[----:B------:R-:W-:-:S03]  /*84e0*/  LEA R24, P2, R46, R123, 0x1 ;  /* 0x0000007b2e187211 */ /* 0x000fc600078408ff */
[----:B------:R-:W-:Y:S04]  /*84f0*/  STL [R1+0x700], R78 ;  /* 0x0007004e01007387 */ /* 0x000fe80000100800 */
[----:B------:R-:W-:Y:S04]  /*8500*/  STL [R1+0x6fc], R79 ;  /* 0x0006fc4f01007387 */ /* 0x000fe80000100800 */
[----:B------:R-:W-:Y:S01]  /*8510*/  STL [R1+0x6f8], R81 ;  /* 0x0006f85101007387 */ /* 0x000fe20000100800 */
[----:B------:R-:W-:-:S03]  /*8520*/  PRMT R45, RZ, 0x7610, R45 ;  /* 0x00007610ff2d7816 */ /* 0x000fc6000000002d */
[----:B------:R-:W-:Y:S01]  /*8530*/  STL [R1+0x6f4], R83 ;  /* 0x0006f45301007387 */ /* 0x000fe20000100800 */
[----:B------:R-:W-:-:S03]  /*8540*/  LEA.HI.X.SX32 R25, R46, R47, 0x1, P2 ;  /* 0x0000002f2e197211 */ /* 0x000fc600010f0eff */
[----:B------:R-:W-:Y:S04]  /*8550*/  STL [R1+0x6f0], R85 ;  /* 0x0006f05501007387 */ /* 0x000fe80000100800 */
[----:B------:R-:W3:Y:S04]  /*8560*/  LDL.LU R44, [R1+0xf4] ;  /* 0x0000f400012c7983 */ /* 0x000ee80000300800 */
[----:B------:R-:W4:Y:S04]  /*8570*/  LDL.LU R43, [R1+0xf8] ;  /* 0x0000f800012b7983 */ /* 0x000f280000300800 */
[----:B------:R-:W3:Y:S04]  /*8580*/  LDL.LU R40, [R1+0xf0] ;  /* 0x0000f00001287983 */ /* 0x000ee80000300800 */
[----:B------:R-:W3:Y:S04]  /*8590*/  LDL.LU R39, [R1+0xec] ;  /* 0x0000ec0001277983 */ /* 0x000ee80000300800 */
[----:B------:R-:W3:Y:S01]  /*85a0*/  LDL.LU R38, [R1+0xe8] ;  /* 0x0000e80001267983 */ /* 0x000ee20000300800 */
[----:B0-----:R-:W-:-:S03]  /*85b0*/  SHF.R.U32.HI R42, RZ, 0x6, R42 ;  /* 0x00000006ff2a7819 */ /* 0x001fc6000001162a */
[----:B------:R-:W3:Y:S04]  /*85c0*/  LDL.LU R37, [R1+0xe4] ;  /* 0x0000e40001257983 */ /* 0x000ee80000300800 */
[----:B------:R-:W3:Y:S01]  /*85d0*/  LDL.LU R36, [R1+0xe0] ;  /* 0x0000e00001247983 */ /* 0x000ee20000300800 */
[----:B------:R-:W-:-:S03]  /*85e0*/  IMAD R0, R0, R125, RZ ;  /* 0x0000007d00007224 */ /* 0x000fc600078e02ff */
[----:B------:R-:W3:Y:S04]  /*85f0*/  LDL.LU R35, [R1+0xdc] ;  /* 0x0000dc0001237983 */ /* 0x000ee80000300800 */
[----:B------:R-:W3:Y:S04]  /*8600*/  @P6 LDG.E.U16 R45, desc[UR20][R24.64] ;  /* 0x00000014182d6981 */ /* 0x000ee8000c1e1500 */
[----:B------:R-:W4:Y:S01]  /*8610*/  LDL.LU R34, [R1+0xd8] ;  /* 0x0000d80001227983 */ /* 0x000f220000300800 */
[----:B------:R-:W-:-:S03]  /*8620*/  SGXT.U32 R42, R42, 0x2 ;  /* 0x000000022a2a781a */ /* 0x000fc60000000000 */
[----:B------:R-:W4:Y:S04]  /*8630*/  LDL.LU R33, [R1+0xd4] ;  /* 0x0000d40001217983 */ /* 0x000f280000300800 */
[----:B------:R-:W4:Y:S04]  /*8640*/  LDL.LU R32, [R1+0xd0] ;  /* 0x0000d00001207983 */ /* 0x000f280000300800 */
[----:B------:R-:W-:Y:S04]  /*8650*/  STL [R1+0x428], R125 ;  /* 0x0004287d01007387 */ /* 0x000fe80000100800 */
[----:B------:R-:W-:Y:S01]  /*8660*/  STL [R1+0x568], R125 ;  /* 0x0005687d01007387 */ /* 0x000fe20000100800 */
[----:B------:R-:W-:-:S03]  /*8670*/  LOP3.LUT R42, R42, 0x7c, RZ, 0xfc, !PT ;  /* 0x0000007c2a2a7812 */ /* 0x000fc600078efcff */
[----:B------:R-:W-:Y:S04]  /*8680*/  STL [R1+0x630], R125 ;  /* 0x0006307d01007387 */ /* 0x000fe80000100800 */
[----:B--2---:R0:W-:Y:S04]  /*8690*/  STL [R1+0x2c8], R2 ;  /* 0x0002c80201007387 */ /* 0x0041e80000100800 */
[----:B------:R-:W-:Y:S01]  /*86a0*/  STL [R1+0x6ec], R122 ;  /* 0x0006ec7a01007387 */ /* 0x000fe20000100800 */
[----:B0-----:R-:W-:-:S04]  /*86b0*/  LEA R2, P2, R0, UR18, 0x1 ;  /* 0x0000001200027c11 */ /* 0x001fc8000f8408ff */
[----:B------:R-:W-:Y:S02]  /*86c0*/  LEA.HI.X.SX32 R0, R0, UR19, 0x1, P2 ;  /* 0x0000001300007c11 */ /* 0x000fe400090f0eff */
[----:B------:R-:W-:Y:S01]  /*86d0*/  ISETP.LT.AND P2, PT, R42, R122, P0 ;  /* 0x0000007a2a00720c */ /* 0x000fe20000741270 */
[----:B------:R-:W-:Y:S02]  /*86e0*/  IMAD R42, R124, 0x4, R31 ;  /* 0x000000047c2a7824 */ /* 0x000fe400078e021f */
[----:B------:R-:W2:Y:S04]  /*86f0*/  LDL.LU R31, [R1+0xcc] ;  /* 0x0000cc00011f7983 */ /* 0x000ea80000300800 */
[----:B------:R-:W2:Y:S04]  /*8700*/  LDL.LU R118, [R1+0xc8] ;  /* 0x0000c80001767983 */ /* 0x000ea80000300800 */
[----:B------:R-:W4:Y:S04]  /*8710*/  LDL.LU R119, [R1+0xc4] ;  /* 0x0000c40001777983 */ /* 0x000f280000300800 */
[----:B------:R-:W4:Y:S04]  /*8720*/  LDL.LU R120, [R1+0xc0] ;  /* 0x0000c00001787983 */ /* 0x000f280000300800 */
[----:B------:R-:W4:Y:S04]  /*8730*/  LDL.LU R121, [R1+0xbc] ;  /* 0x0000bc0001797983 */ /* 0x000f280000300800 */
[----:B---3--:R0:W-:Y:S04]  /*8740*/  STL [R1+0x2cc], R45 ;  /* 0x0002cc2d01007387 */ /* 0x0081e80000100800 */
[----:B0-----:R-:W3:Y:S04]  /*8750*/  LDL.LU R45, [R1+0xb8] ;  /* 0x0000b800012d7983 */ /* 0x001ee80000300800 */
[----:B------:R-:W-:Y:S04]  /*8760*/  STL [R1+0x4c0], R124 ;  /* 0x0004c07c01007387 */ /* 0x000fe80000100800 */
[----:B------:R-:W-:Y:S04]  /*8770*/  STL [R1+0x56c], R124 ;  /* 0x00056c7c01007387 */ /* 0x000fe80000100800 */
[----:B------:R-:W-:Y:S04]  /*8780*/  STL [R1+0x634], R124 ;  /* 0x0006347c01007387 */ /* 0x000fe80000100800 */
[----:B------:R0:W-:Y:S04]  /*8790*/  STL.64 [R1+0x678], R124 ;  /* 0x0006787c01007387 */ /* 0x0001e80000100a00 */
[----:B------:R-:W3:Y:S04]  /*87a0*/  LDL.LU R46, [R1+0xb4] ;  /* 0x0000b400012e7983 */ /* 0x000ee80000300800 */
        /* <DEDUP_REMOVED lines=9> */
[----:B------:R-:W3:Y:S01]  /*8840*/  LDL.LU R56, [R1+0x8c] ;  /* 0x00008c0001387983 */ /* 0x000ee20000300800 */
[----:B--2---:R-:W-:-:S03]  /*8850*/  IMAD R25, R118, UR4, RZ ;  /* 0x0000000476197c24 */ /* 0x004fc6000f8e02ff */
[----:B------:R-:W2:Y:S01]  /*8860*/  LDL.LU R118, [R1+0x88] ;  /* 0x0000880001767983 */ /* 0x000ea20000300800 */
[----:B----4-:R-:W-:-:S03]  /*8870*/  IMAD R24, R119, UR4, RZ ;  /* 0x0000000477187c24 */ /* 0x010fc6000f8e02ff */
[----:B------:R-:W4:Y:S04]  /*8880*/  LDL.LU R119, [R1+0x84] ;  /* 0x0000840001777983 */ /* 0x000f280000300800 */
[----:B------:R-:W2:Y:S04]  /*8890*/  LDL.LU R85, [R1+0x80] ;  /* 0x0000800001557983 */ /* 0x000ea80000300800 */
[----:B------:R-:W2:Y:S04]  /*88a0*/  LDL.LU R83, [R1+0x7c] ;  /* 0x00007c0001537983 */ /* 0x000ea80000300800 */
[----:B------:R-:W2:Y:S04]  /*88b0*/  LDL.LU R81, [R1+0x78] ;  /* 0x0000780001517983 */ /* 0x000ea80000300800 */
[----:B------:R-:W2:Y:S01]  /*88c0*/  LDL.LU R79, [R1+0x74] ;  /* 0x00007400014f7983 */ /* 0x000ea20000300800 */
[----:B------:R-:W-:-:S03]  /*88d0*/  IMAD R20, R121, UR4, RZ ;  /* 0x0000000479147c24 */ /* 0x000fc6000f8e02ff */
[----:B------:R-:W2:Y:S01]  /*88e0*/  LDL.LU R78, [R1+0x70] ;  /* 0x00007000014e7983 */ /* 0x000ea20000300800 */
[----:B------:R-:W-:-:S03]  /*88f0*/  IMAD R21, R120, UR4, RZ ;  /* 0x0000000478157c24 */ /* 0x000fc6000f8e02ff */
[----:B------:R-:W2:Y:S04]  /*8900*/  LDL.LU R76, [R1+0x6c] ;  /* 0x00006c00014c7983 */ /* 0x000ea80000300800 */
[----:B------:R-:W3:Y:S04]  /*8910*/  LDL.LU R77, [R1+0x68] ;  /* 0x00006800014d7983 */ /* 0x000ee80000300800 */
[----:B------:R-:W4:Y:S04]  /*8920*/  LDL.LU R75, [R1+0x64] ;  /* 0x00006400014b7983 */ /* 0x000f280000300800 */
[----:B------:R-:W4:Y:S04]  /*8930*/  LDL.LU R121, [R1+0x60] ;  /* 0x0000600001797983 */ /* 0x000f280000300800 */
[----:B------:R-:W4:Y:S04]  /*8940*/  LDL.LU R120, [R1+0x5c] ;  /* 0x00005c0001787983 */ /* 0x000f280000300800 */
[----:B0-----:R-:W4:Y:S04]  /*8950*/  LDL.LU R125, [R1+0x58] ;  /* 0x00005800017d7983 */ /* 0x001f280000300800 */
[----:B------:R-:W4:Y:S01]  /*8960*/  LDL.LU R122, [R1+0x48] ;  /* 0x00004800017a7983 */ /* 0x000f220000300800 */
[----:B------:R-:W-:-:S02]  /*8970*/  IMAD R71, R71, UR4, RZ ;  /* 0x0000000447477c24 */ /* 0x000fc4000f8e02ff */
[----:B------:R-:W-:Y:S02]  /*8980*/  IMAD R72, R72, UR4, RZ ;  /* 0x0000000448487c24 */ /* 0x000fe4000f8e02ff */
[----:B------:R-:W-:Y:S02]  /*8990*/  IMAD R73, R73, UR4, RZ ;  /* 0x0000000449497c24 */ /* 0x000fe4000f8e02ff */
[----:B------:R-:W-:Y:S02]  /*89a0*/  IMAD R74, R74, UR4, RZ ;  /* 0x000000044a4a7c24 */ /* 0x000fe4000f8e02ff */
[----:B--2---:R-:W-:Y:S02]  /*89b0*/  IMAD R76, R76, UR4, RZ ;  /* 0x000000044c4c7c24 */ /* 0x004fe4000f8e02ff */
[----:B---3--:R-:W-:Y:S02]  /*89c0*/  IMAD R77, R77, UR4, RZ ;  /* 0x000000044d4d7c24 */ /* 0x008fe4000f8e02ff */
[----:B----4-:R-:W-:-:S02]  /*89d0*/  IMAD R75, R75, UR4, RZ ;  /* 0x000000044b4b7c24 */ /* 0x010fc4000f8e02ff */
[----:B------:R-:W-:Y:S02]  /*89e0*/  IMAD R78, R78, UR4, RZ ;  /* 0x000000044e4e7c24 */ /* 0x000fe4000f8e02ff */
[----:B------:R-:W-:Y:S02]  /*89f0*/  IMAD R124, R122, UR4, RZ ;  /* 0x000000047a7c7c24 */ /* 0x000fe4000f8e02ff */
[----:B------:R-:W2:Y:S04]  /*8a00*/  LDL.LU R122, [R1+0xc] ;  /* 0x00000c00017a7983 */ /* 0x000ea80000300800 */
[----:B------:R0:W-:Y:S02]  /*8a10*/  STL [R1+0x244], R71 ;  /* 0x0002444701007387 */ /* 0x0001e40000100800 */
[----:B0-----:R-:W-:-:S02]  /*8a20*/  IMAD.MOV.U32 R71, RZ, RZ, R75 ;  /* 0x000000ffff477224 */ /* 0x001fc400078e004b */
[----:B------:R-:W3:Y:S04]  /*8a30*/  LDL.LU R75, [R1+0x70c] ;  /* 0x00070c00014b7983 */ /* 0x000ee80000300800 */
[----:B------:R0:W-:Y:S02]  /*8a40*/  STL [R1+0x248], R72 ;  /* 0x0002484801007387 */ /* 0x0001e40000100800 */
[----:B0-----:R-:W-:Y:S02]  /*8a50*/  IMAD.MOV.U32 R72, RZ, RZ, R77 ;  /* 0x000000ffff487224 */ /* 0x001fe400078e004d */
[----:B------:R-:W4:Y:S04]  /*8a60*/  LDL.LU R77, [R1+0x708] ;  /* 0x00070800014d7983 */ /* 0x000f280000300800 */
[----:B------:R0:W-:Y:S02]  /*8a70*/  STL [R1+0x24c], R73 ;  /* 0x00024c4901007387 */ /* 0x0001e40000100800 */
[----:B0-----:R-:W-:-:S02]  /*8a80*/  IMAD.MOV.U32 R73, RZ, RZ, R76 ;  /* 0x000000ffff497224 */ /* 0x001fc400078e004c */
[----:B------:R-:W2:Y:S04]  /*8a90*/  LDL.LU R76, [R1+0x704] ;  /* 0x00070400014c7983 */ /* 0x000ea80000300800 */
[----:B------:R0:W-:Y:S02]  /*8aa0*/  STL [R1+0x250], R74 ;  /* 0x0002504a01007387 */ /* 0x0001e40000100800 */
[----:B0-----:R-:W-:Y:S02]  /*8ab0*/  IMAD.MOV.U32 R74, RZ, RZ, R78 ;  /* 0x000000ffff4a7224 */ /* 0x001fe400078e004e */
[----:B------:R-:W2:Y:S01]  /*8ac0*/  LDL.LU R78, [R1+0x700] ;  /* 0x00070000014e7983 */ /* 0x000ea20000300800 */
[----:B------:R-:W-:Y:S02]  /*8ad0*/  IMAD R79, R79, UR4, RZ ;  /* 0x000000044f4f7c24 */ /* 0x000fe4000f8e02ff */
[----:B------:R-:W-:-:S02]  /*8ae0*/  IMAD R81, R81, UR4, RZ ;  /* 0x0000000451517c24 */ /* 0x000fc4000f8e02ff */
[----:B------:R-:W-:Y:S02]  /*8af0*/  IMAD R83, R83, UR4, RZ ;  /* 0x0000000453537c24 */ /* 0x000fe4000f8e02ff */
[----:B------:R-:W-:Y:S02]  /*8b00*/  IMAD R85, R85, UR4, RZ ;  /* 0x0000000455557c24 */ /* 0x000fe4000f8e02ff */
[----:B---3--:R-:W-:-:S05]  /*8b10*/  IMAD R75, R75, UR4, RZ ;  /* 0x000000044b4b7c24 */ /* 0x008fca000f8e02ff */
[----:B------:R0:W-:Y:S02]  /*8b20*/  STL [R1+0x254], R75 ;  /* 0x0002544b01007387 */ /* 0x0001e40000100800 */
[----:B0-----:R-:W-:Y:S02]  /*8b30*/  IMAD.MOV.U32 R75, RZ, RZ, R79 ;  /* 0x000000ffff4b7224 */ /* 0x001fe400078e004f */
[----:B------:R-:W3:Y:S01]  /*8b40*/  LDL.LU R79, [R1+0x6fc] ;  /* 0x0006fc00014f7983 */ /* 0x000ee20000300800 */
[----:B----4-:R-:W-:Y:S02]  /*8b50*/  IMAD R77, R77, UR4, RZ ;  /* 0x000000044d4d7c24 */ /* 0x010fe4000f8e02ff */
[----:B--2---:R-:W-:-:S05]  /*8b60*/  IMAD R76, R76, UR4, RZ ;  /* 0x000000044c4c7c24 */ /* 0x004fca000f8e02ff */
[----:B------:R0:W-:Y:S02]  /*8b70*/  STL [R1+0x258], R76 ;  /* 0x0002584c01007387 */ /* 0x0001e40000100800 */
[----:B0-----:R-:W-:Y:S02]  /*8b80*/  IMAD.MOV.U32 R76, RZ, RZ, R81 ;  /* 0x000000ffff4c7224 */ /* 0x001fe400078e0051 */
[----:B------:R-:W2:Y:S01]  /*8b90*/  LDL.LU R81, [R1+0x6f8] ;  /* 0x0006f80001517983 */ /* 0x000ea20000300800 */
[----:B------:R-:W-:-:S03]  /*8ba0*/  IMAD R78, R78, UR4, RZ ;  /* 0x000000044e4e7c24 */ /* 0x000fc6000f8e02ff */
[----:B------:R0:W-:Y:S02]  /*8bb0*/  STL [R1+0x25c], R77 ;  /* 0x00025c4d01007387 */ /* 0x0001e40000100800 */
[----:B0-----:R-:W-:Y:S02]  /*8bc0*/  IMAD.MOV.U32 R77, RZ, RZ, R83 ;  /* 0x000000ffff4d7224 */ /* 0x001fe400078e0053 */
[----:B------:R-:W4:Y:S04]  /*8bd0*/  LDL.LU R83, [R1+0x6f4] ;  /* 0x0006f40001537983 */ /* 0x000f280000300800 */
[----:B------:R0:W-:Y:S02]  /*8be0*/  STL [R1+0x260], R78 ;  /* 0x0002604e01007387 */ /* 0x0001e40000100800 */
[----:B0-----:R-:W-:-:S02]  /*8bf0*/  IMAD.MOV.U32 R78, RZ, RZ, R85 ;  /* 0x000000ffff4e7224 */ /* 0x001fc400078e0055 */
[----:B------:R-:W4:Y:S01]  /*8c00*/  LDL.LU R85, [R1+0x6f0] ;  /* 0x0006f00001557983 */ /* 0x000f220000300800 */
[----:B------:R-:W-:Y:S02]  /*8c10*/  IMAD R80, R80, UR4, RZ ;  /* 0x0000000450507c24 */ /* 0x000fe4000f8e02ff */
[----:B------:R-:W-:Y:S02]  /*8c20*/  IMAD R43, R43, UR4, RZ ;  /* 0x000000042b2b7c24 */ /* 0x000fe4000f8e02ff */
[----:B------:R-:W-:Y:S02]  /*8c30*/  IMAD R120, R120, UR4, RZ ;  /* 0x0000000478787c24 */ /* 0x000fe4000f8e02ff */
[----:B------:R-:W-:Y:S02]  /*8c40*/  IMAD R44, R44, UR4, RZ ;  /* 0x000000042c2c7c24 */ /* 0x000fe4000f8e02ff */
[----:B------:R-:W-:Y:S02]  /*8c50*/  IMAD R121, R121, UR4, RZ ;  /* 0x0000000479797c24 */ /* 0x000fe4000f8e02ff */
[----:B------:R-:W-:-:S02]  /*8c60*/  IMAD R41, R41, UR4, RZ ;  /* 0x0000000429297c24 */ /* 0x000fc4000f8e02ff */
        /* <DEDUP_REMOVED lines=30> */
[----:B---3--:R-:W-:-:S05]  /*8e50*/  IMAD R79, R79, UR4, RZ ;  /* 0x000000044f4f7c24 */ /* 0x008fca000f8e02ff */
[----:B------:R2:W-:Y:S04]  /*8e60*/  STL [R1+0x264], R79 ;  /* 0x0002644f01007387 */ /* 0x0005e80000100800 */
[----:B------:R-:W-:Y:S01]  /*8e70*/  STL [R1+0x268], R80 ;  /* 0x0002685001007387 */ /* 0x000fe20000100800 */
[----:B--2---:R-:W-:Y:S02]  /*8e80*/  IMAD R79, R81, UR4, RZ ;  /* 0x00000004514f7c24 */ /* 0x004fe4000f8e02ff */
[----:B------:R-:W-:-:S03]  /*8e90*/  IMAD R81, R82, UR4, RZ ;  /* 0x0000000452517c24 */ /* 0x000fc6000f8e02ff */
[----:B------:R0:W-:Y:S04]  /*8ea0*/  STL [R1+0x26c], R79 ;  /* 0x00026c4f01007387 */ /* 0x0001e80000100800 */
[----:B------:R1:W-:Y:S01]  /*8eb0*/  STL [R1+0x270], R81 ;  /* 0x0002705101007387 */ /* 0x0003e20000100800 */
[----:B0-----:R-:W-:Y:S02]  /*8ec0*/  IMAD R79, R84, UR4, RZ ;  /* 0x00000004544f7c24 */ /* 0x001fe4000f8e02ff */
[----:B----4-:R-:W-:-:S05]  /*8ed0*/  IMAD R80, R83, UR4, RZ ;  /* 0x0000000453507c24 */ /* 0x010fca000f8e02ff */
[----:B------:R0:W-:Y:S04]  /*8ee0*/  STL [R1+0x274], R80 ;  /* 0x0002745001007387 */ /* 0x0001e80000100800 */
[----:B------:R2:W-:Y:S01]  /*8ef0*/  STL [R1+0x278], R79 ;  /* 0x0002784f01007387 */ /* 0x0005e20000100800 */
[----:B-1----:R-:W-:Y:S02]  /*8f00*/  IMAD R81, R85, UR4, RZ ;  /* 0x0000000455517c24 */ /* 0x002fe4000f8e02ff */
[----:B0-----:R-:W-:Y:S02]  /*8f10*/  IMAD R80, R86, UR4, RZ ;  /* 0x0000000456507c24 */ /* 0x001fe4000f8e02ff */
[----:B--2---:R-:W-:Y:S01]  /*8f20*/  IMAD R79, R87, UR4, RZ ;  /* 0x00000004574f7c24 */ /* 0x004fe2000f8e02ff */
[----:B------:R0:W-:Y:S04]  /*8f30*/  STL [R1+0x27c], R81 ;  /* 0x00027c5101007387 */ /* 0x0001e80000100800 */
[----:B------:R1:W-:Y:S04]  /*8f40*/  STL [R1+0x280], R80 ;  /* 0x0002805001007387 */ /* 0x0003e80000100800 */
[----:B------:R2:W-:Y:S01]  /*8f50*/  STL [R1+0x284], R79 ;  /* 0x0002844f01007387 */ /* 0x0005e20000100800 */
[----:B0-----:R-:W-:-:S02]  /*8f60*/  IMAD R81, R88, UR4, RZ ;  /* 0x0000000458517c24 */ /* 0x001fc4000f8e02ff */
[----:B-1----:R-:W-:-:S03]  /*8f70*/  IMAD R80, R89, UR4, RZ ;  /* 0x0000000459507c24 */ /* 0x002fc6000f8e02ff */
[----:B------:R0:W-:Y:S01]  /*8f80*/  STL [R1+0x288], R81 ;  /* 0x0002885101007387 */ /* 0x0001e20000100800 */
[----:B--2---:R-:W-:-:S03]  /*8f90*/  IMAD R79, R90, UR4, RZ ;  /* 0x000000045a4f7c24 */ /* 0x004fc6000f8e02ff */
[----:B------:R1:W-:Y:S04]  /*8fa0*/  STL [R1+0x28c], R80 ;  /* 0x00028c5001007387 */ /* 0x0003e80000100800 */
[----:B------:R2:W-:Y:S01]  /*8fb0*/  STL [R1+0x290], R79 ;  /* 0x0002904f01007387 */ /* 0x0005e20000100800 */
[----:B0-----:R-:W-:Y:S02]  /*8fc0*/  IMAD R81, R91, UR4, RZ ;  /* 0x000000045b517c24 */ /* 0x001fe4000f8e02ff */
[----:B-1----:R-:W-:Y:S02]  /*8fd0*/  IMAD.MOV.U32 R80, RZ, RZ, R78 ;  /* 0x000000ffff507224 */ /* 0x002fe400078e004e */
[----:B------:R-:W-:Y:S02]  /*8fe0*/  IMAD.MOV.U32 R78, RZ, RZ, R76 ;  /* 0x000000ffff4e7224 */ /* 0x000fe400078e004c */
[----:B--2---:R-:W-:-:S02]  /*8ff0*/  IMAD.MOV.U32 R79, RZ, RZ, R77 ;  /* 0x000000ffff4f7224 */ /* 0x004fc400078e004d */
[----:B------:R-:W-:Y:S02]  /*9000*/  IMAD R77, R92, UR4, RZ ;  /* 0x000000045c4d7c24 */ /* 0x000fe4000f8e02ff */
[----:B------:R-:W-:Y:S01]  /*9010*/  IMAD R76, R93, UR4, RZ ;  /* 0x000000045d4c7c24 */ /* 0x000fe2000f8e02ff */
[----:B------:R0:W-:Y:S04]  /*9020*/  STL [R1+0x294], R81 ;  /* 0x0002945101007387 */ /* 0x0001e80000100800 */
[----:B------:R-:W-:Y:S04]  /*9030*/  STL [R1+0x298], R77 ;  /* 0x0002984d01007387 */ /* 0x000fe80000100800 */
[----:B------:R1:W-:Y:S01]  /*9040*/  STL [R1+0x29c], R76 ;  /* 0x00029c4c01007387 */ /* 0x0003e20000100800 */
[----:B0-----:R-:W-:-:S05]  /*9050*/  IMAD R81, R94, UR4, RZ ;  /* 0x000000045e517c24 */ /* 0x001fca000f8e02ff */
[----:B------:R0:W-:Y:S01]  /*9060*/  STL [R1+0x2a0], R81 ;  /* 0x0002a05101007387 */ /* 0x0001e20000100800 */
[----:B-1----:R-:W-:Y:S02]  /*9070*/  IMAD.MOV.U32 R76, RZ, RZ, R74 ;  /* 0x000000ffff4c7224 */ /* 0x002fe400078e004a */
[----:B------:R-:W-:Y:S02]  /*9080*/  IMAD R74, R95, UR4, RZ ;  /* 0x000000045f4a7c24 */ /* 0x000fe4000f8e02ff */
[----:B0-----:R-:W-:-:S03]  /*9090*/  IMAD R81, R96, UR4, RZ ;  /* 0x0000000460517c24 */ /* 0x001fc6000f8e02ff */
[----:B------:R0:W-:Y:S01]  /*90a0*/  STL [R1+0x2a4], R74 ;  /* 0x0002a44a01007387 */ /* 0x0001e20000100800 */
[----:B------:R-:W-:-:S03]  /*90b0*/  IMAD R82, R99, UR4, RZ ;  /* 0x0000000463527c24 */ /* 0x000fc6000f8e02ff */
[----:B------:R1:W-:Y:S01]  /*90c0*/  STL [R1+0x2a8], R81 ;  /* 0x0002a85101007387 */ /* 0x0003e20000100800 */
[----:B0-----:R-:W-:Y:S02]  /*90d0*/  IMAD.MOV.U32 R74, RZ, RZ, R72 ;  /* 0x000000ffff4a7224 */ /* 0x001fe400078e0048 */
[----:B------:R-:W-:Y:S02]  /*90e0*/  IMAD R72, R97, UR4, RZ ;  /* 0x0000000461487c24 */ /* 0x000fe4000f8e02ff */
[----:B-1----:R-:W-:-:S03]  /*90f0*/  IMAD R81, R98, UR4, RZ ;  /* 0x0000000462517c24 */ /* 0x002fc6000f8e02ff */
[----:B------:R-:W-:Y:S01]  /*9100*/  STL [R1+0x2ac], R72 ;  /* 0x0002ac4801007387 */ /* 0x000fe20000100800 */
[----:B------:R-:W-:-:S03]  /*9110*/  IMAD.MOV.U32 R77, RZ, RZ, R75 ;  /* 0x000000ffff4d7224 */ /* 0x000fc600078e004b */
[----:B------:R0:W-:Y:S01]  /*9120*/  STL [R1+0x2b0], R81 ;  /* 0x0002b05101007387 */ /* 0x0001e20000100800 */
[----:B------:R-:W-:-:S03]  /*9130*/  IMAD.MOV.U32 R75, RZ, RZ, R73 ;  /* 0x000000ffff4b7224 */ /* 0x000fc600078e0049 */
[----:B------:R1:W-:Y:S01]  /*9140*/  STL [R1+0x2b4], R82 ;  /* 0x0002b45201007387 */ /* 0x0003e20000100800 */
[----:B------:R-:W-:Y:S02]  /*9150*/  IMAD.MOV.U32 R73, RZ, RZ, R71 ;  /* 0x000000ffff497224 */ /* 0x000fe400078e0047 */
[----:B0-----:R-:W-:Y:S02]  /*9160*/  IMAD R81, R100, UR4, RZ ;  /* 0x0000000464517c24 */ /* 0x001fe4000f8e02ff */
[----:B-1----:R-:W-:-:S03]  /*9170*/  IMAD R82, R101, UR4, RZ ;  /* 0x0000000465527c24 */ /* 0x002fc6000f8e02ff */
[----:B------:R0:W-:Y:S01]  /*9180*/  STL [R1+0x2b8], R81 ;  /* 0x0002b85101007387 */ /* 0x0001e20000100800 */
[----:B------:R-:W-:Y:S01]  /*9190*/  IMAD.MOV.U32 R71, RZ, RZ, R120 ;  /* 0x000000ffff477224 */ /* 0x000fe200078e0078 */
[C---:B------:R-:W-:Y:S01]  /*91a0*/  LEA R120, P6, R43.reuse, R2, 0x1 ;  /* 0x000000022b787211 */ /* 0x040fe200078c08ff */
[----:B------:R-:W-:Y:S01]  /*91b0*/  IMAD R84, R102, UR4, RZ ;  /* 0x0000000466547c24 */ /* 0x000fe2000f8e02ff */
[----:B------:R1:W-:Y:S01]  /*91c0*/  STL [R1+0x2c0], R82 ;  /* 0x0002c05201007387 */ /* 0x0003e20000100800 */
[----:B------:R-:W-:Y:S01]  /*91d0*/  IMAD.MOV.U32 R72, RZ, RZ, R121 ;  /* 0x000000ffff487224 */ /* 0x000fe200078e0079 */
[----:B------:R-:W-:Y:S01]  /*91e0*/  LEA.HI.X.SX32 R121, R43, R0, 0x1, P6 ;  /* 0x000000002b797211 */ /* 0x000fe200030f0eff */
[----:B0-----:R-:W-:Y:S01]  /*91f0*/  IMAD R81, R103, UR4, RZ ;  /* 0x0000000467517c24 */ /* 0x001fe2000f8e02ff */
[C---:B-1----:R-:W-:Y:S01]  /*9200*/  LEA R82, P5, R44.reuse, R2, 0x1 ;  /* 0x000000022c527211 */ /* 0x042fe200078a08ff */
[----:B------:R0:W-:Y:S03]  /*9210*/  STL [R1+0x2d4], R84 ;  /* 0x0002d45401007387 */ /* 0x0001e60000100800 */
[----:B------:R-:W-:Y:S01]  /*9220*/  LEA.HI.X.SX32 R83, R44, R0, 0x1, P5 ;  /* 0x000000002c537211 */ /* 0x000fe200028f0eff */
[----:B------:R-:W-:Y:S04]  /*9230*/  STL [R1+0x2d0], R81 ;  /* 0x0002d05101007387 */ /* 0x000fe80000100800 */
[----:B------:R-:W-:Y:S01]  /*9240*/  STL [R1+0x2bc], R41 ;  /* 0x0002bc2901007387 */ /* 0x000fe20000100800 */
[----:B0-----:R-:W-:-:S03]  /*9250*/  LEA R84, P3, R42, R123, 0x1 ;  /* 0x0000007b2a547211 */ /* 0x001fc600078608ff */
[----:B------:R-:W-:Y:S01]  /*9260*/  STL.64 [R1+0x560], R120 ;  /* 0x0005607801007387 */ /* 0x000fe20000100a00 */
[----:B------:R-:W-:-:S03]  /*9270*/  LEA.HI.X.SX32 R85, R42, R122, 0x1, P3 ;  /* 0x0000007a2a557211 */ /* 0x000fc600018f0eff */
[----:B------:R0:W-:Y:S01]  /*9280*/  STL.64 [R1+0x238], R82 ;  /* 0x0002385201007387 */ /* 0x0001e20000100a00 */
[----:B------:R-:W-:-:S04]  /*9290*/  LEA R42, P3, R39, R2, 0x1 ;  /* 0x00000002272a7211 */ /* 0x000fc800078608ff */
[----:B------:R-:W-:Y:S02]  /*92a0*/  LEA.HI.X.SX32 R43, R39, R0, 0x1, P3 ;  /* 0x00000000272b7211 */ /* 0x000fe400018f0eff */
[----:B0-----:R-:W-:-:S04]  /*92b0*/  LEA R82, P6, R40, R2, 0x1 ;  /* 0x0000000228527211 */ /* 0x001fc800078c08ff */
[----:B------:R-:W-:Y:S01]  /*92c0*/  LEA.HI.X.SX32 R83, R40, R0, 0x1, P6 ;  /* 0x0000000028537211 */ /* 0x000fe200030f0eff */
[----:B------:R0:W-:Y:S04]  /*92d0*/  STL.64 [R1+0x10], R84 ;  /* 0x0000105401007387 */ /* 0x0001e80000100a00 */
[----:B------:R1:W-:Y:S04]  /*92e0*/  STL.64 [R1+0x230], R82 ;  /* 0x0002305201007387 */ /* 0x0003e80000100a00 */
[----:B------:R2:W-:Y:S01]  /*92f0*/  STL.64 [R1+0x228], R42 ;  /* 0x0002282a01007387 */ /* 0x0005e20000100a00 */
[----:B0-----:R-:W-:-:S02]  /*9300*/  LEA R84, P5, R38, R2, 0x1 ;  /* 0x0000000226547211 */ /* 0x001fc400078a08ff */
[----:B-1----:R-:W-:Y:S02]  /*9310*/  LEA R82, P6, R37, R2, 0x1 ;  /* 0x0000000225527211 */ /* 0x002fe400078c08ff */
[----:B------:R-:W-:Y:S02]  /*9320*/  LEA.HI.X.SX32 R85, R38, R0, 0x1, P5 ;  /* 0x0000000026557211 */ /* 0x000fe400028f0eff */
[-C--:B--2---:R-:W-:Y:S02]  /*9330*/  LEA R42, P3, R36, R2.reuse, 0x1 ;  /* 0x00000002242a7211 */ /* 0x084fe400078608ff */
[----:B------:R-:W-:Y:S02]  /*9340*/  LEA R40, P5, R35, R2, 0x1 ;  /* 0x0000000223287211 */ /* 0x000fe400078a08ff */
[----:B------:R-:W-:Y:S02]  /*9350*/  LEA.HI.X.SX32 R83, R37, R0, 0x1, P6 ;  /* 0x0000000025537211 */ /* 0x000fe400030f0eff */
[----:B------:R-:W-:-:S02]  /*9360*/  LEA R38, P6, R34, R2, 0x1 ;  /* 0x0000000222267211 */ /* 0x000fc400078c08ff */
[-C--:B------:R-:W-:Y:S01]  /*9370*/  LEA.HI.X.SX32 R43, R36, R0.reuse, 0x1, P3 ;  /* 0x00000000242b7211 */ /* 0x080fe200018f0eff */
[----:B------:R-:W-:Y:S01]  /*9380*/  STL.64 [R1+0x220], R84 ;  /* 0x0002205401007387 */ /* 0x000fe20000100a00 */
[-C--:B------:R-:W-:Y:S02]  /*9390*/  LEA.HI.X.SX32 R41, R35, R0.reuse, 0x1, P5 ;  /* 0x0000000023297211 */ /* 0x080fe400028f0eff */
[----:B------:R-:W-:Y:S01]  /*93a0*/  LEA.HI.X.SX32 R39, R34, R0, 0x1, P6 ;  /* 0x0000000022277211 */ /* 0x000fe200030f0eff */
[----:B------:R-:W-:Y:S04]  /*93b0*/  STL.64 [R1+0x218], R82 ;  /* 0x0002185201007387 */ /* 0x000fe80000100a00 */
[----:B------:R0:W-:Y:S04]  /*93c0*/  STL.64 [R1+0x210], R42 ;  /* 0x0002102a01007387 */ /* 0x0001e80000100a00 */
[----:B------:R1:W-:Y:S04]  /*93d0*/  STL.64 [R1+0x208], R40 ;  /* 0x0002082801007387 */ /* 0x0003e80000100a00 */
[----:B------:R2:W-:Y:S01]  /*93e0*/  STL.64 [R1+0x200], R38 ;  /* 0x0002002601007387 */ /* 0x0005e20000100a00 */
[----:B0-----:R-:W-:-:S02]  /*93f0*/  LEA R42, P3, R33, R2, 0x1 ;  /* 0x00000002212a7211 */ /* 0x001fc400078608ff */
[C---:B-1----:R-:W-:Y:S02]  /*9400*/  LEA R40, P5, R32.reuse, R2, 0x1 ;  /* 0x0000000220287211 */ /* 0x042fe400078a08ff */
[----:B------:R-:W-:Y:S02]  /*9410*/  LEA.HI.X.SX32 R43, R33, R0, 0x1, P3 ;  /* 0x00000000212b7211 */ /* 0x000fe400018f0eff */
[-C--:B--2---:R-:W-:Y:S02]  /*9420*/  LEA R38, P6, R31, R2.reuse, 0x1 ;  /* 0x000000021f267211 */ /* 0x084fe400078c08ff */
[----:B------:R-:W-:Y:S02]  /*9430*/  LEA R36, P3, R25, R2, 0x1 ;  /* 0x0000000219247211 */ /* 0x000fe400078608ff */
[----:B------:R-:W-:Y:S02]  /*9440*/  LEA.HI.X.SX32 R41, R32, R0, 0x1, P5 ;  /* 0x0000000020297211 */ /* 0x000fe400028f0eff */
[----:B------:R-:W-:-:S02]  /*9450*/  LEA R34, P5, R24, R2, 0x1 ;  /* 0x0000000218227211 */ /* 0x000fc400078a08ff */
[----:B------:R-:W-:Y:S02]  /*9460*/  LEA.HI.X.SX32 R39, R31, R0, 0x1, P6 ;  /* 0x000000001f277211 */ /* 0x000fe400030f0eff */
[----:B------:R-:W-:Y:S02]  /*9470*/  LEA R32, P6, R21, R2, 0x1 ;  /* 0x0000000215207211 */ /* 0x000fe400078c08ff */
[-C--:B------:R-:W-:Y:S01]  /*9480*/  LEA.HI.X.SX32 R37, R25, R0.reuse, 0x1, P3 ;  /* 0x0000000019257211 */ /* 0x080fe200018f0eff */
[----:B------:R-:W-:Y:S01]  /*9490*/  STL.64 [R1+0x1f8], R42 ;  /* 0x0001f82a01007387 */ /* 0x000fe20000100a00 */
[-C--:B------:R-:W-:Y:S02]  /*94a0*/  LEA.HI.X.SX32 R35, R24, R0.reuse, 0x1, P5 ;  /* 0x0000000018237211 */ /* 0x080fe400028f0eff */
[----:B------:R-:W-:Y:S01]  /*94b0*/  LEA.HI.X.SX32 R33, R21, R0, 0x1, P6 ;  /* 0x0000000015217211 */ /* 0x000fe200030f0eff */
[----:B------:R-:W-:Y:S04]  /*94c0*/  STL.64 [R1+0x1f0], R40 ;  /* 0x0001f02801007387 */ /* 0x000fe80000100a00 */
[----:B------:R-:W-:Y:S04]  /*94d0*/  STL.64 [R1+0x1e8], R38 ;  /* 0x0001e82601007387 */ /* 0x000fe80000100a00 */
[----:B------:R0:W-:Y:S04]  /*94e0*/  STL.64 [R1+0x1e0], R36 ;  /* 0x0001e02401007387 */ /* 0x0001e80000100a00 */
[----:B------:R1:W-:Y:S04]  /*94f0*/  STL.64 [R1+0x1d8], R34 ;  /* 0x0001d82201007387 */ /* 0x0003e80000100a00 */
[----:B------:R2:W-:Y:S01]  /*9500*/  STL.64 [R1+0x1d0], R32 ;  /* 0x0001d02001007387 */ /* 0x0005e20000100a00 */
[----:B0-----:R-:W-:-:S02]  /*9510*/  LEA R36, P3, R20, R2, 0x1 ;  /* 0x0000000214247211 */ /* 0x001fc400078608ff */
[----:B-1----:R-:W-:Y:S02]  /*9520*/  LEA R34, P5, R45, R2, 0x1 ;  /* 0x000000022d227211 */ /* 0x002fe400078a08ff */
[----:B------:R-:W-:Y:S02]  /*9530*/  LEA.HI.X.SX32 R37, R20, R0, 0x1, P3 ;  /* 0x0000000014257211 */ /* 0x000fe400018f0eff */
[CC--:B--2---:R-:W-:Y:S02]  /*9540*/  LEA R32, P6, R46.reuse, R2.reuse, 0x1 ;  /* 0x000000022e207211 */ /* 0x0c4fe400078c08ff */
[----:B------:R-:W-:Y:S02]  /*9550*/  LEA R24, P3, R47, R2, 0x1 ;  /* 0x000000022f187211 */ /* 0x000fe400078608ff */
[-C--:B------:R-:W-:Y:S02]  /*9560*/  LEA.HI.X.SX32 R35, R45, R0.reuse, 0x1, P5 ;  /* 0x000000002d237211 */ /* 0x080fe400028f0eff */
[----:B------:R-:W-:-:S02]  /*9570*/  LEA.HI.X.SX32 R33, R46, R0, 0x1, P6 ;  /* 0x000000002e217211 */ /* 0x000fc400030f0eff */
[----:B------:R-:W-:Y:S01]  /*9580*/  LEA.HI.X.SX32 R25, R47, R0, 0x1, P3 ;  /* 0x000000002f197211 */ /* 0x000fe200018f0eff */
[----:B------:R-:W-:Y:S01]  /*9590*/  STL.64 [R1+0x1c8], R36 ;  /* 0x0001c82401007387 */ /* 0x000fe20000100a00 */
[----:B------:R-:W-:-:S03]  /*95a0*/  LEA R20, P5, R48, R2, 0x1 ;  /* 0x0000000230147211 */ /* 0x000fc600078a08ff */
[----:B------:R-:W-:Y:S04]  /*95b0*/  STL.64 [R1+0x1c0], R34 ;  /* 0x0001c02201007387 */ /* 0x000fe80000100a00 */
[----:B------:R0:W-:Y:S01]  /*95c0*/  STL.64 [R1+0x1b8], R32 ;  /* 0x0001b82001007387 */ /* 0x0001e20000100a00 */
[----:B------:R-:W-:-:S03]  /*95d0*/  LEA.HI.X.SX32 R21, R48, R0, 0x1, P5 ;  /* 0x0000000030157211 */ /* 0x000fc600028f0eff */
[----:B------:R1:W-:Y:S01]  /*95e0*/  STL.64 [R1+0x1b0], R24 ;  /* 0x0001b01801007387 */ /* 0x0003e20000100a00 */
[CC--:B0-----:R-:W-:Y:S02]  /*95f0*/  LEA R32, P6, R49.reuse, R2.reuse, 0x1 ;  /* 0x0000000231207211 */ /* 0x0c1fe400078c08ff */
[C---:B-1----:R-:W-:Y:S02]  /*9600*/  LEA R24, P3, R50.reuse, R2, 0x1 ;  /* 0x0000000232187211 */ /* 0x042fe400078608ff */
[-C--:B------:R-:W-:Y:S02]  /*9610*/  LEA.HI.X.SX32 R33, R49, R0.reuse, 0x1, P6 ;  /* 0x0000000031217211 */ /* 0x080fe400030f0eff */
[----:B------:R-:W-:Y:S01]  /*9620*/  LEA.HI.X.SX32 R25, R50, R0, 0x1, P3 ;  /* 0x0000000032197211 */ /* 0x000fe200018f0eff */
[----:B------:R0:W-:Y:S04]  /*9630*/  STL.64 [R1+0x1a8], R20 ;  /* 0x0001a81401007387 */ /* 0x0001e80000100a00 */
[----:B------:R1:W-:Y:S04]  /*9640*/  STL.64 [R1+0x1a0], R32 ;  /* 0x0001a02001007387 */ /* 0x0003e80000100a00 */
[----:B------:R2:W-:Y:S01]  /*9650*/  STL.64 [R1+0x198], R24 ;  /* 0x0001981801007387 */ /* 0x0005e20000100a00 */
[----:B0-----:R-:W-:-:S02]  /*9660*/  LEA R20, P5, R51, R2, 0x1 ;  /* 0x0000000233147211 */ /* 0x001fc400078a08ff */
[C---:B-1----:R-:W-:Y:S02]  /*9670*/  LEA R32, P6, R52.reuse, R2, 0x1 ;  /* 0x0000000234207211 */ /* 0x042fe400078c08ff */
[----:B------:R-:W-:Y:S02]  /*9680*/  LEA.HI.X.SX32 R21, R51, R0, 0x1, P5 ;  /* 0x0000000033157211 */ /* 0x000fe400028f0eff */
[C---:B--2---:R-:W-:Y:S02]  /*9690*/  LEA R24, P3, R53.reuse, R2, 0x1 ;  /* 0x0000000235187211 */ /* 0x044fe400078608ff */
        /* <DEDUP_REMOVED lines=15> */
[----:B-1----:R-:W-:Y:S02]  /*9790*/  LEA R32, P6, R109, R2, 0x1 ;  /* 0x000000026d207211 */ /* 0x002fe400078c08ff */
[----:B------:R-:W-:Y:S02]  /*97a0*/  LEA.HI.X.SX32 R21, R106, R0, 0x1, P5 ;  /* 0x000000006a157211 */ /* 0x000fe400028f0eff */
[----:B--2---:R-:W-:Y:S02]  /*97b0*/  LEA R24, P3, R111, R2, 0x1 ;  /* 0x000000026f187211 */ /* 0x004fe400078608ff */
        /* <DEDUP_REMOVED lines=42> */
[C---:B-1----:R-:W-:Y:S01]  /*9a60*/  LEA R32, P6, R72.reuse, R2, 0x1 ;  /* 0x0000000248207211 */ /* 0x042fe200078c08ff */
[----:B------:R-:W-:Y:S01]  /*9a70*/  IMAD R125, R125, UR4, RZ ;  /* 0x000000047d7d7c24 */ /* 0x000fe2000f8e02ff */
[----:B------:R-:W-:Y:S02]  /*9a80*/  LEA.HI.X.SX32 R21, R73, R0, 0x1, P5 ;  /* 0x0000000049157211 */ /* 0x000fe400028f0eff */
[C---:B--2---:R-:W-:Y:S02]  /*9a90*/  LEA R24, P3, R71.reuse, R2, 0x1 ;  /* 0x0000000247187211 */ /* 0x044fe400078608ff */
[-C--:B------:R-:W-:Y:S01]  /*9aa0*/  LEA.HI.X.SX32 R33, R72, R0.reuse, 0x1, P6 ;  /* 0x0000000048217211 */ /* 0x080fe200030f0eff */
[----:B------:R-:W-:Y:S01]  /*9ab0*/  IMAD R116, R116, UR4, RZ ;  /* 0x0000000474747c24 */ /* 0x000fe2000f8e02ff */
[----:B------:R-:W-:Y:S01]  /*9ac0*/  LEA.HI.X.SX32 R25, R71, R0, 0x1, P3 ;  /* 0x0000000047197211 */ /* 0x000fe200018f0eff */
[----:B------:R0:W-:Y:S04]  /*9ad0*/  STL.64 [R1+0xe8], R20 ;  /* 0x0000e81401007387 */ /* 0x0001e80000100a00 */
[----:B------:R1:W-:Y:S04]  /*9ae0*/  STL.64 [R1+0xe0], R32 ;  /* 0x0000e02001007387 */ /* 0x0003e80000100a00 */
[----:B------:R2:W-:Y:S01]  /*9af0*/  STL.64 [R1+0xd8], R24 ;  /* 0x0000d81801007387 */ /* 0x0005e20000100a00 */
[----:B0-----:R-:W-:-:S02]  /*9b00*/  LEA R20, P5, R125, R2, 0x1 ;  /* 0x000000027d147211 */ /* 0x001fc400078a08ff */
[----:B-1----:R-:W-:Y:S01]  /*9b10*/  LEA R32, P6, R124, R2, 0x1 ;  /* 0x000000027c207211 */ /* 0x002fe200078c08ff */
[----:B------:R-:W-:Y:S01]  /*9b20*/  IMAD R113, R113, UR4, RZ ;  /* 0x0000000471717c24 */ /* 0x000fe2000f8e02ff */
[----:B------:R-:W-:Y:S02]  /*9b30*/  LEA.HI.X.SX32 R21, R125, R0, 0x1, P5 ;  /* 0x000000007d157211 */ /* 0x000fe400028f0eff */
[----:B--2---:R-:W-:Y:S02]  /*9b40*/  LEA R24, P3, R116, R2, 0x1 ;  /* 0x0000000274187211 */ /* 0x004fe400078608ff */
[-C--:B------:R-:W-:Y:S01]  /*9b50*/  LEA.HI.X.SX32 R33, R124, R0.reuse, 0x1, P6 ;  /* 0x000000007c217211 */ /* 0x080fe200030f0eff */
[----:B------:R-:W-:Y:S01]  /*9b60*/  IMAD R110, R110, UR4, RZ ;  /* 0x000000046e6e7c24 */ /* 0x000fe2000f8e02ff */
[----:B------:R-:W-:Y:S01]  /*9b70*/  LEA.HI.X.SX32 R25, R116, R0, 0x1, P3 ;  /* 0x0000000074197211 */ /* 0x000fe200018f0eff */
[----:B------:R0:W-:Y:S04]  /*9b80*/  STL.64 [R1+0xd0], R20 ;  /* 0x0000d01401007387 */ /* 0x0001e80000100a00 */
[----:B------:R-:W-:Y:S01]  /*9b90*/  STL.64 [R1+0xc8], R32 ;  /* 0x0000c82001007387 */ /* 0x000fe20000100a00 */
[----:B------:R-:W-:-:S03]  /*9ba0*/  IMAD R112, R112, UR4, RZ ;  /* 0x0000000470707c24 */ /* 0x000fc6000f8e02ff */
[----:B------:R1:W-:Y:S01]  /*9bb0*/  STL.64 [R1+0xc0], R24 ;  /* 0x0000c01801007387 */ /* 0x0003e20000100a00 */
[----:B0-----:R-:W-:Y:S01]  /*9bc0*/  LEA R20, P5, R113, R2, 0x1 ;  /* 0x0000000271147211 */ /* 0x001fe200078a08ff */
[----:B------:R-:W-:-:S03]  /*9bd0*/  IMAD R108, R108, UR4, RZ ;  /* 0x000000046c6c7c24 */ /* 0x000fc6000f8e02ff */
[----:B------:R-:W-:Y:S02]  /*9be0*/  LEA.HI.X.SX32 R21, R113, R0, 0x1, P5 ;  /* 0x0000000071157211 */ /* 0x000fe400028f0eff */
[----:B-1----:R-:W-:Y:S01]  /*9bf0*/  LEA R24, P3, R110, R2, 0x1 ;  /* 0x000000026e187211 */ /* 0x002fe200078608ff */
[----:B------:R-:W-:-:S03]  /*9c00*/  IMAD R105, R105, UR4, RZ ;  /* 0x0000000469697c24 */ /* 0x000fc6000f8e02ff */
[----:B------:R-:W-:Y:S01]  /*9c10*/  LEA.HI.X.SX32 R25, R110, R0, 0x1, P3 ;  /* 0x000000006e197211 */ /* 0x000fe200018f0eff */
[----:B------:R0:W-:Y:S01]  /*9c20*/  STL.64 [R1+0xb8], R20 ;  /* 0x0000b81401007387 */ /* 0x0001e20000100a00 */
[C---:B------:R-:W-:Y:S01]  /*9c30*/  LEA R32, P6, R112.reuse, R2, 0x1 ;  /* 0x0000000270207211 */ /* 0x040fe200078c08ff */
[----:B------:R-:W-:Y:S02]  /*9c40*/  IMAD R107, R107, UR4, RZ ;  /* 0x000000046b6b7c24 */ /* 0x000fe4000f8e02ff */
[----:B------:R1:W-:Y:S01]  /*9c50*/  STL.64 [R1+0xa8], R24 ;  /* 0x0000a81801007387 */ /* 0x0003e20000100a00 */
[----:B------:R-:W-:Y:S01]  /*9c60*/  LEA.HI.X.SX32 R33, R112, R0, 0x1, P6 ;  /* 0x0000000070217211 */ /* 0x000fe200030f0eff */
[----:B------:R-:W-:Y:S01]  /*9c70*/  IMAD R104, R104, UR4, RZ ;  /* 0x0000000468687c24 */ /* 0x000fe2000f8e02ff */
[-C--:B------:R-:W-:Y:S02]  /*9c80*/  LEA R124, P6, R107, R2.reuse, 0x1 ;  /* 0x000000026b7c7211 */ /* 0x080fe400078c08ff */
[-C--:B0-----:R-:W-:Y:S01]  /*9c90*/  LEA R20, P5, R108, R2.reuse, 0x1 ;  /* 0x000000026c147211 */ /* 0x081fe200078a08ff */
[----:B------:R-:W-:Y:S01]  /*9ca0*/  IMAD R57, R57, UR4, RZ ;  /* 0x0000000439397c24 */ /* 0x000fe2000f8e02ff */
[----:B-1----:R-:W-:-:S02]  /*9cb0*/  LEA R24, P3, R105, R2, 0x1 ;  /* 0x0000000269187211 */ /* 0x002fc400078608ff */
[-C--:B------:R-:W-:Y:S01]  /*9cc0*/  LEA.HI.X.SX32 R21, R108, R0.reuse, 0x1, P5 ;  /* 0x000000006c157211 */ /* 0x080fe200028f0eff */
[----:B------:R-:W-:Y:S01]  /*9cd0*/  IMAD R58, R58, UR4, RZ ;  /* 0x000000043a3a7c24 */ /* 0x000fe2000f8e02ff */
[-C--:B------:R-:W-:Y:S01]  /*9ce0*/  LEA.HI.X.SX32 R25, R105, R0.reuse, 0x1, P3 ;  /* 0x0000000069197211 */ /* 0x080fe200018f0eff */
[----:B------:R0:W-:Y:S01]  /*9cf0*/  STL.64 [R1+0xb0], R32 ;  /* 0x0000b02001007387 */ /* 0x0001e20000100a00 */
[----:B------:R-:W-:-:S03]  /*9d00*/  LEA.HI.X.SX32 R125, R107, R0, 0x1, P6 ;  /* 0x000000006b7d7211 */ /* 0x000fc600030f0eff */
[----:B------:R1:W-:Y:S01]  /*9d10*/  STL.64 [R1+0xa0], R20 ;  /* 0x0000a01401007387 */ /* 0x0003e20000100a00 */
[----:B------:R-:W-:-:S03]  /*9d20*/  IMAD R59, R59, UR4, RZ ;  /* 0x000000043b3b7c24 */ /* 0x000fc6000f8e02ff */
[----:B------:R2:W-:Y:S01]  /*9d30*/  STL.64 [R1+0x90], R24 ;  /* 0x0000901801007387 */ /* 0x0005e20000100a00 */
[CC--:B0-----:R-:W-:Y:S02]  /*9d40*/  LEA R32, P5, R104.reuse, R2.reuse, 0x1 ;  /* 0x0000000268207211 */ /* 0x0c1fe400078a08ff */
[C---:B-1----:R-:W-:Y:S02]  /*9d50*/  LEA R20, P6, R57.reuse, R2, 0x1 ;  /* 0x0000000239147211 */ /* 0x042fe400078c08ff */
[----:B------:R-:W-:Y:S02]  /*9d60*/  LEA.HI.X.SX32 R33, R104, R0, 0x1, P5 ;  /* 0x0000000068217211 */ /* 0x000fe400028f0eff */
[----:B--2---:R-:W-:Y:S01]  /*9d70*/  LEA R24, P3, R58, R2, 0x1 ;  /* 0x000000023a187211 */ /* 0x004fe200078608ff */
[----:B------:R-:W-:Y:S01]  /*9d80*/  IMAD R60, R60, UR4, RZ ;  /* 0x000000043c3c7c24 */ /* 0x000fe2000f8e02ff */
[-C--:B------:R-:W-:Y:S01]  /*9d90*/  LEA.HI.X.SX32 R21, R57, R0.reuse, 0x1, P6 ;  /* 0x0000000039157211 */ /* 0x080fe200030f0eff */
[----:B------:R-:W-:Y:S01]  /*9da0*/  STL.64 [R1+0x98], R124 ;  /* 0x0000987c01007387 */ /* 0x000fe20000100a00 */
[----:B------:R-:W-:Y:S01]  /*9db0*/  LEA.HI.X.SX32 R25, R58, R0, 0x1, P3 ;  /* 0x000000003a197211 */ /* 0x000fe200018f0eff */
[----:B------:R-:W-:-:S02]  /*9dc0*/  IMAD R61, R61, UR4, RZ ;  /* 0x000000043d3d7c24 */ /* 0x000fc4000f8e02ff */
[----:B------:R-:W-:Y:S04]  /*9dd0*/  STL.64 [R1+0x680], R124 ;  /* 0x0006807c01007387 */ /* 0x000fe80000100a00 */
[----:B------:R0:W-:Y:S04]  /*9de0*/  STL.64 [R1+0x88], R32 ;  /* 0x0000882001007387 */ /* 0x0001e80000100a00 */
        /* <DEDUP_REMOVED lines=9> */
[----:B------:R-:W-:Y:S01]  /*9e80*/  IMAD R64, R64, UR4, RZ ;  /* 0x0000000440407c24 */ /* 0x000fe2000f8e02ff */
[----:B------:R-:W-:Y:S01]  /*9e90*/  LEA.HI.X.SX32 R25, R61, R0, 0x1, P3 ;  /* 0x000000003d197211 */ /* 0x000fe200018f0eff */
[----:B------:R0:W-:Y:S04]  /*9ea0*/  STL.64 [R1+0x70], R32 ;  /* 0x0000702001007387 */ /* 0x0001e80000100a00 */
[----:B------:R1:W-:Y:S04]  /*9eb0*/  STL.64 [R1+0x68], R20 ;  /* 0x0000681401007387 */ /* 0x0003e80000100a00 */
[----:B------:R2:W-:Y:S01]  /*9ec0*/  STL.64 [R1+0x60], R24 ;  /* 0x0000601801007387 */ /* 0x0005e20000100a00 */
[----:B0-----:R-:W-:-:S02]  /*9ed0*/  LEA R32, P5, R62, R2, 0x1 ;  /* 0x000000023e207211 */ /* 0x001fc400078a08ff */
[C---:B-1----:R-:W-:Y:S02]  /*9ee0*/  LEA R20, P6, R63.reuse, R2, 0x1 ;  /* 0x000000023f147211 */ /* 0x042fe400078c08ff */
[----:B------:R-:W-:Y:S02]  /*9ef0*/  LEA.HI.X.SX32 R33, R62, R0, 0x1, P5 ;  /* 0x000000003e217211 */ /* 0x000fe400028f0eff */
[----:B--2---:R-:W-:Y:S01]  /*9f00*/  LEA R24, P3, R64, R2, 0x1 ;  /* 0x0000000240187211 */ /* 0x004fe200078608ff */
[----:B------:R-:W-:Y:S01]  /*9f10*/  IMAD R66, R66, UR4, RZ ;  /* 0x0000000442427c24 */ /* 0x000fe2000f8e02ff */
[-C--:B------:R-:W-:Y:S01]  /*9f20*/  LEA.HI.X.SX32 R21, R63, R0.reuse, 0x1, P6 ;  /* 0x000000003f157211 */ /* 0x080fe200030f0eff */
[----:B------:R-:W-:Y:S01]  /*9f30*/  IMAD R65, R65, UR4, RZ ;  /* 0x0000000441417c24 */ /* 0x000fe2000f8e02ff */
[----:B------:R-:W-:Y:S01]  /*9f40*/  LEA.HI.X.SX32 R25, R64, R0, 0x1, P3 ;  /* 0x0000000040197211 */ /* 0x000fe200018f0eff */
[----:B------:R-:W-:Y:S01]  /*9f50*/  IMAD R67, R67, UR4, RZ ;  /* 0x0000000443437c24 */ /* 0x000fe2000f8e02ff */
[----:B------:R0:W-:Y:S04]  /*9f60*/  STL.64 [R1+0x58], R32 ;  /* 0x0000582001007387 */ /* 0x0001e80000100a00 */
[----:B------:R1:W-:Y:S04]  /*9f70*/  STL.64 [R1+0x50], R20 ;  /* 0x0000501401007387 */ /* 0x0003e80000100a00 */
[----:B------:R2:W-:Y:S01]  /*9f80*/  STL.64 [R1+0x48], R24 ;  /* 0x0000481801007387 */ /* 0x0005e20000100a00 */
[----:B0-----:R-:W-:-:S02]  /*9f90*/  LEA R32, P5, R65, R2, 0x1 ;  /* 0x0000000241207211 */ /* 0x001fc400078a08ff */
[CC--:B-1----:R-:W-:Y:S02]  /*9fa0*/  LEA R20, P6, R66.reuse, R2.reuse, 0x1 ;  /* 0x0000000242147211 */ /* 0x0c2fe400078c08ff */
[----:B--2---:R-:W-:Y:S02]  /*9fb0*/  LEA R24, P3, R67, R2, 0x1 ;  /* 0x0000000243187211 */ /* 0x004fe400078608ff */
[-C--:B------:R-:W-:Y:S02]  /*9fc0*/  LEA.HI.X.SX32 R21, R66, R0.reuse, 0x1, P6 ;  /* 0x0000000042157211 */ /* 0x080fe400030f0eff */
[-C--:B------:R-:W-:Y:S02]  /*9fd0*/  LEA.HI.X.SX32 R33, R65, R0.reuse, 0x1, P5 ;  /* 0x0000000041217211 */ /* 0x080fe400028f0eff */
[----:B------:R-:W-:Y:S01]  /*9fe0*/  LEA.HI.X.SX32 R25, R67, R0, 0x1, P3 ;  /* 0x0000000043197211 */ /* 0x000fe200018f0eff */
[----:B------:R0:W-:Y:S04]  /*9ff0*/  STL.64 [R1+0x38], R20 ;  /* 0x0000381401007387 */ /* 0x0001e80000100a00 */
[----:B------:R1:W-:Y:S04]  /*a000*/  STL.64 [R1+0x40], R32 ;  /* 0x0000402001007387 */ /* 0x0003e80000100a00 */
[----:B------:R2:W-:Y:S04]  /*a010*/  STL.64 [R1+0x30], R24 ;  /* 0x0000301801007387 */ /* 0x0005e80000100a00 */
[----:B------:R-:W3:Y:S04]  /*a020*/  LDL.LU R39, [R1+0x244] ;  /* 0x0002440001277983 */ /* 0x000ee80000300800 */
[----:B------:R-:W4:Y:S01]  /*a030*/  LDL.LU R37, [R1+0x248] ;  /* 0x0002480001257983 */ /* 0x000f220000300800 */
[----:B------:R-:W-:-:S03]  /*a040*/  IMAD R69, R69, UR4, RZ ;  /* 0x0000000445457c24 */ /* 0x000fc6000f8e02ff */
[----:B------:R-:W2:Y:S02]  /*a050*/  LDL.LU R35, [R1+0x24c] ;  /* 0x00024c0001237983 */ /* 0x000ea40000300800 */
[----:B0-----:R-:W-:-:S04]  /*a060*/  LEA R20, P6, R69, R2, 0x1 ;  /* 0x0000000245147211 */ /* 0x001fc800078c08ff */
[----:B------:R-:W-:-:S05]  /*a070*/  LEA.HI.X.SX32 R21, R69, R0, 0x1, P6 ;  /* 0x0000000045157211 */ /* 0x000fca00030f0eff */
[----:B------:R0:W-:Y:S04]  /*a080*/  STL.64 [R1], R20 ;  /* 0x0000001401007387 */ /* 0x0001e80000100a00 */
[----:B-1----:R-:W2:Y:S04]  /*a090*/  LDL.LU R33, [R1+0x250] ;  /* 0x0002500001217983 */ /* 0x002ea80000300800 */
[----:B------:R-:W2:Y:S04]  /*a0a0*/  LDL.LU R34, [R1+0x254] ;  /* 0x0002540001227983 */ /* 0x000ea80000300800 */
[----:B------:R-:W2:Y:S04]  /*a0b0*/  LDL.LU R36, [R1+0x258] ;  /* 0x0002580001247983 */ /* 0x000ea80000300800 */
[----:B------:R-:W2:Y:S01]  /*a0c0*/  LDL.LU R38, [R1+0x25c] ;  /* 0x00025c0001267983 */ /* 0x000ea20000300800 */
[----:B------:R-:W-:-:S02]  /*a0d0*/  IMAD R68, R68, UR4, RZ ;  /* 0x0000000444447c24 */ /* 0x000fc4000f8e02ff */
[----:B------:R-:W-:Y:S01]  /*a0e0*/  IMAD R70, R70, UR4, RZ ;  /* 0x0000000446467c24 */ /* 0x000fe2000f8e02ff */
[----:B------:R-:W2:Y:S01]  /*a0f0*/  LDL.LU R40, [R1+0x260] ;  /* 0x0002600001287983 */ /* 0x000ea20000300800 */
[----:B------:R-:W-:Y:S01]  /*a100*/  IMAD R3, R3, UR4, RZ ;  /* 0x0000000403037c24 */ /* 0x000fe2000f8e02ff */
[-C--:B------:R-:W-:Y:S01]  /*a110*/  LEA R120, P5, R68, R2.reuse, 0x1 ;  /* 0x0000000244787211 */ /* 0x080fe200078a08ff */
[----:B------:R-:W-:Y:S01]  /*a120*/  IMAD R4, R4, UR4, RZ ;  /* 0x0000000404047c24 */ /* 0x000fe2000f8e02ff */
[----:B------:R-:W-:Y:S01]  /*a130*/  LEA R118, P3, R70, R2, 0x1 ;  /* 0x0000000246767211 */ /* 0x000fe200078608ff */
[----:B------:R-:W2:Y:S01]  /*a140*/  LDL.LU R42, [R1+0x264] ;  /* 0x00026400012a7983 */ /* 0x000ea20000300800 */
[----:B------:R-:W-:Y:S01]  /*a150*/  LEA.HI.X.SX32 R121, R68, R0, 0x1, P5 ;  /* 0x0000000044797211 */ /* 0x000fe200028f0eff */
[----:B------:R-:W-:Y:S01]  /*a160*/  IMAD R5, R5, UR4, RZ ;  /* 0x0000000405057c24 */ /* 0x000fe2000f8e02ff */
[-C--:B------:R-:W-:Y:S01]  /*a170*/  LEA R116, P5, R3, R2.reuse, 0x1 ;  /* 0x0000000203747211 */ /* 0x080fe200078a08ff */
[----:B------:R-:W2:Y:S01]  /*a180*/  LDL.LU R44, [R1+0x268] ;  /* 0x00026800012c7983 */ /* 0x000ea20000300800 */
[----:B------:R-:W-:Y:S01]  /*a190*/  IMAD R6, R6, UR4, RZ ;  /* 0x0000000406067c24 */ /* 0x000fe2000f8e02ff */
[----:B------:R-:W-:-:S02]  /*a1a0*/  LEA R114, P6, R4, R2, 0x1 ;  /* 0x0000000204727211 */ /* 0x000fc400078c08ff */
[----:B------:R-:W2:Y:S01]  /*a1b0*/  LDL.LU R43, [R1+0x26c] ;  /* 0x00026c00012b7983 */ /* 0x000ea20000300800 */
[----:B------:R-:W-:-:S03]  /*a1c0*/  LEA.HI.X.SX32 R119, R70, R0, 0x1, P3 ;  /* 0x0000000046777211 */ /* 0x000fc600018f0eff */
[----:B------:R-:W2:Y:S01]  /*a1d0*/  LDL.LU R41, [R1+0x270] ;  /* 0x0002700001297983 */ /* 0x000ea20000300800 */
[----:B------:R-:W-:Y:S01]  /*a1e0*/  LEA.HI.X.SX32 R117, R3, R0, 0x1, P5 ;  /* 0x0000000003757211 */ /* 0x000fe200028f0eff */
[----:B------:R-:W-:Y:S02]  /*a1f0*/  IMAD R7, R7, UR4, RZ ;  /* 0x0000000407077c24 */ /* 0x000fe4000f8e02ff */
[----:B------:R-:W-:Y:S01]  /*a200*/  STL.64 [R1+0x28], R120 ;  /* 0x0000287801007387 */ /* 0x000fe20000100a00 */
[----:B------:R-:W-:-:S03]  /*a210*/  LEA R112, P3, R5, R2, 0x1 ;  /* 0x0000000205707211 */ /* 0x000fc600078608ff */
[----:B------:R-:W-:Y:S01]  /*a220*/  STL [R1+0x574], R120 ;  /* 0x0005747801007387 */ /* 0x000fe20000100800 */
[----:B------:R-:W-:-:S03]  /*a230*/  LEA.HI.X.SX32 R115, R4, R0, 0x1, P6 ;  /* 0x0000000004737211 */ /* 0x000fc600030f0eff */
[----:B------:R-:W-:Y:S01]  /*a240*/  STL [R1+0x638], R120 ;  /* 0x0006387801007387 */ /* 0x000fe20000100800 */
[----:B------:R-:W-:Y:S01]  /*a250*/  IMAD R8, R8, UR4, RZ ;  /* 0x0000000408087c24 */ /* 0x000fe2000f8e02ff */
[----:B------:R-:W-:Y:S02]  /*a260*/  LEA R110, P5, R6, R2, 0x1 ;  /* 0x00000002066e7211 */ /* 0x000fe400078a08ff */
[----:B------:R-:W-:Y:S01]  /*a270*/  STL [R1+0x570], R121 ;  /* 0x0005707901007387 */ /* 0x000fe20000100800 */
[----:B------:R-:W-:-:S03]  /*a280*/  LEA.HI.X.SX32 R113, R5, R0, 0x1, P3 ;  /* 0x0000000005717211 */ /* 0x000fc600018f0eff */
[----:B------:R-:W-:Y:S01]  /*a290*/  STL [R1+0x63c], R121 ;  /* 0x00063c7901007387 */ /* 0x000fe20000100800 */
[----:B------:R-:W-:Y:S01]  /*a2a0*/  IMAD R9, R9, UR4, RZ ;  /* 0x0000000409097c24 */ /* 0x000fe2000f8e02ff */
[----:B------:R-:W-:Y:S02]  /*a2b0*/  LEA R108, P6, R7, R2, 0x1 ;  /* 0x00000002076c7211 */ /* 0x000fe400078c08ff */
[----:B------:R-:W-:Y:S01]  /*a2c0*/  STL.64 [R1+0x670], R118 ;  /* 0x0006707601007387 */ /* 0x000fe20000100a00 */
[----:B------:R-:W-:-:S03]  /*a2d0*/  IMAD R10, R10, UR4, RZ ;  /* 0x000000040a0a7c24 */ /* 0x000fc6000f8e02ff */
[----:B------:R-:W-:Y:S01]  /*a2e0*/  STL.64 [R1+0x628], R116 ;  /* 0x0006287401007387 */ /* 0x000fe20000100a00 */
[----:B------:R-:W-:-:S03]  /*a2f0*/  LEA.HI.X.SX32 R111, R6, R0, 0x1, P5 ;  /* 0x00000000066f7211 */ /* 0x000fc600028f0eff */
[----:B------:R-:W-:Y:S01]  /*a300*/  STL [R1+0x57c], R114 ;  /* 0x00057c7201007387 */ /* 0x000fe20000100800 */
[----:B------:R-:W-:-:S03]  /*a310*/  LEA R106, P3, R8, R2, 0x1 ;  /* 0x00000002086a7211 */ /* 0x000fc600078608ff */
[----:B------:R-:W-:Y:S01]  /*a320*/  STL [R1+0x640], R114 ;  /* 0x0006407201007387 */ /* 0x000fe20000100800 */
[----:B------:R-:W-:Y:S01]  /*a330*/  IMAD R11, R11, UR4, RZ ;  /* 0x000000040b0b7c24 */ /* 0x000fe2000f8e02ff */
[----:B------:R-:W-:Y:S02]  /*a340*/  LEA.HI.X.SX32 R109, R7, R0, 0x1, P6 ;  /* 0x00000000076d7211 */ /* 0x000fe400030f0eff */
[----:B------:R-:W-:Y:S01]  /*a350*/  STL [R1+0x578], R115 ;  /* 0x0005787301007387 */ /* 0x000fe20000100800 */
[----:B------:R-:W-:-:S03]  /*a360*/  LEA R104, P5, R9, R2, 0x1 ;  /* 0x0000000209687211 */ /* 0x000fc600078a08ff */
[----:B------:R-:W-:Y:S01]  /*a370*/  STL [R1+0x644], R115 ;  /* 0x0006447301007387 */ /* 0x000fe20000100800 */
[----:B------:R-:W-:-:S03]  /*a380*/  IMAD R12, R12, UR4, RZ ;  /* 0x000000040c0c7c24 */ /* 0x000fc6000f8e02ff */
[----:B------:R-:W-:Y:S01]  /*a390*/  STL.64 [R1+0x4d8], R112 ;  /* 0x0004d87001007387 */ /* 0x000fe20000100a00 */
[----:B------:R-:W-:Y:S01]  /*a3a0*/  IMAD R13, R13, UR4, RZ ;  /* 0x000000040d0d7c24 */ /* 0x000fe2000f8e02ff */
[----:B------:R-:W-:Y:S02]  /*a3b0*/  LEA R102, P6, R10, R2, 0x1 ;  /* 0x000000020a667211 */ /* 0x000fe400078c08ff */
[----:B------:R-:W-:Y:S01]  /*a3c0*/  STL [R1+0x64c], R112 ;  /* 0x00064c7001007387 */ /* 0x000fe20000100800 */
[----:B------:R-:W-:-:S03]  /*a3d0*/  LEA.HI.X.SX32 R107, R8, R0, 0x1, P3 ;  /* 0x00000000086b7211 */ /* 0x000fc600018f0eff */
[----:B------:R1:W-:Y:S01]  /*a3e0*/  STL [R1+0x648], R113 ;  /* 0x0006487101007387 */ /* 0x0003e20000100800 */
[----:B------:R-:W-:-:S03]  /*a3f0*/  LEA R100, P3, R11, R2, 0x1 ;  /* 0x000000020b647211 */ /* 0x000fc600078608ff */
[----:B------:R-:W-:Y:S01]  /*a400*/  STL.64 [R1+0x688], R110 ;  /* 0x0006886e01007387 */ /* 0x000fe20000100a00 */
[----:B------:R-:W-:-:S03]  /*a410*/  LEA.HI.X.SX32 R105, R9, R0, 0x1, P5 ;  /* 0x0000000009697211 */ /* 0x000fc600028f0eff */
[----:B------:R-:W-:Y:S01]  /*a420*/  STL [R1+0x654], R108 ;  /* 0x0006546c01007387 */ /* 0x000fe20000100800 */
[----:B------:R-:W-:Y:S01]  /*a430*/  IMAD R14, R14, UR4, RZ ;  /* 0x000000040e0e7c24 */ /* 0x000fe2000f8e02ff */
[----:B------:R-:W-:Y:S02]  /*a440*/  LEA R98, P5, R12, R2, 0x1 ;  /* 0x000000020c627211 */ /* 0x000fe400078a08ff */
[----:B------:R-:W-:Y:S01]  /*a450*/  STL [R1+0x650], R109 ;  /* 0x0006506d01007387 */ /* 0x000fe20000100800 */
[----:B------:R-:W-:Y:S01]  /*a460*/  IMAD R15, R15, UR4, RZ ;  /* 0x000000040f0f7c24 */ /* 0x000fe2000f8e02ff */
[----:B------:R-:W-:Y:S02]  /*a470*/  LEA.HI.X.SX32 R103, R10, R0, 0x1, P6 ;  /* 0x000000000a677211 */ /* 0x000fe400030f0eff */
[----:B------:R-:W-:Y:S01]  /*a480*/  STL [R1+0x584], R106 ;  /* 0x0005846a01007387 */ /* 0x000fe20000100800 */
[----:B------:R-:W-:Y:S01]  /*a490*/  IMAD R16, R16, UR4, RZ ;  /* 0x0000000410107c24 */ /* 0x000fe2000f8e02ff */
[----:B------:R-:W-:-:S02]  /*a4a0*/  LEA R96, P6, R13, R2, 0x1 ;  /* 0x000000020d607211 */ /* 0x000fc400078c08ff */
[----:B------:R-:W-:Y:S01]  /*a4b0*/  STL [R1+0x658], R106 ;  /* 0x0006586a01007387 */ /* 0x000fe20000100800 */
[----:B------:R-:W-:-:S03]  /*a4c0*/  LEA.HI.X.SX32 R101, R11, R0, 0x1, P3 ;  /* 0x000000000b657211 */ /* 0x000fc600018f0eff */
[----:B------:R-:W-:Y:S01]  /*a4d0*/  STL [R1+0x580], R107 ;  /* 0x0005806b01007387 */ /* 0x000fe20000100800 */
[----:B------:R-:W-:-:S03]  /*a4e0*/  LEA.HI.X.SX32 R99, R12, R0, 0x1, P5 ;  /* 0x000000000c637211 */ /* 0x000fc600028f0eff */
[----:B------:R0:W-:Y:S01]  /*a4f0*/  STL [R1+0x65c], R107 ;  /* 0x00065c6b01007387 */ /* 0x0001e20000100800 */
[----:B------:R-:W-:Y:S01]  /*a500*/  IMAD R17, R17, UR4, RZ ;  /* 0x0000000411117c24 */ /* 0x000fe2000f8e02ff */
[-C--:B------:R-:W-:Y:S02]  /*a510*/  LEA R94, P3, R14, R2.reuse, 0x1 ;  /* 0x000000020e5e7211 */ /* 0x080fe400078608ff */
[----:B------:R-:W-:Y:S01]  /*a520*/  STL.64 [R1+0x4e0], R104 ;  /* 0x0004e06801007387 */ /* 0x000fe20000100a00 */
[----:B------:R-:W-:Y:S01]  /*a530*/  IMAD R18, R18, UR4, RZ ;  /* 0x0000000412127c24 */ /* 0x000fe2000f8e02ff */
[----:B------:R-:W-:Y:S02]  /*a540*/  LEA R92, P5, R15, R2, 0x1 ;  /* 0x000000020f5c7211 */ /* 0x000fe400078a08ff */
[----:B------:R-:W-:Y:S01]  /*a550*/  STL [R1+0x664], R104 ;  /* 0x0006646801007387 */ /* 0x000fe20000100800 */
[----:B------:R-:W-:Y:S01]  /*a560*/  LEA.HI.X.SX32 R97, R13, R0, 0x1, P6 ;  /* 0x000000000d617211 */ /* 0x000fe200030f0eff */
[----:B------:R-:W-:Y:S01]  /*a570*/  IMAD R19, R19, UR4, RZ ;  /* 0x0000000413137c24 */ /* 0x000fe2000f8e02ff */
[----:B------:R-:W-:Y:S01]  /*a580*/  LEA R90, P6, R16, R2, 0x1 ;  /* 0x00000002105a7211 */ /* 0x000fe200078c08ff */
[----:B------:R-:W-:Y:S01]  /*a590*/  STL [R1+0x660], R105 ;  /* 0x0006606901007387 */ /* 0x000fe20000100800 */
[----:B------:R-:W-:-:S03]  /*a5a0*/  LEA.HI.X.SX32 R95, R14, R0, 0x1, P3 ;  /* 0x000000000e5f7211 */ /* 0x000fc600018f0eff */
[----:B------:R-:W-:Y:S01]  /*a5b0*/  STL.64 [R1+0x690], R102 ;  /* 0x0006906601007387 */ /* 0x000fe20000100a00 */
[----:B------:R-:W-:-:S03]  /*a5c0*/  LEA.HI.X.SX32 R93, R15, R0, 0x1, P5 ;  /* 0x000000000f5d7211 */ /* 0x000fc600028f0eff */
[----:B------:R-:W-:Y:S01]  /*a5d0*/  STL [R1+0x668], R101 ;  /* 0x0006686501007387 */ /* 0x000fe20000100800 */
[----:B------:R-:W-:Y:S01]  /*a5e0*/  IMAD R22, R22, UR4, RZ ;  /* 0x0000000416167c24 */ /* 0x000fe2000f8e02ff */
[-C--:B------:R-:W-:Y:S02]  /*a5f0*/  LEA R88, P3, R17, R2.reuse, 0x1 ;  /* 0x0000000211587211 */ /* 0x080fe400078608ff */
[----:B------:R0:W-:Y:S01]  /*a600*/  STL [R1+0x698], R100 ;  /* 0x0006986401007387 */ /* 0x0001e20000100800 */
        /* <DEDUP_REMOVED lines=10> */
[----:B------:R-:W-:Y:S01]  /*a6b0*/  STL.64 [R1+0x4e8], R96 ;  /* 0x0004e86001007387 */ /* 0x000fe20000100a00 */
[----:B------:R-:W-:Y:S01]  /*a6c0*/  IMAD R28, R28, UR4, RZ ;  /* 0x000000041c1c7c24 */ /* 0x000fe2000f8e02ff */
[-C--:B------:R-:W-:Y:S02]  /*a6d0*/  LEA R82, P3, R22, R2.reuse, 0x1 ;  /* 0x0000000216527211 */ /* 0x080fe400078608ff */
[----:B------:R-:W-:Y:S01]  /*a6e0*/  STL.64 [R1+0x6a8], R96 ;  /* 0x0006a86001007387 */ /* 0x000fe20000100a00 */
[----:B------:R-:W-:Y:S01]  /*a6f0*/  LEA R80, P5, R23, R2, 0x1 ;  /* 0x0000000217507211 */ /* 0x000fe200078a08ff */
[----:B------:R-:W-:Y:S01]  /*a700*/  IMAD R29, R29, UR4, RZ ;  /* 0x000000041d1d7c24 */ /* 0x000fe2000f8e02ff */
[----:B------:R-:W-:Y:S01]  /*a710*/  LEA.HI.X.SX32 R85, R19, R0, 0x1, P6 ;  /* 0x0000000013557211 */ /* 0x000fe200030f0eff */
[----:B------:R-:W-:Y:S01]  /*a720*/  STL.64 [R1+0x6b0], R94 ;  /* 0x0006b05e01007387 */ /* 0x000fe20000100a00 */
[----:B------:R-:W-:-:S03]  /*a730*/  LEA R78, P6, R26, R2, 0x1 ;  /* 0x000000021a4e7211 */ /* 0x000fc600078c08ff */
[----:B------:R-:W-:Y:S01]  /*a740*/  STL.64 [R1+0x6b8], R92 ;  /* 0x0006b85c01007387 */ /* 0x000fe20000100a00 */
[----:B------:R-:W-:-:S03]  /*a750*/  LEA.HI.X.SX32 R83, R22, R0, 0x1, P3 ;  /* 0x0000000016537211 */ /* 0x000fc600018f0eff */
[----:B------:R-:W-:Y:S01]  /*a760*/  STL [R1+0x594], R90 ;  /* 0x0005945a01007387 */ /* 0x000fe20000100800 */
[----:B------:R-:W-:-:S03]  /*a770*/  LEA.HI.X.SX32 R81, R23, R0, 0x1, P5 ;  /* 0x0000000017517211 */ /* 0x000fc600028f0eff */
[----:B------:R-:W-:Y:S01]  /*a780*/  STL [R1+0x590], R91 ;  /* 0x0005905b01007387 */ /* 0x000fe20000100800 */
[----:B------:R-:W-:-:S03]  /*a790*/  LEA R74, P5, R28, R2, 0x1 ;  /* 0x000000021c4a7211 */ /* 0x000fc600078a08ff */
[----:B------:R-:W-:Y:S01]  /*a7a0*/  STL.64 [R1+0x6c0], R90 ;  /* 0x0006c05a01007387 */ /* 0x000fe20000100a00 */
[----:B------:R-:W-:-:S03]  /*a7b0*/  LEA.HI.X.SX32 R79, R26, R0, 0x1, P6 ;  /* 0x000000001a4f7211 */ /* 0x000fc600030f0eff */
[----:B------:R-:W-:Y:S01]  /*a7c0*/  STL.64 [R1+0x4f0], R88 ;  /* 0x0004f05801007387 */ /* 0x000fe20000100a00 */
[----:B------:R-:W-:-:S03]  /*a7d0*/  LEA R72, P6, R29, R2, 0x1 ;  /* 0x000000021d487211 */ /* 0x000fc600078c08ff */
[----:B------:R-:W-:Y:S01]  /*a7e0*/  STL.64 [R1+0x6c8], R88 ;  /* 0x0006c85801007387 */ /* 0x000fe20000100a00 */
[----:B------:R-:W-:-:S03]  /*a7f0*/  LEA.HI.X.SX32 R75, R28, R0, 0x1, P5 ;  /* 0x000000001c4b7211 */ /* 0x000fc600028f0eff */
[----:B------:R-:W-:Y:S01]  /*a800*/  STL.64 [R1+0x6d0], R86 ;  /* 0x0006d05601007387 */ /* 0x000fe20000100a00 */
[----:B------:R-:W-:-:S03]  /*a810*/  LEA.HI.X.SX32 R73, R29, R0, 0x1, P6 ;  /* 0x000000001d497211 */ /* 0x000fc600030f0eff */
[----:B------:R-:W-:Y:S04]  /*a820*/  STL.64 [R1+0x6d8], R84 ;  /* 0x0006d85401007387 */ /* 0x000fe80000100a00 */
[----:B------:R-:W-:Y:S04]  /*a830*/  STL [R1+0x59c], R82 ;  /* 0x00059c5201007387 */ /* 0x000fe80000100800 */
[----:B------:R-:W-:Y:S04]  /*a840*/  STL [R1+0x598], R83 ;  /* 0x0005985301007387 */ /* 0x000fe80000100800 */
[----:B------:R-:W-:Y:S04]  /*a850*/  STL.64 [R1+0x6e0], R82 ;  /* 0x0006e05201007387 */ /* 0x000fe80000100a00 */
[----:B------:R-:W-:Y:S04]  /*a860*/  STL.64 [R1+0x4f8], R80 ;  /* 0x0004f85001007387 */ /* 0x000fe80000100a00 */
[----:B------:R0:W-:Y:S04]  /*a870*/  STL [R1+0x6e8], R81 ;  /* 0x0006e85101007387 */ /* 0x0001e80000100800 */
[----:B------:R-:W-:Y:S04]  /*a880*/  STL [R1+0x5a4], R74 ;  /* 0x0005a44a01007387 */ /* 0x000fe80000100800 */
[----:B------:R-:W-:Y:S04]  /*a890*/  STL [R1+0x5a0], R75 ;  /* 0x0005a04b01007387 */ /* 0x000fe80000100800 */
[----:B------:R-:W-:Y:S01]  /*a8a0*/  STL.64 [R1+0x500], R72 ;  /* 0x0005004801007387 */ /* 0x000fe20000100a00 */
[----:B------:R-:W-:-:S02]  /*a8b0*/  IMAD R27, R27, UR4, RZ ;  /* 0x000000041b1b7c24 */ /* 0x000fc4000f8e02ff */
[----:B------:R-:W-:-:S03]  /*a8c0*/  IMAD R30, R30, UR4, RZ ;  /* 0x000000041e1e7c24 */ /* 0x000fc6000f8e02ff */
[-C--:B------:R-:W-:Y:S02]  /*a8d0*/  LEA R76, P3, R27, R2.reuse, 0x1 ;  /* 0x000000021b4c7211 */ /* 0x080fe400078608ff */
[-C--:B---3--:R-:W-:Y:S02]  /*a8e0*/  LEA R68, P5, R39, R2.reuse, 0x1 ;  /* 0x0000000227447211 */ /* 0x088fe400078a08ff */
[----:B----4-:R-:W-:Y:S02]  /*a8f0*/  LEA R66, P6, R37, R2, 0x1 ;  /* 0x0000000225427211 */ /* 0x010fe400078c08ff */
[-C--:B------:R-:W-:Y:S02]  /*a900*/  LEA.HI.X.SX32 R69, R39, R0.reuse, 0x1, P5 ;  /* 0x0000000027457211 */ /* 0x080fe400028f0eff */
[----:B------:R-:W3:Y:S01]  /*a910*/  LDL.LU R39, [R1+0x274] ;  /* 0x0002740001277983 */ /* 0x000ee20000300800 */
[----:B------:R-:W-:-:S03]  /*a920*/  LEA.HI.X.SX32 R67, R37, R0, 0x1, P6 ;  /* 0x0000000025437211 */ /* 0x000fc600030f0eff */
[----:B------:R-:W4:Y:S01]  /*a930*/  LDL.LU R37, [R1+0x278] ;  /* 0x0002780001257983 */ /* 0x000f220000300800 */
[----:B------:R-:W-:Y:S02]  /*a940*/  LEA.HI.X.SX32 R77, R27, R0, 0x1, P3 ;  /* 0x000000001b4d7211 */ /* 0x000fe400018f0eff */
[----:B------:R-:W-:-:S04]  /*a950*/  LEA R70, P3, R30, R2, 0x1 ;  /* 0x000000021e467211 */ /* 0x000fc800078608ff */
[----:B------:R-:W-:Y:S02]  /*a960*/  LEA.HI.X.SX32 R71, R30, R0, 0x1, P3 ;  /* 0x000000001e477211 */ /* 0x000fe400018f0eff */
[C---:B--2---:R-:W-:Y:S01]  /*a970*/  LEA R64, P3, R35.reuse, R2, 0x1 ;  /* 0x0000000223407211 */ /* 0x044fe200078608ff */
[----:B------:R-:W-:Y:S03]  /*a980*/  STL.64 [R1+0x5a8], R66 ;  /* 0x0005a84201007387 */ /* 0x000fe60000100a00 */
[----:B------:R-:W-:Y:S02]  /*a990*/  LEA.HI.X.SX32 R65, R35, R0, 0x1, P3 ;  /* 0x0000000023417211 */ /* 0x000fe400018f0eff */
[----:B------:R-:W2:Y:S01]  /*a9a0*/  LDL.LU R35, [R1+0x27c] ;  /* 0x00027c0001237983 */ /* 0x000ea20000300800 */
[-C--:B------:R-:W-:Y:S02]  /*a9b0*/  LEA R62, P5, R33, R2.reuse, 0x1 ;  /* 0x00000002213e7211 */ /* 0x080fe400078a08ff */
[----:B------:R-:W-:-:S02]  /*a9c0*/  LEA R58, P3, R36, R2, 0x1 ;  /* 0x00000002243a7211 */ /* 0x000fc400078608ff */
[----:B------:R-:W-:Y:S02]  /*a9d0*/  LEA.HI.X.SX32 R63, R33, R0, 0x1, P5 ;  /* 0x00000000213f7211 */ /* 0x000fe400028f0eff */
[----:B------:R-:W-:Y:S02]  /*a9e0*/  LEA R56, P5, R38, R2, 0x1 ;  /* 0x0000000226387211 */ /* 0x000fe400078a08ff */
[-C--:B------:R-:W-:Y:S01]  /*a9f0*/  LEA.HI.X.SX32 R59, R36, R0.reuse, 0x1, P3 ;  /* 0x00000000243b7211 */ /* 0x080fe200018f0eff */
[----:B------:R-:W-:Y:S01]  /*aa00*/  STL.64 [R1+0x508], R64 ;  /* 0x0005084001007387 */ /* 0x000fe20000100a00 */
[----:B------:R-:W-:-:S03]  /*aa10*/  LEA.HI.X.SX32 R57, R38, R0, 0x1, P5 ;  /* 0x0000000026397211 */ /* 0x000fc600028f0eff */
[----:B------:R-:W3:Y:S04]  /*aa20*/  LDL.LU R33, [R1+0x280] ;  /* 0x0002800001217983 */ /* 0x000ee80000300800 */
[----:B------:R-:W3:Y:S04]  /*aa30*/  LDL.LU R31, [R1+0x284] ;  /* 0x00028400011f7983 */ /* 0x000ee80000300800 */
[----:B------:R-:W-:Y:S04]  /*aa40*/  STL.64 [R1+0x5b0], R58 ;  /* 0x0005b03a01007387 */ /* 0x000fe80000100a00 */
[----:B------:R-:W3:Y:S04]  /*aa50*/  LDL.LU R125, [R1+0x288] ;  /* 0x00028800017d7983 */ /* 0x000ee80000300800 */
[----:B------:R-:W-:Y:S04]  /*aa60*/  STL.64 [R1+0x510], R56 ;  /* 0x0005103801007387 */ /* 0x000fe80000100a00 */
[----:B------:R-:W3:Y:S01]  /*aa70*/  LDL.LU R24, [R1+0x28c] ;  /* 0x00028c0001187983 */ /* 0x000ee20000300800 */
[----:B------:R-:W-:-:S02]  /*aa80*/  LEA R60, P6, R34, R2, 0x1 ;  /* 0x00000002223c7211 */ /* 0x000fc400078c08ff */
[----:B------:R-:W-:Y:S01]  /*aa90*/  LEA R50, P5, R44, R2, 0x1 ;  /* 0x000000022c327211 */ /* 0x000fe200078a08ff */
[----:B------:R-:W3:Y:S01]  /*aaa0*/  LDL.LU R25, [R1+0x290] ;  /* 0x0002900001197983 */ /* 0x000ee20000300800 */
[----:B------:R-:W-:Y:S02]  /*aab0*/  LEA.HI.X.SX32 R61, R34, R0, 0x1, P6 ;  /* 0x00000000223d7211 */ /* 0x000fe400030f0eff */
[-C--:B------:R-:W-:Y:S01]  /*aac0*/  LEA R54, P6, R40, R2.reuse, 0x1 ;  /* 0x0000000228367211 */ /* 0x080fe200078c08ff */
[----:B0-----:R-:W3:Y:S01]  /*aad0*/  LDL.LU R20, [R1+0x294] ;  /* 0x0002940001147983 */ /* 0x001ee20000300800 */
[----:B------:R-:W-:Y:S02]  /*aae0*/  LEA R52, P3, R42, R2, 0x1 ;  /* 0x000000022a347211 */ /* 0x000fe400078608ff */
[----:B------:R-:W-:Y:S02]  /*aaf0*/  LEA.HI.X.SX32 R55, R40, R0, 0x1, P6 ;  /* 0x0000000028377211 */ /* 0x000fe400030f0eff */
[----:B------:R-:W-:-:S02]  /*ab00*/  LEA R48, P6, R43, R2, 0x1 ;  /* 0x000000022b307211 */ /* 0x000fc400078c08ff */
[-C--:B------:R-:W-:Y:S02]  /*ab10*/  LEA.HI.X.SX32 R51, R44, R0.reuse, 0x1, P5 ;  /* 0x000000002c337211 */ /* 0x080fe400028f0eff */
[-C--:B------:R-:W-:Y:S02]  /*ab20*/  LEA.HI.X.SX32 R49, R43, R0.reuse, 0x1, P6 ;  /* 0x000000002b317211 */ /* 0x080fe400030f0eff */
[----:B------:R-:W-:Y:S01]  /*ab30*/  LEA.HI.X.SX32 R53, R42, R0, 0x1, P3 ;  /* 0x000000002a357211 */ /* 0x000fe200018f0eff */
[----:B------:R-:W-:Y:S04]  /*ab40*/  STL.64 [R1+0x5b8], R50 ;  /* 0x0005b83201007387 */ /* 0x000fe80000100a00 */
[----:B------:R-:W-:Y:S04]  /*ab50*/  STL.64 [R1+0x518], R48 ;  /* 0x0005183001007387 */ /* 0x000fe80000100a00 */
[----:B------:R-:W3:Y:S04]  /*ab60*/  LDL.LU R21, [R1+0x298] ;  /* 0x0002980001157983 */ /* 0x000ee80000300800 */
[----:B-1----:R-:W3:Y:S04]  /*ab70*/  LDL.LU R113, [R1+0x29c] ;  /* 0x00029c0001717983 */ /* 0x002ee80000300800 */
[----:B------:R-:W3:Y:S04]  /*ab80*/  LDL.LU R112, [R1+0x2a0] ;  /* 0x0002a00001707983 */ /* 0x000ee80000300800 */
[----:B------:R-:W3:Y:S01]  /*ab90*/  LDL.LU R5, [R1+0x2a4] ;  /* 0x0002a40001057983 */ /* 0x000ee20000300800 */
[----:B------:R-:W-:-:S04]  /*aba0*/  LEA R46, P3, R41, R2, 0x1 ;  /* 0x00000002292e7211 */ /* 0x000fc800078608ff */
[----:B------:R-:W-:Y:S02]  /*abb0*/  LEA.HI.X.SX32 R47, R41, R0, 0x1, P3 ;  /* 0x00000000292f7211 */ /* 0x000fe400018f0eff */
[----:B----4-:R-:W-:-:S04]  /*abc0*/  LEA R42, P6, R37, R2, 0x1 ;  /* 0x00000002252a7211 */ /* 0x010fc800078c08ff */
[----:B------:R-:W-:-:S05]  /*abd0*/  LEA.HI.X.SX32 R43, R37, R0, 0x1, P6 ;  /* 0x00000000252b7211 */ /* 0x000fca00030f0eff */
[----:B------:R-:W-:Y:S04]  /*abe0*/  STL.64 [R1+0x5c0], R42 ;  /* 0x0005c02a01007387 */ /* 0x000fe80000100a00 */
[----:B------:R-:W4:Y:S04]  /*abf0*/  LDL.LU R115, [R1+0x2a8] ;  /* 0x0002a80001737983 */ /* 0x000f280000300800 */
[----:B------:R-:W4:Y:S01]  /*ac00*/  LDL.LU R114, [R1+0x2ac] ;  /* 0x0002ac0001727983 */ /* 0x000f220000300800 */
[----:B--2---:R-:W-:-:S04]  /*ac10*/  LEA R40, P3, R35, R2, 0x1 ;  /* 0x0000000223287211 */ /* 0x004fc800078608ff */
[----:B------:R-:W-:-:S05]  /*ac20*/  LEA.HI.X.SX32 R41, R35, R0, 0x1, P3 ;  /* 0x0000000023297211 */ /* 0x000fca00018f0eff */
[----:B------:R-:W-:Y:S04]  /*ac30*/  STL.64 [R1+0x520], R40 ;  /* 0x0005202801007387 */ /* 0x000fe80000100a00 */
[----:B------:R-:W-:Y:S04]  /*ac40*/  STL.64 [R1+0x608], R40 ;  /* 0x0006082801007387 */ /* 0x000fe80000100a00 */
[----:B------:R-:W2:Y:S04]  /*ac50*/  LDL.LU R4, [R1+0x2b0] ;  /* 0x0002b00001047983 */ /* 0x000ea80000300800 */
[----:B------:R-:W2:Y:S01]  /*ac60*/  LDL.LU R3, [R1+0x2b4] ;  /* 0x0002b40001037983 */ /* 0x000ea20000300800 */
[----:B---3--:R-:W-:-:S03]  /*ac70*/  LEA R44, P5, R39, R2, 0x1 ;  /* 0x00000002272c7211 */ /* 0x008fc600078a08ff */
[----:B------:R-:W3:Y:S04]  /*ac80*/  LDL.LU R118, [R1+0x2b8] ;  /* 0x0002b80001767983 */ /* 0x000ee80000300800 */
[----:B------:R-:W2:Y:S01]  /*ac90*/  LDL.LU R119, [R1+0x2c0] ;  /* 0x0002c00001777983 */ /* 0x000ea20000300800 */
[----:B------:R-:W-:Y:S02]  /*aca0*/  LEA.HI.X.SX32 R45, R39, R0, 0x1, P5 ;  /* 0x00000000272d7211 */ /* 0x000fe400028f0eff */
[-C--:B------:R-:W-:Y:S02]  /*acb0*/  LEA R38, P5, R33, R2.reuse, 0x1 ;  /* 0x0000000221267211 */ /* 0x080fe400078a08ff */
[----:B------:R-:W-:Y:S02]  /*acc0*/  LEA R34, P3, R125, R2, 0x1 ;  /* 0x000000027d227211 */ /* 0x000fe400078608ff */
[----:B------:R-:W-:-:S02]  /*acd0*/  LEA.HI.X.SX32 R39, R33, R0, 0x1, P5 ;  /* 0x0000000021277211 */ /* 0x000fc400028f0eff */
[C---:B------:R-:W-:Y:S02]  /*ace0*/  LEA R32, P5, R24.reuse, R2, 0x1 ;  /* 0x0000000218207211 */ /* 0x040fe400078a08ff */
[-C--:B------:R-:W-:Y:S02]  /*acf0*/  LEA.HI.X.SX32 R35, R125, R0.reuse, 0x1, P3 ;  /* 0x000000007d237211 */ /* 0x080fe400018f0eff */
[----:B------:R-:W-:-:S03]  /*ad00*/  LEA.HI.X.SX32 R33, R24, R0, 0x1, P5 ;  /* 0x0000000018217211 */ /* 0x000fc600028f0eff */
[----:B------:R-:W-:Y:S04]  /*ad10*/  STL.64 [R1+0x5c8], R34 ;  /* 0x0005c82201007387 */ /* 0x000fe80000100a00 */
[----:B------:R-:W3:Y:S04]  /*ad20*/  LDL.LU R121, [R1+0x2d4] ;  /* 0x0002d40001797983 */ /* 0x000ee80000300800 */
[----:B------:R-:W-:Y:S04]  /*ad30*/  STL.64 [R1+0x528], R32 ;  /* 0x0005282001007387 */ /* 0x000fe80000100a00 */
[----:B------:R-:W-:Y:S04]  /*ad40*/  STL.64 [R1+0x5e8], R32 ;  /* 0x0005e82001007387 */ /* 0x000fe80000100a00 */
[----:B------:R-:W3:Y:S04]  /*ad50*/  LDL.LU R124, [R1+0x2d0] ;  /* 0x0002d000017c7983 */ /* 0x000ee80000300800 */
[----:B------:R-:W3:Y:S01]  /*ad60*/  LDL.LU R125, [R1+0x2bc] ;  /* 0x0002bc00017d7983 */ /* 0x000ee20000300800 */
[----:B------:R-:W-:-:S02]  /*ad70*/  LEA R36, P6, R31, R2, 0x1 ;  /* 0x000000021f247211 */ /* 0x000fc400078c08ff */
[C---:B------:R-:W-:Y:S02]  /*ad80*/  LEA R28, P3, R20.reuse, R2, 0x1 ;  /* 0x00000002141c7211 */ /* 0x040fe400078608ff */
[----:B------:R-:W-:Y:S02]  /*ad90*/  LEA.HI.X.SX32 R37, R31, R0, 0x1, P6 ;  /* 0x000000001f257211 */ /* 0x000fe400030f0eff */
[C---:B------:R-:W-:Y:S02]  /*ada0*/  LEA R30, P6, R25.reuse, R2, 0x1 ;  /* 0x00000002191e7211 */ /* 0x040fe400078c08ff */
[-C--:B------:R-:W-:Y:S02]  /*adb0*/  LEA.HI.X.SX32 R29, R20, R0.reuse, 0x1, P3 ;  /* 0x00000000141d7211 */ /* 0x080fe400018f0eff */
[----:B------:R-:W-:Y:S02]  /*adc0*/  LEA.HI.X.SX32 R31, R25, R0, 0x1, P6 ;  /* 0x00000000191f7211 */ /* 0x000fe400030f0eff */
[----:B------:R-:W-:-:S02]  /*add0*/  LEA R24, P6, R113, R2, 0x1 ;  /* 0x0000000271187211 */ /* 0x000fc400078c08ff */
[CC--:B------:R-:W-:Y:S02]  /*ade0*/  LEA R22, P3, R112.reuse, R2.reuse, 0x1 ;  /* 0x0000000270167211 */ /* 0x0c0fe400078608ff */
[----:B------:R-:W-:Y:S02]  /*adf0*/  LEA R26, P5, R21, R2, 0x1 ;  /* 0x00000002151a7211 */ /* 0x000fe400078a08ff */
[-C--:B------:R-:W-:Y:S02]  /*ae00*/  LEA.HI.X.SX32 R25, R113, R0.reuse, 0x1, P6 ;  /* 0x0000000071197211 */ /* 0x080fe400030f0eff */
[-C--:B------:R-:W-:Y:S02]  /*ae10*/  LEA.HI.X.SX32 R23, R112, R0.reuse, 0x1, P3 ;  /* 0x0000000070177211 */ /* 0x080fe400018f0eff */
[----:B------:R-:W-:-:S05]  /*ae20*/  LEA.HI.X.SX32 R27, R21, R0, 0x1, P5 ;  /* 0x00000000151b7211 */ /* 0x000fca00028f0eff */
[----:B------:R-:W-:Y:S04]  /*ae30*/  STL.64 [R1+0x5d0], R26 ;  /* 0x0005d01a01007387 */ /* 0x000fe80000100a00 */
[----:B------:R-:W-:Y:S04]  /*ae40*/  STL.64 [R1+0x530], R24 ;  /* 0x0005301801007387 */ /* 0x000fe80000100a00 */
[----:B------:R-:W-:Y:S01]  /*ae50*/  STL.64 [R1+0x5f0], R24 ;  /* 0x0005f01801007387 */ /* 0x000fe20000100a00 */
[----:B------:R-:W-:-:S04]  /*ae60*/  LEA R20, P5, R5, R2, 0x1 ;  /* 0x0000000205147211 */ /* 0x000fc800078a08ff */
[----:B------:R-:W-:Y:S02]  /*ae70*/  LEA.HI.X.SX32 R21, R5, R0, 0x1, P5 ;  /* 0x0000000005157211 */ /* 0x000fe400028f0eff */
[CC--:B----4-:R-:W-:Y:S02]  /*ae80*/  LEA R18, P6, R115.reuse, R2.reuse, 0x1 ;  /* 0x0000000273127211 */ /* 0x0d0fe400078c08ff */
[C---:B------:R-:W-:Y:S02]  /*ae90*/  LEA R16, P3, R114.reuse, R2, 0x1 ;  /* 0x0000000272107211 */ /* 0x040fe400078608ff */
[-C--:B------:R-:W-:Y:S02]  /*aea0*/  LEA.HI.X.SX32 R19, R115, R0.reuse, 0x1, P6 ;  /* 0x0000000073137211 */ /* 0x080fe400030f0eff */
[----:B------:R-:W-:-:S03]  /*aeb0*/  LEA.HI.X.SX32 R17, R114, R0, 0x1, P3 ;  /* 0x0000000072117211 */ /* 0x000fc600018f0eff */
[----:B------:R-:W-:Y:S04]  /*aec0*/  STL.64 [R1+0x5d8], R18 ;  /* 0x0005d81201007387 */ /* 0x000fe80000100a00 */
[----:B------:R-:W-:Y:S04]  /*aed0*/  STL.64 [R1+0x538], R16 ;  /* 0x0005381001007387 */ /* 0x000fe80000100a00 */
[----:B------:R-:W-:Y:S04]  /*aee0*/  STL.64 [R1+0x5e0], R16 ;  /* 0x0005e01001007387 */ /* 0x000fe80000100a00 */
[----:B------:R-:W4:Y:S04]  /*aef0*/  LDL.LU.64 R106, [R1+0x10] ;  /* 0x00001000016a7983 */ /* 0x000f280000300a00 */
[----:B------:R-:W4:Y:S04]  /*af00*/  LDL.LU R108, [R1+0x370] ;  /* 0x00037000016c7983 */ /* 0x000f280000300800 */
[----:B------:R-:W4:Y:S04]  /*af10*/  LDL.LU R100, [R1+0x364] ;  /* 0x0003640001647983 */ /* 0x000f280000300800 */
[----:B------:R-:W4:Y:S04]  /*af20*/  LDL.LU R101, [R1+0x368] ;  /* 0x0003680001657983 */ /* 0x000f280000300800 */
[----:B------:R-:W4:Y:S01]  /*af30*/  LDL.LU R102, [R1+0x2d8] ;  /* 0x0002d80001667983 */ /* 0x000f220000300800 */
[----:B--2---:R-:W-:-:S02]  /*af40*/  LEA R14, P5, R4, R2, 0x1 ;  /* 0x00000002040e7211 */ /* 0x004fc400078a08ff */
[----:B---3--:R-:W-:Y:S02]  /*af50*/  LEA R10, P3, R118, R2, 0x1 ;  /* 0x00000002760a7211 */ /* 0x008fe400078608ff */
[----:B------:R-:W-:Y:S02]  /*af60*/  LEA.HI.X.SX32 R15, R4, R0, 0x1, P5 ;  /* 0x00000000040f7211 */ /* 0x000fe400028f0eff */
[C---:B------:R-:W-:Y:S02]  /*af70*/  LEA R8, P5, R119.reuse, R2, 0x1 ;  /* 0x0000000277087211 */ /* 0x040fe400078a08ff */
[-C--:B------:R-:W-:Y:S02]  /*af80*/  LEA.HI.X.SX32 R11, R118, R0.reuse, 0x1, P3 ;  /* 0x00000000760b7211 */ /* 0x080fe400018f0eff */
[----:B------:R-:W-:-:S03]  /*af90*/  LEA.HI.X.SX32 R9, R119, R0, 0x1, P5 ;  /* 0x0000000077097211 */ /* 0x000fc600028f0eff */
[----:B------:R-:W-:Y:S04]  /*afa0*/  STL.64 [R1+0x5f8], R10 ;  /* 0x0005f80a01007387 */ /* 0x000fe80000100a00 */
[----:B------:R-:W-:Y:S04]  /*afb0*/  STL.64 [R1+0x540], R8 ;  /* 0x0005400801007387 */ /* 0x000fe80000100a00 */
[----:B------:R-:W-:Y:S04]  /*afc0*/  STL.64 [R1+0x600], R8 ;  /* 0x0006000801007387 */ /* 0x000fe80000100a00 */
[----:B------:R-:W2:Y:S04]  /*afd0*/  LDL.LU R103, [R1+0x304] ;  /* 0x0003040001677983 */ /* 0x000ea80000300800 */
[----:B------:R-:W3:Y:S04]  /*afe0*/  LDL.LU R104, [R1+0x300] ;  /* 0x0003000001687983 */ /* 0x000ee80000300800 */
[----:B------:R-:W2:Y:S01]  /*aff0*/  LDL.LU R110, [R1+0x2fc] ;  /* 0x0002fc00016e7983 */ /* 0x000ea20000300800 */
[----:B------:R-:W-:-:S03]  /*b000*/  LEA R12, P6, R3, R2, 0x1 ;  /* 0x00000002030c7211 */ /* 0x000fc600078c08ff */
[----:B------:R-:W2:Y:S04]  /*b010*/  LDL.LU R111, [R1+0x2f4] ;  /* 0x0002f400016f7983 */ /* 0x000ea80000300800 */
[----:B------:R-:W2:Y:S04]  /*b020*/  LDL.LU R115, [R1+0x2f0] ;  /* 0x0002f00001737983 */ /* 0x000ea80000300800 */
[----:B------:R-:W3:Y:S01]  /*b030*/  LDL.LU R114, [R1+0x2f8] ;  /* 0x0002f80001727983 */ /* 0x000ee20000300800 */
[----:B------:R-:W-:Y:S02]  /*b040*/  LEA.HI.X.SX32 R13, R3, R0, 0x1, P6 ;  /* 0x00000000030d7211 */ /* 0x000fe400030f0eff */
[-C--:B------:R-:W-:Y:S01]  /*b050*/  LEA R6, P6, R121, R2.reuse, 0x1 ;  /* 0x0000000279067211 */ /* 0x080fe200078c08ff */
[----:B------:R-:W3:Y:S01]  /*b060*/  LDL.LU R118, [R1+0x2ec] ;  /* 0x0002ec0001767983 */ /* 0x000ee20000300800 */
[----:B------:R-:W-:-:S02]  /*b070*/  LEA R4, P3, R124, R2, 0x1 ;  /* 0x000000027c047211 */ /* 0x000fc400078608ff */
[----:B------:R-:W-:Y:S01]  /*b080*/  LEA R2, P5, R125, R2, 0x1 ;  /* 0x000000027d027211 */ /* 0x000fe200078a08ff */
[----:B------:R-:W3:Y:S01]  /*b090*/  LDL.LU R119, [R1+0x2e8] ;  /* 0x0002e80001777983 */ /* 0x000ee20000300800 */
[-C--:B------:R-:W-:Y:S02]  /*b0a0*/  LEA.HI.X.SX32 R7, R121, R0.reuse, 0x1, P6 ;  /* 0x0000000079077211 */ /* 0x080fe400030f0eff */
[-C--:B------:R-:W-:Y:S01]  /*b0b0*/  LEA.HI.X.SX32 R5, R124, R0.reuse, 0x1, P3 ;  /* 0x000000007c057211 */ /* 0x080fe200018f0eff */
[----:B------:R-:W3:Y:S01]  /*b0c0*/  LDL.LU R121, [R1+0x2e4] ;  /* 0x0002e40001797983 */ /* 0x000ee20000300800 */
[----:B------:R-:W-:-:S03]  /*b0d0*/  LEA.HI.X.SX32 R3, R125, R0, 0x1, P5 ;  /* 0x000000007d037211 */ /* 0x000fc600028f0eff */
[----:B------:R-:W3:Y:S04]  /*b0e0*/  LDL.LU R124, [R1+0x2e0] ;  /* 0x0002e000017c7983 */ /* 0x000ee80000300800 */
[----:B------:R-:W3:Y:S01]  /*b0f0*/  LDL.LU R125, [R1+0x2dc] ;  /* 0x0002dc00017d7983 */ /* 0x000ee20000300800 */
[----:B------:R-:W0:Y:S01]  /*b100*/  S2R R113, SR_TID.X ;  /* 0x0000000000717919 */ /* 0x000e220000002100 */
[----:B------:R-:W-:Y:S02]  /*b110*/  PRMT R120, RZ, 0x7610, R120 ;  /* 0x00007610ff787816 */ /* 0x000fe40000000078 */
[----:B------:R-:W-:Y:S01]  /*b120*/  STL.64 [R1+0x610], R2 ;  /* 0x0006100201007387 */ /* 0x000fe20000100a00 */
[----:B0-----:R-:W-:-:S04]  /*b130*/  LOP3.LUT R112, R113, 0xc0, RZ, 0xc0, !PT ;  /* 0x000000c071707812 */ /* 0x001fc800078ec0ff */
[----:B------:R-:W-:Y:S02]  /*b140*/  SHF.R.U32.HI R0, RZ, 0x2, R112 ;  /* 0x00000002ff007819 */ /* 0x000fe40000011670 */
[----:B------:R-:W-:-:S05]  /*b150*/  LOP3.LUT R109, R113, 0xff, RZ, 0xc0, !PT ;  /* 0x000000ff716d7812 */ /* 0x000fca00078ec0ff */
[----:B------:R-:W-:Y:S01]  /*b160*/  IMAD.SHL.U32 R81, R109, 0x2, RZ ;  /* 0x000000026d517824 */ /* 0x000fe200078e00ff */
[----:B------:R-:W-:-:S04]  /*b170*/  @!UP1 UIADD3 UR4, UPT, UPT, -UR6, 0x100000, URZ ;  /* 0x0010000006049890 */ /* 0x000fc8000fffe1ff */
[----:B------:R-:W-:Y:S02]  /*b180*/  @!UP1 USHF.L.U32 UR5, UR4, 0xb, URZ ;  /* 0x0000000b04059899 */ /* 0x000fe400080006ff */
[----:B------:R-:W-:Y:S01]  /*b190*/  @!UP1 USHF.L.U32 UR4, UR4, 0x1, URZ ;  /* 0x0000000104049899 */ /* 0x000fe200080006ff */
[----:B------:R-:W-:Y:S01]  /*b1a0*/  VOTEU.ALL UP1, P1 ;  /* 0x0000000000ff7886 */ /* 0x000fe20000820000 */
[----:B------:R-:W-:-:S10]  /*b1b0*/  LOP3.LUT R0, R81, R0, RZ, 0x3c, !PT ;  /* 0x0000000051007212 */ /* 0x000fd400078e3cff */
[----:B------:R0:W1:Y:S01]  /*b1c0*/  @!UP1 SYNCS.EXCH.64 URZ, [UR9+0x28008], UR4 ;  /* 0x0280080409ff95b2 */ /* 0x0000620008000100 */
[----:B----4-:R4:W3:Y:S01]  /*b1d0*/  @P2 LDG.E.U16 R120, desc[UR20][R106.64] ;  /* 0x000000146a782981 */ /* 0x0108e2000c1e1500 */
[----:B------:R-:W-:-:S04]  /*b1e0*/  LEA R112, P2, R108, R123, 0x1 ;  /* 0x0000007b6c707211 */ /* 0x000fc800078408ff */
[-C--:B------:R-:W-:Y:S02]  /*b1f0*/  LEA.HI.X.SX32 R113, R108, R122.reuse, 0x1, P2 ;  /* 0x0000007a6c717211 */ /* 0x080fe400010f0eff */
[-C--:B------:R-:W-:Y:S02]  /*b200*/  LEA R98, P3, R100, R123.reuse, 0x1 ;  /* 0x0000007b64627211 */ /* 0x080fe400078608ff */
[CC--:B------:R-:W-:Y:S02]  /*b210*/  LEA R108, P2, R101.reuse, R123.reuse, 0x1 ;  /* 0x0000007b656c7211 */ /* 0x0c0fe400078408ff */
[----:B----4-:R-:W-:Y:S01]  /*b220*/  LEA R106, P5, R102, R123, 0x1 ;  /* 0x0000007b666a7211 */ /* 0x010fe200078a08ff */
[----:B------:R-:W-:Y:S01]  /*b230*/  STL.64 [R1+0x20], R112 ;  /* 0x0000207001007387 */ /* 0x000fe20000100a00 */
[-C--:B------:R-:W-:Y:S02]  /*b240*/  LEA.HI.X.SX32 R99, R100, R122.reuse, 0x1, P3 ;  /* 0x0000007a64637211 */ /* 0x080fe400018f0eff */
[----:B------:R-:W-:-:S02]  /*b250*/  LEA.HI.X.SX32 R109, R101, R122, 0x1, P2 ;  /* 0x0000007a656d7211 */ /* 0x000fc400010f0eff */
[----:B------:R-:W-:Y:S02]  /*b260*/  LEA.HI.X.SX32 R107, R102, R122, 0x1, P5 ;  /* 0x0000007a666b7211 */ /* 0x000fe400028f0eff */
[----:B------:R-:W4:Y:S04]  /*b270*/  LDL.LU R122, [R1+0x6ec] ;  /* 0x0006ec00017a7983 */ /* 0x000f280000300800 */
[----:B------:R-:W-:Y:S04]  /*b280*/  STL.64 [R1+0x10], R98 ;  /* 0x0000106201007387 */ /* 0x000fe80000100a00 */
[----:B------:R-:W-:Y:S04]  /*b290*/  STL.64 [R1+0x18], R108 ;  /* 0x0000186c01007387 */ /* 0x000fe80000100a00 */
[----:B------:R-:W-:Y:S04]  /*b2a0*/  STL.64 [R1+0x8], R106 ;  /* 0x0000086a01007387 */ /* 0x000fe80000100a00 */
[----:B------:R-:W4:Y:S04]  /*b2b0*/  LDL.64 R82, [R1+0x218] ;  /* 0x0002180001527983 */ /* 0x000f280000100a00 */
[----:B------:R-:W4:Y:S04]  /*b2c0*/  LDL.64 R84, [R1+0x1f8] ;  /* 0x0001f80001547983 */ /* 0x000f280000100a00 */
[----:B------:R-:W4:Y:S04]  /*b2d0*/  LDL.64 R86, [R1+0x1d8] ;  /* 0x0001d80001567983 */ /* 0x000f280000100a00 */
[----:B------:R-:W4:Y:S04]  /*b2e0*/  LDL.64 R88, [R1+0x1b8] ;  /* 0x0001b80001587983 */ /* 0x000f280000100a00 */
[----:B------:R-:W4:Y:S04]  /*b2f0*/  LDL.64 R90, [R1+0x198] ;  /* 0x00019800015a7983 */ /* 0x000f280000100a00 */
[----:B--2---:R-:W-:Y:S04]  /*b300*/  STS.U16 [R0+UR9+0x21c00], R115 ;  /* 0x021c007300007988 */ /* 0x004fe80008000409 */
[----:B---3--:R2:W-:Y:S04]  /*b310*/  STS.U16 [R0+UR9+0x21400], R114 ;  /* 0x0214007200007988 */ /* 0x0085e80008000409 */
[----:B------:R-:W3:Y:S04]  /*b320*/  LDL.64 R92, [R1+0x178] ;  /* 0x00017800015c7983 */ /* 0x000ee80000100a00 */
[----:B------:R-:W3:Y:S04]  /*b330*/  LDL.64 R94, [R1+0x158] ;  /* 0x00015800015e7983 */ /* 0x000ee80000100a00 */
[----:B--2---:R-:W2:Y:S04]  /*b340*/  LDL.64 R114, [R1+0x238] ;  /* 0x0002380001727983 */ /* 0x004ea80000100a00 */
[----:B------:R-:W3:Y:S04]  /*b350*/  LDL.64 R96, [R1+0x138] ;  /* 0x0001380001607983 */ /* 0x000ee80000100a00 */
[----:B------:R0:W-:Y:S04]  /*b360*/  STS.U16 [R0+UR9+0x20800], R103 ;  /* 0x0208006700007988 */ /* 0x0001e80008000409 */
[----:B------:R-:W3:Y:S04]  /*b370*/  LDL.64 R100, [R1+0x118] ;  /* 0x0001180001647983 */ /* 0x000ee80000100a00 */
[----:B------:R-:W-:Y:S04]  /*b380*/  STS.U16 [R0+UR9+0x21000], R110 ;  /* 0x0210006e00007988 */ /* 0x000fe80008000409 */
[----:B------:R1:W-:Y:S04]  /*b390*/  STS.U16 [R0+UR9+0x21800], R111 ;  /* 0x0218006f00007988 */ /* 0x0003e80008000409 */
[----:B0-----:R-:W3:Y:S04]  /*b3a0*/  LDL.64 R102, [R1+0xf8] ;  /* 0x0000f80001667983 */ /* 0x001ee80000100a00 */
[----:B------:R-:W-:Y:S04]  /*b3b0*/  STS.U16 [R0+UR9+0x22c00], R124 ;  /* 0x022c007c00007988 */ /* 0x000fe80008000409 */
[----:B------:R0:W-:Y:S04]  /*b3c0*/  STS.U16 [R0+UR9+0x23000], R125 ;  /* 0x0230007d00007988 */ /* 0x0001e80008000409 */
[----:B-1----:R-:W3:Y:S04]  /*b3d0*/  LDL.64 R110, [R1+0xd8] ;  /* 0x0000d800016e7983 */ /* 0x002ee80000100a00 */
[----:B0-----:R-:W3:Y:S04]  /*b3e0*/  LDL.64 R124, [R1+0xb8] ;  /* 0x0000b800017c7983 */ /* 0x001ee80000100a00 */
[----:B------:R0:W-:Y:S02]  /*b3f0*/  STS.U16 [R0+UR9+0x22800], R121 ;  /* 0x0228007900007988 */ /* 0x0001e40008000409 */
[----:B0-----:R-:W0:Y:S02]  /*b400*/  S2R R121, SR_TID.X ;  /* 0x0000000000797919 */ /* 0x001e240000002100 */
[----:B------:R-:W-:Y:S04]  /*b410*/  STS.U16 [R0+UR9+0x20c00], R104 ;  /* 0x020c006800007988 */ /* 0x000fe80008000409 */
[----:B------:R1:W-:Y:S01]  /*b420*/  STS.U16 [R0+UR9+0x22000], R118 ;  /* 0x0220007600007988 */ /* 0x0003e20008000409 */
[----:B0-----:R-:W-:-:S04]  /*b430*/  SHF.R.U32.HI R121, RZ, 0x6, R121 ;  /* 0x00000006ff797819 */ /* 0x001fc80000011679 */
[----:B------:R-:W-:-:S04]  /*b440*/  SGXT.U32 R121, R121, 0x2 ;  /* 0x000000027979781a */ /* 0x000fc80000000000 */
[C---:B-1----:R-:W-:Y:S02]  /*b450*/  LOP3.LUT R118, R121.reuse, 0x8, RZ, 0xfc, !PT ;  /* 0x0000000879767812 */ /* 0x042fe400078efcff */
[C---:B------:R-:W-:Y:S02]  /*b460*/  LOP3.LUT R81, R121.reuse, 0x4, RZ, 0xfc, !PT ;  /* 0x0000000479517812 */ /* 0x040fe400078efcff */
[----:B------:R-:W-:Y:S02]  /*b470*/  LOP3.LUT R104, R121, 0xc, RZ, 0xfc, !PT ;  /* 0x0000000c79687812 */ /* 0x000fe400078efcff */
[----:B------:R-:W-:Y:S02]  /*b480*/  PRMT R105, RZ, 0x7610, R105 ;  /* 0x00007610ff697816 */ /* 0x000fe40000000069 */
[----:B------:R-:W-:Y:S02]  /*b490*/  PRMT R117, RZ, 0x7610, R117 ;  /* 0x00007610ff757816 */ /* 0x000fe40000000075 */
[----:B------:R-:W-:Y:S01]  /*b4a0*/  PRMT R116, RZ, 0x7610, R116 ;  /* 0x00007610ff747816 */ /* 0x000fe20000000074 */
[----:B------:R0:W-:Y:S01]  /*b4b0*/  STS.U16 [R0+UR9+0x22400], R119 ;  /* 0x0224007700007988 */ /* 0x0001e20008000409 */
[----:B------:R-:W-:-:S02]  /*b4c0*/  PRMT R67, RZ, 0x7610, R67 ;  /* 0x00007610ff437816 */ /* 0x000fc40000000043 */
[----:B------:R-:W-:Y:S02]  /*b4d0*/  PRMT R66, RZ, 0x7610, R66 ;  /* 0x00007610ff427816 */ /* 0x000fe40000000042 */
[----:B------:R-:W-:Y:S02]  /*b4e0*/  PRMT R59, RZ, 0x7610, R59 ;  /* 0x00007610ff3b7816 */ /* 0x000fe4000000003b */
[----:B------:R-:W-:Y:S02]  /*b4f0*/  PRMT R58, RZ, 0x7610, R58 ;  /* 0x00007610ff3a7816 */ /* 0x000fe4000000003a */
[----:B------:R-:W-:Y:S02]  /*b500*/  PRMT R51, RZ, 0x7610, R51 ;  /* 0x00007610ff337816 */ /* 0x000fe40000000033 */
[----:B------:R-:W-:Y:S02]  /*b510*/  PRMT R50, RZ, 0x7610, R50 ;  /* 0x00007610ff327816 */ /* 0x000fe40000000032 */
[----:B------:R-:W-:-:S02]  /*b520*/  PRMT R43, RZ, 0x7610, R43 ;  /* 0x00007610ff2b7816 */ /* 0x000fc4000000002b */
[----:B------:R-:W-:Y:S02]  /*b530*/  PRMT R123, RZ, 0x7610, R123 ;  /* 0x00007610ff7b7816 */ /* 0x000fe4000000007b */
[----:B------:R-:W-:Y:S02]  /*b540*/  PRMT R42, RZ, 0x7610, R42 ;  /* 0x00007610ff2a7816 */ /* 0x000fe4000000002a */
[----:B------:R-:W-:Y:S02]  /*b550*/  PRMT R41, RZ, 0x7610, R41 ;  /* 0x00007610ff297816 */ /* 0x000fe40000000029 */
[----:B------:R-:W-:Y:S02]  /*b560*/  PRMT R40, RZ, 0x7610, R40 ;  /* 0x00007610ff287816 */ /* 0x000fe40000000028 */
[----:B------:R-:W-:Y:S02]  /*b570*/  PRMT R35, RZ, 0x7610, R35 ;  /* 0x00007610ff237816 */ /* 0x000fe40000000023 */
[----:B----4-:R-:W-:-:S02]  /*b580*/  ISETP.LT.AND P5, PT, R121, R122, P0 ;  /* 0x0000007a7900720c */ /* 0x010fc400007a1270 */
[----:B------:R-:W1:Y:S01]  /*b590*/  S2R R121, SR_TID.X ;  /* 0x0000000000797919 */ /* 0x000e620000002100 */
[-C--:B------:R-:W-:Y:S02]  /*b5a0*/  ISETP.LT.AND P2, PT, R118, R122.reuse, P0 ;  /* 0x0000007a7600720c */ /* 0x080fe40000741270 */
[-C--:B------:R-:W-:Y:S01]  /*b5b0*/  ISETP.LT.AND P3, PT, R81, R122.reuse, P0 ;  /* 0x0000007a5100720c */ /* 0x080fe20000761270 */
[----:B0-----:R-:W4:Y:S04]  /*b5c0*/  LDL.64 R118, [R1+0x78] ;  /* 0x0000780001767983 */ /* 0x001f280000100a00 */
[----:B------:R-:W4:Y:S04]  /*b5d0*/  LDL.LU R81, [R1+0x6e8] ;  /* 0x0006e80001517983 */ /* 0x000f280000300800 */
[----:B------:R-:W4:Y:S01]  /*b5e0*/  @P5 LDG.E.U16 R105, desc[UR20][R112.64] ;  /* 0x0000001470695981 */ /* 0x000f22000c1e1500 */
[----:B------:R-:W-:-:S02]  /*b5f0*/  ISETP.LT.AND P5, PT, R104, R122, P0 ;  /* 0x0000007a6800720c */ /* 0x000fc400007a1270 */
[----:B-1----:R-:W-:Y:S01]  /*b600*/  LOP3.LUT R121, R121, 0x7f, RZ, 0xc0, !PT ;  /* 0x0000007f79797812 */ /* 0x002fe200078ec0ff */
[----:B------:R-:W4:Y:S03]  /*b610*/  @P2 LDG.E.U16 R123, desc[UR20][R98.64] ;  /* 0x00000014627b2981 */ /* 0x000f26000c1e1500 */
[----:B------:R-:W-:Y:S01]  /*b620*/  ISETP.LT.AND P0, PT, R121, R122, P0 ;  /* 0x0000007a7900720c */ /* 0x000fe20000701270 */
[----:B------:R-:W-:Y:S04]  /*b630*/  STL [R1+0x3f4], R122 ;  /* 0x0003f47a01007387 */ /* 0x000fe80000100800 */
[----:B------:R-:W4:Y:S08]  /*b640*/  LDL.64 R112, [R1+0x58] ;  /* 0x0000580001707983 */ /* 0x000f300000100a00 */
[----:B------:R-:W4:Y:S04]  /*b650*/  @P0 LDG.E.U16 R116, desc[UR20][R82.64] ;  /* 0x0000001452740981 */ /* 0x000f28000c1e1500 */
[----:B--2---:R-:W2:Y:S04]  /*b660*/  @P0 LDG.E.U16 R117, desc[UR20][R114.64] ;  /* 0x0000001472750981 */ /* 0x004ea8000c1e1500 */
[----:B------:R-:W2:Y:S04]  /*b670*/  @P0 LDG.E.U16 R67, desc[UR20][R84.64] ;  /* 0x0000001454430981 */ /* 0x000ea8000c1e1500 */
[----:B------:R-:W2:Y:S04]  /*b680*/  @P0 LDG.E.U16 R66, desc[UR20][R86.64] ;  /* 0x0000001456420981 */ /* 0x000ea8000c1e1500 */
[----:B------:R-:W2:Y:S04]  /*b690*/  LDL.64 R114, [R1+0x38] ;  /* 0x0000380001727983 */ /* 0x000ea80000100a00 */
[----:B------:R-:W2:Y:S04]  /*b6a0*/  LDL.LU.64 R82, [R1+0x6e0] ;  /* 0x0006e00001527983 */ /* 0x000ea80000300a00 */
[----:B------:R-:W2:Y:S04]  /*b6b0*/  LDL.LU.64 R84, [R1+0x6d8] ;  /* 0x0006d80001547983 */ /* 0x000ea80000300a00 */
[----:B------:R-:W2:Y:S04]  /*b6c0*/  LDL.LU.64 R86, [R1+0x6d0] ;  /* 0x0006d00001567983 */ /* 0x000ea80000300a00 */
[----:B------:R-:W2:Y:S04]  /*b6d0*/  @P0 LDG.E.U16 R59, desc[UR20][R88.64] ;  /* 0x00000014583b0981 */ /* 0x000ea8000c1e1500 */
[----:B------:R-:W2:Y:S04]  /*b6e0*/  @P0 LDG.E.U16 R58, desc[UR20][R90.64] ;  /* 0x000000145a3a0981 */ /* 0x000ea8000c1e1500 */
[----:B---3--:R-:W3:Y:S04]  /*b6f0*/  @P0 LDG.E.U16 R51, desc[UR20][R92.64] ;  /* 0x000000145c330981 */ /* 0x008ee8000c1e1500 */
[----:B------:R-:W2:Y:S04]  /*b700*/  LDL.LU.64 R88, [R1+0x6c8] ;  /* 0x0006c80001587983 */ /* 0x000ea80000300a00 */
[----:B------:R-:W2:Y:S04]  /*b710*/  LDL.LU.64 R90, [R1+0x6c0] ;  /* 0x0006c000015a7983 */ /* 0x000ea80000300a00 */
[----:B------:R-:W2:Y:S04]  /*b720*/  LDL.LU.64 R92, [R1+0x6b8] ;  /* 0x0006b800015c7983 */ /* 0x000ea80000300a00 */
[----:B------:R-:W2:Y:S04]  /*b730*/  @P0 LDG.E.U16 R50, desc[UR20][R94.64] ;  /* 0x000000145e320981 */ /* 0x000ea8000c1e1500 */
[----:B------:R-:W2:Y:S04]  /*b740*/  @P0 LDG.E.U16 R43, desc[UR20][R96.64] ;  /* 0x00000014602b0981 */ /* 0x000ea8000c1e1500 */
[----:B------:R-:W2:Y:S04]  /*b750*/  @P0 LDG.E.U16 R42, desc[UR20][R100.64] ;  /* 0x00000014642a0981 */ /* 0x000ea8000c1e1500 */
[----:B------:R-:W2:Y:S04]  /*b760*/  LDL.LU.64 R94, [R1+0x6b0] ;  /* 0x0006b000015e7983 */ /* 0x000ea80000300a00 */
[----:B------:R-:W2:Y:S04]  /*b770*/  LDL.LU.64 R96, [R1+0x6a8] ;  /* 0x0006a80001607983 */ /* 0x000ea80000300a00 */
[----:B------:R-:W2:Y:S04]  /*b780*/  LDL.LU.64 R98, [R1+0x6a0] ;  /* 0x0006a00001627983 */ /* 0x000ea80000300a00 */
[----:B------:R-:W2:Y:S04]  /*b790*/  LDL.LU R100, [R1+0x698] ;  /* 0x0006980001647983 */ /* 0x000ea80000300800 */
[----:B------:R-:W2:Y:S04]  /*b7a0*/  @P0 LDG.E.U16 R41, desc[UR20][R102.64] ;  /* 0x0000001466290981 */ /* 0x000ea8000c1e1500 */
[----:B------:R-:W2:Y:S04]  /*b7b0*/  @P0 LDG.E.U16 R40, desc[UR20][R110.64] ;  /* 0x000000146e280981 */ /* 0x000ea8000c1e1500 */
[----:B------:R-:W2:Y:S04]  /*b7c0*/  @P0 LDG.E.U16 R35, desc[UR20][R124.64] ;  /* 0x000000147c230981 */ /* 0x000ea8000c1e1500 */
[----:B------:R-:W2:Y:S04]  /*b7d0*/  LDL.LU.64 R102, [R1+0x690] ;  /* 0x0006900001667983 */ /* 0x000ea80000300a00 */
[----:B------:R-:W2:Y:S04]  /*b7e0*/  LDL.LU.64 R110, [R1+0x688] ;  /* 0x00068800016e7983 */ /* 0x000ea80000300a00 */
[----:B------:R-:W2:Y:S01]  /*b7f0*/  LDL.LU.64 R124, [R1+0x680] ;  /* 0x00068000017c7983 */ /* 0x000ea20000300a00 */
[----:B------:R-:W-:-:S02]  /*b800*/  PRMT R34, RZ, 0x7610, R34 ;  /* 0x00007610ff227816 */ /* 0x000fc40000000022 */
[----:B------:R-:W-:-:S06]  /*b810*/  PRMT R33, RZ, 0x7610, R33 ;  /* 0x00007610ff217816 */ /* 0x000fcc0000000021 */
[----:B----4-:R-:W4:Y:S04]  /*b820*/  @P0 LDG.E.U16 R33, desc[UR20][R118.64] ;  /* 0x0000001476210981 */ /* 0x010f28000c1e1500 */
[----:B--2---:R0:W2:Y:S04]  /*b830*/  @P0 LDG.E.U16 R34, desc[UR20][R124.64] ;  /* 0x000000147c220981 */ /* 0x0040a8000c1e1500 */
[----:B------:R-:W0:Y:S04]  /*b840*/  LDL.LU.64 R124, [R1+0x678] ;  /* 0x00067800017c7983 */ /* 0x000e280000300a00 */
[----:B------:R-:W2:Y:S04]  /*b850*/  LDL.LU.64 R118, [R1+0x670] ;  /* 0x0006700001767983 */ /* 0x000ea80000300a00 */
[----:B------:R-:W3:Y:S04]  /*b860*/  LDL.LU R101, [R1+0x33c] ;  /* 0x00033c0001657983 */ /* 0x000ee80000300800 */
[----:B------:R-:W3:Y:S01]  /*b870*/  LDL.LU R104, [R1+0x330] ;  /* 0x0003300001687983 */ /* 0x000ee20000300800 */
[----:B------:R-:W-:-:S02]  /*b880*/  PRMT R32, RZ, 0x7610, R32 ;  /* 0x00007610ff207816 */ /* 0x000fc40000000020 */
[----:B------:R-:W-:Y:S02]  /*b890*/  PRMT R27, RZ, 0x7610, R27 ;  /* 0x00007610ff1b7816 */ /* 0x000fe4000000001b */
[----:B------:R-:W-:Y:S02]  /*b8a0*/  PRMT R26, RZ, 0x7610, R26 ;  /* 0x00007610ff1a7816 */ /* 0x000fe4000000001a */
[----:B------:R-:W3:Y:S04]  /*b8b0*/  @P0 LDG.E.U16 R32, desc[UR20][R112.64] ;  /* 0x0000001470200981 */ /* 0x000ee8000c1e1500 */
[----:B------:R-:W3:Y:S01]  /*b8c0*/  @P0 LDG.E.U16 R27, desc[UR20][R114.64] ;  /* 0x00000014721b0981 */ /* 0x000ee2000c1e1500 */
[----:B------:R-:W-:-:S06]  /*b8d0*/  PRMT R25, RZ, 0x7610, R25 ;  /* 0x00007610ff197816 */ /* 0x000fcc0000000019 */
[----:B------:R1:W3:Y:S01]  /*b8e0*/  @P0 LDG.E.U16 R25, desc[UR20][R110.64] ;  /* 0x000000146e190981 */ /* 0x0002e2000c1e1500 */
[----:B------:R-:W-:-:S06]  /*b8f0*/  PRMT R17, RZ, 0x7610, R17 ;  /* 0x00007610ff117816 */ /* 0x000fcc0000000011 */
[----:B------:R0:W3:Y:S04]  /*b900*/  @P0 LDG.E.U16 R17, desc[UR20][R78.64] ;  /* 0x000000144e110981 */ /* 0x0000e8000c1e1500 */
[----:B------:R-:W-:Y:S04]  /*b910*/  STS.U16 [R0+UR9+0x20000], R105 ;  /* 0x0200006900007988 */ /* 0x000fe80008000409 */
[----:B------:R-:W-:Y:S01]  /*b920*/  STS.U16 [R0+UR9+0x20400], R123 ;  /* 0x0204007b00007988 */ /* 0x000fe20008000409 */
[----:B------:R-:W-:Y:S02]  /*b930*/  PRMT R3, RZ, 0x7610, R3 ;  /* 0x00007610ff037816 */ /* 0x000fe40000000003 */
[----:B------:R-:W-:-:S04]  /*b940*/  PRMT R2, RZ, 0x7610, R2 ;  /* 0x00007610ff027816 */ /* 0x000fc80000000002 */
[----:B------:R-:W3:Y:S04]  /*b950*/  @P0 LDG.E.U16 R3, desc[UR20][R30.64] ;  /* 0x000000141e030981 */ /* 0x000ee8000c1e1500 */
[----:B------:R-:W3:Y:S01]  /*b960*/  @P0 LDG.E.U16 R2, desc[UR20][R22.64] ;  /* 0x0000001416020981 */ /* 0x000ee2000c1e1500 */
[----:B0-----:R-:W-:Y:S02]  /*b970*/  PRMT R125, RZ, 0x7610, R125 ;  /* 0x00007610ff7d7816 */ /* 0x001fe4000000007d */
[----:B------:R-:W-:Y:S01]  /*b980*/  PRMT R124, RZ, 0x7610, R124 ;  /* 0x00007610ff7c7816 */ /* 0x000fe2000000007c */
[----:B--2---:R-:W2:Y:S04]  /*b990*/  @P0 LDG.E.U16 R26, desc[UR20][R118.64] ;  /* 0x00000014761a0981 */ /* 0x004ea8000c1e1500 */
[----:B------:R-:W2:Y:S04]  /*b9a0*/  @P5 LDG.E.U16 R125, desc[UR20][R106.64] ;  /* 0x000000146a7d5981 */ /* 0x000ea8000c1e1500 */
[----:B------:R-:W2:Y:S04]  /*b9b0*/  @P3 LDG.E.U16 R124, desc[UR20][R108.64] ;  /* 0x000000146c7c3981 */ /* 0x000ea8000c1e1500 */
[----:B------:R-:W2:Y:S04]  /*b9c0*/  LDL.LU R107, [R1+0x360] ;  /* 0x00036000016b7983 */ /* 0x000ea80000300800 */
        /* <DEDUP_REMOVED lines=8> */
[----:B------:R-:W-:Y:S04]  /*ba50*/  STL [R1+0x408], R118 ;  /* 0x0004087601007387 */ /* 0x000fe80000100800 */
[----:B------:R-:W-:Y:S04]  /*ba60*/  STL [R1+0x3f8], R119 ;  /* 0x0003f87701007387 */ /* 0x000fe80000100800 */
[----:B------:R0:W-:Y:S04]  /*ba70*/  STL.64 [R1+0x618], R118 ;  /* 0x0006187601007387 */ /* 0x0001e80000100a00 */
[----:B0-----:R-:W2:Y:S04]  /*ba80*/  LDL.LU R118, [R1+0x328] ;  /* 0x0003280001767983 */ /* 0x001ea80000300800 */
[----:B------:R-:W2:Y:S04]  /*ba90*/  LDL.LU R119, [R1+0x2cc] ;  /* 0x0002cc0001777983 */ /* 0x000ea80000300800 */
[----:B------:R-:W-:Y:S04]  /*baa0*/  STL.64 [R1+0x400], R110 ;  /* 0x0004006e01007387 */ /* 0x000fe80000100a00 */
[----:B------:R0:W-:Y:S04]  /*bab0*/  STL.64 [R1+0x620], R110 ;  /* 0x0006206e01007387 */ /* 0x0001e80000100a00 */
[----:B0-----:R-:W2:Y:S04]  /*bac0*/  LDL.LU R110, [R1+0x32c] ;  /* 0x00032c00016e7983 */ /* 0x001ea80000300800 */
[----:B------:R-:W4:Y:S04]  /*bad0*/  LDL.LU R111, [R1+0x2c8] ;  /* 0x0002c800016f7983 */ /* 0x000f280000300800 */
[----:B------:R-:W-:Y:S04]  /*bae0*/  STL.64 [R1+0x410], R102 ;  /* 0x0004106601007387 */ /* 0x000fe80000100a00 */
[----:B------:R-:W-:Y:S04]  /*baf0*/  STL [R1+0x438], R94 ;  /* 0x0004385e01007387 */ /* 0x000fe80000100800 */
[----:B------:R-:W-:Y:S04]  /*bb00*/  STL [R1+0x418], R95 ;  /* 0x0004185f01007387 */ /* 0x000fe80000100800 */
[----:B------:R-:W-:Y:S04]  /*bb10*/  STL.64 [R1+0x420], R86 ;  /* 0x0004205601007387 */ /* 0x000fe80000100a00 */
[----:B------:R0:W-:Y:S04]  /*bb20*/  STL.64 [R1+0x430], R78 ;  /* 0x0004304e01007387 */ /* 0x0001e80000100a00 */
[----:B0-----:R-:W4:Y:S04]  /*bb30*/  LDL.LU R79, [R1+0x340] ;  /* 0x00034000014f7983 */ /* 0x001f280000300800 */
[----:B------:R-:W-:Y:S04]  /*bb40*/  STL.64 [R1+0x440], R70 ;  /* 0x0004404601007387 */ /* 0x000fe80000100a00 */
[----:B------:R-:W-:Y:S04]  /*bb50*/  STL [R1+0x4c4], R62 ;  /* 0x0004c43e01007387 */ /* 0x000fe80000100800 */
[----:B------:R-:W-:Y:S04]  /*bb60*/  STL [R1+0x448], R63 ;  /* 0x0004483f01007387 */ /* 0x000fe80000100800 */
[----:B------:R-:W-:Y:S04]  /*bb70*/  STL.64 [R1+0x450], R54 ;  /* 0x0004503601007387 */ /* 0x000fe80000100a00 */
[----:B------:R-:W-:Y:S04]  /*bb80*/  STL.64 [R1+0x548], R54 ;  /* 0x0005483601007387 */ /* 0x000fe80000100a00 */
[----:B------:R-:W-:Y:S04]  /*bb90*/  STL.64 [R1+0x458], R46 ;  /* 0x0004582e01007387 */ /* 0x000fe80000100a00 */
[----:B------:R-:W-:Y:S04]  /*bba0*/  STL.64 [R1+0x550], R46 ;  /* 0x0005502e01007387 */ /* 0x000fe80000100a00 */
[----:B------:R-:W-:Y:S04]  /*bbb0*/  STL.64 [R1+0x460], R38 ;  /* 0x0004602601007387 */ /* 0x000fe80000100a00 */
[----:B------:R-:W-:Y:S04]  /*bbc0*/  STL.64 [R1+0x558], R38 ;  /* 0x0005582601007387 */ /* 0x000fe80000100a00 */
[----:B------:R-:W-:Y:S04]  /*bbd0*/  STL.64 [R1+0x468], R30 ;  /* 0x0004681e01007387 */ /* 0x000fe80000100a00 */
[----:B------:R-:W-:Y:S04]  /*bbe0*/  STL.64 [R1+0x470], R22 ;  /* 0x0004701601007387 */ /* 0x000fe80000100a00 */
[----:B---3--:R0:W-:Y:S04]  /*bbf0*/  STS.U16 [R0+UR9+0x23400], R101 ;  /* 0x0234006500007988 */ /* 0x0081e80008000409 */
[----:B------:R3:W-:Y:S04]  /*bc00*/  STS.U16 [R0+UR9+0x23800], R104 ;  /* 0x0238006800007988 */ /* 0x0007e80008000409 */
[----:B0-----:R-:W4:Y:S04]  /*bc10*/  LDL.LU R101, [R1+0x668] ;  /* 0x0006680001657983 */ /* 0x001f280000300800 */
[----:B---3--:R-:W3:Y:S04]  /*bc20*/  LDL.LU R104, [R1+0x664] ;  /* 0x0006640001687983 */ /* 0x008ee80000300800 */
[----:B------:R-:W3:Y:S04]  /*bc30*/  LDL.LU R105, [R1+0x660] ;  /* 0x0006600001697983 */ /* 0x000ee80000300800 */
[----:B------:R-:W3:Y:S04]  /*bc40*/  LDL.LU R123, [R1+0x334] ;  /* 0x00033400017b7983 */ /* 0x000ee80000300800 */
[----:B------:R-:W-:Y:S01]  /*bc50*/  STL [R1+0x4c8], R0 ;  /* 0x0004c80001007387 */ /* 0x000fe20000100800 */
[----:B------:R-:W-:-:S02]  /*bc60*/  PRMT R24, RZ, 0x7610, R24 ;  /* 0x00007610ff187816 */ /* 0x000fc40000000018 */
[----:B------:R-:W-:Y:S02]  /*bc70*/  PRMT R19, RZ, 0x7610, R19 ;  /* 0x00007610ff137816 */ /* 0x000fe40000000013 */
[----:B------:R-:W-:Y:S02]  /*bc80*/  PRMT R18, RZ, 0x7610, R18 ;  /* 0x00007610ff127816 */ /* 0x000fe40000000012 */
[----:B------:R-:W-:Y:S01]  /*bc90*/  PRMT R16, RZ, 0x7610, R16 ;  /* 0x00007610ff107816 */ /* 0x000fe20000000010 */
[----:B------:R-:W3:Y:S01]  /*bca0*/  @P0 LDG.E.U16 R24, desc[UR20][R102.64] ;  /* 0x0000001466180981 */ /* 0x000ee2000c1e1500 */
[----:B------:R-:W-:Y:S02]  /*bcb0*/  PRMT R11, RZ, 0x7610, R11 ;  /* 0x00007610ff0b7816 */ /* 0x000fe4000000000b */
[----:B------:R-:W-:Y:S01]  /*bcc0*/  PRMT R10, RZ, 0x7610, R10 ;  /* 0x00007610ff0a7816 */ /* 0x000fe2000000000a */
[----:B------:R-:W3:Y:S01]  /*bcd0*/  @P0 LDG.E.U16 R19, desc[UR20][R94.64] ;  /* 0x000000145e130981 */ /* 0x000ee2000c1e1500 */
[----:B------:R-:W-:-:S02]  /*bce0*/  PRMT R9, RZ, 0x7610, R9 ;  /* 0x00007610ff097816 */ /* 0x000fc40000000009 */
[----:B------:R-:W-:Y:S01]  /*bcf0*/  PRMT R8, RZ, 0x7610, R8 ;  /* 0x00007610ff087816 */ /* 0x000fe20000000008 */
[----:B------:R-:W3:Y:S04]  /*bd00*/  @P0 LDG.E.U16 R18, desc[UR20][R86.64] ;  /* 0x0000001456120981 */ /* 0x000ee8000c1e1500 */
[----:B------:R-:W3:Y:S04]  /*bd10*/  @P0 LDG.E.U16 R16, desc[UR20][R70.64] ;  /* 0x0000001446100981 */ /* 0x000ee8000c1e1500 */
[----:B------:R-:W3:Y:S04]  /*bd20*/  @P0 LDG.E.U16 R11, desc[UR20][R62.64] ;  /* 0x000000143e0b0981 */ /* 0x000ee8000c1e1500 */
[----:B------:R-:W3:Y:S04]  /*bd30*/  @P0 LDG.E.U16 R10, desc[UR20][R54.64] ;  /* 0x00000014360a0981 */ /* 0x000ee8000c1e1500 */
[----:B------:R-:W3:Y:S04]  /*bd40*/  @P0 LDG.E.U16 R9, desc[UR20][R46.64] ;  /* 0x000000142e090981 */ /* 0x000ee8000c1e1500 */
[----:B------:R-:W3:Y:S04]  /*bd50*/  @P0 LDG.E.U16 R8, desc[UR20][R38.64] ;  /* 0x0000001426080981 */ /* 0x000ee8000c1e1500 */
[----:B--2---:R1:W-:Y:S02]  /*bd60*/  STS.U16 [R0+UR9+0x23c00], R110 ;  /* 0x023c006e00007988 */ /* 0x0043e40008000409 */
[----:B-1----:R-:W-:-:S05]  /*bd70*/  LOP3.LUT R110, R0, 0x40, RZ, 0x3c, !PT ;  /* 0x00000040006e7812 */ /* 0x002fca00078e3cff */
[----:B------:R0:W-:Y:S04]  /*bd80*/  STS.U16 [R110+UR9+0x21a00], R107 ;  /* 0x021a006b6e007988 */ /* 0x0001e80008000409 */
[----:B------:R-:W-:Y:S04]  /*bd90*/  STS.U16 [R110+UR9+0x21e00], R106 ;  /* 0x021e006a6e007988 */ /* 0x000fe80008000409 */
[----:B------:R-:W-:Y:S04]  /*bda0*/  STS.U16 [R110+UR9+0x22200], R108 ;  /* 0x0222006c6e007988 */ /* 0x000fe80008000409 */
[----:B------:R-:W-:Y:S04]  /*bdb0*/  STS.U16 [R110+UR9+0x22600], R109 ;  /* 0x0226006d6e007988 */ /* 0x000fe80008000409 */
[----:B------:R-:W-:Y:S04]  /*bdc0*/  STS.U16 [R110+UR9+0x22a00], R112 ;  /* 0x022a00706e007988 */ /* 0x000fe80008000409 */
[----:B------:R-:W-:Y:S04]  /*bdd0*/  STS.U16 [R110+UR9+0x22e00], R113 ;  /* 0x022e00716e007988 */ /* 0x000fe80008000409 */
[----:B------:R-:W-:Y:S04]  /*bde0*/  STS.U16 [R110+UR9+0x23200], R115 ;  /* 0x023200736e007988 */ /* 0x000fe80008000409 */
[----:B------:R-:W-:Y:S04]  /*bdf0*/  STS.U16 [R110+UR9+0x23600], R114 ;  /* 0x023600726e007988 */ /* 0x000fe80008000409 */
[----:B----4-:R1:W-:Y:S04]  /*be00*/  STS.U16 [R110+UR9+0x23a00], R79 ;  /* 0x023a004f6e007988 */ /* 0x0103e80008000409 */
[----:B0-----:R-:W2:Y:S01]  /*be10*/  LDL.LU R107, [R1+0x65c] ;  /* 0x00065c00016b7983 */ /* 0x001ea20000300800 */
[----:B-1----:R-:W0:Y:S03]  /*be20*/  S2R R79, SR_TID.X ;  /* 0x00000000004f7919 */ /* 0x002e260000002100 */
[----:B------:R1:W-:Y:S04]  /*be30*/  STS.U16 [R110+UR9+0x20a00], R121 ;  /* 0x020a00796e007988 */ /* 0x0003e80008000409 */
[----:B------:R-:W4:Y:S04]  /*be40*/  LDL.LU R106, [R1+0x658] ;  /* 0x00065800016a7983 */ /* 0x000f280000300800 */
[----:B------:R-:W2:Y:S04]  /*be50*/  LDL.LU R108, [R1+0x654] ;  /* 0x00065400016c7983 */ /* 0x000ea80000300800 */
[----:B------:R-:W2:Y:S04]  /*be60*/  LDL.LU R109, [R1+0x650] ;  /* 0x00065000016d7983 */ /* 0x000ea80000300800 */
[----:B------:R-:W2:Y:S04]  /*be70*/  LDL.LU R112, [R1+0x64c] ;  /* 0x00064c0001707983 */ /* 0x000ea80000300800 */
[----:B------:R-:W2:Y:S04]  /*be80*/  LDL.LU R113, [R1+0x648] ;  /* 0x0006480001717983 */ /* 0x000ea80000300800 */
[----:B------:R-:W2:Y:S04]  /*be90*/  LDL.LU R115, [R1+0x644] ;  /* 0x0006440001737983 */ /* 0x000ea80000300800 */
[----:B------:R-:W2:Y:S04]  /*bea0*/  LDL.LU R114, [R1+0x640] ;  /* 0x0006400001727983 */ /* 0x000ea80000300800 */
[----:B-1----:R-:W2:Y:S04]  /*beb0*/  LDL.LU R121, [R1+0x63c] ;  /* 0x00063c0001797983 */ /* 0x002ea80000300800 */
[----:B---3--:R0:W-:Y:S04]  /*bec0*/  STS.U16 [R110+UR9+0x20e00], R123 ;  /* 0x020e007b6e007988 */ /* 0x0081e80008000409 */
[----:B------:R-:W-:Y:S01]  /*bed0*/  STS.U16 [R110+UR9+0x21200], R111 ;  /* 0x0212006f6e007988 */ /* 0x000fe20008000409 */
[----:B0-----:R-:W-:-:S03]  /*bee0*/  IMAD.SHL.U32 R123, R79, 0x200, RZ ;  /* 0x000002004f7b7824 */ /* 0x001fc600078e00ff */
[----:B------:R-:W-:Y:S02]  /*bef0*/  STS.U16 [R110+UR9+0x21600], R119 ;  /* 0x021600776e007988 */ /* 0x000fe40008000409 */
[----:B------:R-:W-:Y:S02]  /*bf00*/  LOP3.LUT R123, R118, 0x8000, R123, 0xf8, !PT ;  /* 0x00008000767b7812 */ /* 0x000fe400078ef87b */
[----:B------:R0:W-:Y:S04]  /*bf10*/  STS.U16 [R110+UR9+0x23e00], R120 ;  /* 0x023e00786e007988 */ /* 0x0001e80008000409 */
[----:B------:R1:W-:Y:S04]  /*bf20*/  STS.U16 [R110+UR9+0x20200], R124 ;  /* 0x0202007c6e007988 */ /* 0x0003e80008000409 */
[----:B------:R3:W-:Y:S04]  /*bf30*/  STS.U16 [R110+UR9+0x20600], R125 ;  /* 0x0206007d6e007988 */ /* 0x0007e80008000409 */
[----:B0-----:R-:W4:Y:S04]  /*bf40*/  LDL.LU R120, [R1+0x638] ;  /* 0x0006380001787983 */ /* 0x001f280000300800 */
[----:B-1----:R-:W4:Y:S04]  /*bf50*/  LDL.LU R124, [R1+0x634] ;  /* 0x00063400017c7983 */ /* 0x002f280000300800 */
[----:B---3--:R-:W3:Y:S04]  /*bf60*/  LDL.LU R125, [R1+0x630] ;  /* 0x00063000017d7983 */ /* 0x008ee80000300800 */
[----:B------:R-:W-:Y:S04]  /*bf70*/  STS.U16 [R123+UR9], R117 ;  /* 0x000000757b007988 */ /* 0x000fe80008000409 */
[----:B------:R0:W-:Y:S04]  /*bf80*/  STS.U16 [R123+UR9+0x400], R116 ;  /* 0x000400747b007988 */ /* 0x0001e80008000409 */
[----:B------:R-:W3:Y:S04]  /*bf90*/  LDL.64 R110, [R1+0x210] ;  /* 0x00021000016e7983 */ /* 0x000ee80000100a00 */
[----:B------:R-:W-:Y:S04]  /*bfa0*/  STS.U16 [R123+UR9+0x7000], R3 ;  /* 0x007000037b007988 */ /* 0x000fe80008000409 */
[----:B0-----:R-:W4:Y:S04]  /*bfb0*/  LDL.64 R116, [R1+0x230] ;  /* 0x0002300001747983 */ /* 0x001f280000100a00 */
[----:B------:R0:W-:Y:S04]  /*bfc0*/  STS.U16 [R123+UR9+0x7400], R2 ;  /* 0x007400027b007988 */ /* 0x0001e80008000409 */
[----:B------:R-:W4:Y:S04]  /*bfd0*/  LDL.64 R118, [R1+0x1f0] ;  /* 0x0001f00001767983 */ /* 0x000f280000100a00 */
[----:B------:R-:W-:Y:S04]  /*bfe0*/  STS.U16 [R123+UR9+0x2800], R41 ;  /* 0x002800297b007988 */ /* 0x000fe80008000409 */
[----:B------:R1:W-:Y:S04]  /*bff0*/  STS.U16 [R123+UR9+0x2c00], R40 ;  /* 0x002c00287b007988 */ /* 0x0003e80008000409 */
[----:B0-----:R-:W4:Y:S04]  /*c000*/  LDL.64 R2, [R1+0x1d0] ;  /* 0x0001d00001027983 */ /* 0x001f280000100a00 */
[----:B-1----:R-:W4:Y:S01]  /*c010*/  LDL.64 R40, [R1+0xb0] ;  /* 0x0000b00001287983 */ /* 0x002f220000100a00 */
[----:B------:R-:W-:-:S03]  /*c020*/  PRMT R75, RZ, 0x7610, R75 ;  /* 0x00007610ff4b7816 */ /* 0x000fc6000000004b */
[----:B------:R-:W-:Y:S04]  /*c030*/  STS.U16 [R123+UR9+0x800], R67 ;  /* 0x000800437b007988 */ /* 0x000fe80008000409 */
        /* <DEDUP_REMOVED lines=20> */
[----:B------:R0:W-:Y:S04]  /*c180*/  STS.U16 [R123+UR9+0x6400], R10 ;  /* 0x0064000a7b007988 */ /* 0x0001e80008000409 */
[----:B------:R-:W-:Y:S04]  /*c190*/  STS.U16 [R123+UR9+0x6800], R9 ;  /* 0x006800097b007988 */ /* 0x000fe80008000409 */
[----:B------:R1:W-:Y:S04]  /*c1a0*/  STS.U16 [R123+UR9+0x6c00], R8 ;  /* 0x006c00087b007988 */ /* 0x0003e80008000409 */
[----:B0-----:R-:W4:Y:S04]  /*c1b0*/  LDL.64 R10, [R1+0x190] ;  /* 0x00019000010a7983 */ /* 0x001f280000100a00 */
[----:B------:R-:W4:Y:S04]  /*c1c0*/  LDL.64 R16, [R1+0x170] ;  /* 0x0001700001107983 */ /* 0x000f280000100a00 */
[----:B-1----:R-:W4:Y:S04]  /*c1d0*/  LDL.64 R8, [R1+0x1b0] ;  /* 0x0001b00001087983 */ /* 0x002f280000100a00 */
[----:B------:R-:W4:Y:S04]  /*c1e0*/  LDL.64 R18, [R1+0x150] ;  /* 0x0001500001127983 */ /* 0x000f280000100a00 */
[----:B------:R-:W4:Y:S04]  /*c1f0*/  LDL.64 R24, [R1+0x130] ;  /* 0x0001300001187983 */ /* 0x000f280000100a00 */
[----:B------:R-:W4:Y:S04]  /*c200*/  LDL.64 R26, [R1+0x110] ;  /* 0x00011000011a7983 */ /* 0x000f280000100a00 */
[----:B------:R-:W4:Y:S04]  /*c210*/  LDL.64 R32, [R1+0xf0] ;  /* 0x0000f00001207983 */ /* 0x000f280000100a00 */
[----:B------:R-:W4:Y:S04]  /*c220*/  LDL.64 R34, [R1+0xd0] ;  /* 0x0000d00001227983 */ /* 0x000f280000100a00 */
[----:B------:R-:W4:Y:S04]  /*c230*/  LDL.64 R42, [R1+0x90] ;  /* 0x00009000012a7983 */ /* 0x000f280000100a00 */
[----:B------:R-:W4:Y:S04]  /*c240*/  LDL.64 R50, [R1+0x70] ;  /* 0x0000700001327983 */ /* 0x000f280000100a00 */
[----:B------:R-:W4:Y:S04]  /*c250*/  LDL.64 R58, [R1+0x50] ;  /* 0x00005000013a7983 */ /* 0x000f280000100a00 */
[----:B------:R-:W4:Y:S01]  /*c260*/  LDL.64 R66, [R1+0x30] ;  /* 0x0000300001427983 */ /* 0x000f220000100a00 */
[----:B------:R-:W-:-:S03]  /*c270*/  PRMT R82, RZ, 0x7610, R82 ;  /* 0x00007610ff527816 */ /* 0x000fc60000000052 */
[----:B------:R-:W-:Y:S01]  /*c280*/  STL.64 [R1+0x478], R14 ;  /* 0x0004780e01007387 */ /* 0x000fe20000100a00 */
[----:B------:R-:W-:-:S03]  /*c290*/  PRMT R83, RZ, 0x7610, R83 ;  /* 0x00007610ff537816 */ /* 0x000fc60000000053 */
[----:B------:R-:W-:Y:S01]  /*c2a0*/  STL.64 [R1+0x480], R6 ;  /* 0x0004800601007387 */ /* 0x000fe20000100a00 */
[----:B------:R-:W-:Y:S02]  /*c2b0*/  PRMT R90, RZ, 0x7610, R90 ;  /* 0x00007610ff5a7816 */ /* 0x000fe4000000005a */
[----:B--2---:R-:W-:Y:S01]  /*c2c0*/  PRMT R121, RZ, 0x7610, R121 ;  /* 0x00007610ff797816 */ /* 0x004fe20000000079 */
[----:B---3--:R-:W2:Y:S04]  /*c2d0*/  @P0 LDG.E.U16 R82, desc[UR20][R110.64] ;  /* 0x000000146e520981 */ /* 0x008ea8000c1e1500 */
[----:B----4-:R-:W3:Y:S04]  /*c2e0*/  @P0 LDG.E.U16 R75, desc[UR20][R116.64] ;  /* 0x00000014744b0981 */ /* 0x010ee8000c1e1500 */
[----:B------:R-:W4:Y:S04]  /*c2f0*/  @P0 LDG.E.U16 R83, desc[UR20][R118.64] ;  /* 0x0000001476530981 */ /* 0x000f28000c1e1500 */
[----:B------:R-:W2:Y:S04]  /*c300*/  LDL.LU.64 R116, [R1+0x628] ;  /* 0x0006280001747983 */ /* 0x000ea80000300a00 */
[----:B------:R-:W3:Y:S04]  /*c310*/  LDL.64 R110, [R1+0x228] ;  /* 0x00022800016e7983 */ /* 0x000ee80000100a00 */
[----:B------:R-:W3:Y:S04]  /*c320*/  @P0 LDG.E.U16 R90, desc[UR20][R2.64] ;  /* 0x00000014025a0981 */ /* 0x000ee8000c1e1500 */
[----:B------:R-:W3:Y:S04]  /*c330*/  LDL.64 R118, [R1+0x208] ;  /* 0x0002080001767983 */ /* 0x000ee80000100a00 */
[----:B------:R-:W3:Y:S04]  /*c340*/  @P0 LDG.E.U16 R121, desc[UR20][R40.64] ;  /* 0x0000001428790981 */ /* 0x000ee8000c1e1500 */
[----:B------:R-:W3:Y:S04]  /*c350*/  LDL.64 R2, [R1+0x1e8] ;  /* 0x0001e80001027983 */ /* 0x000ee80000100a00 */
[----:B------:R-:W3:Y:S01]  /*c360*/  LDL.64 R40, [R1+0x1c8] ;  /* 0x0001c80001287983 */ /* 0x000ee20000100a00 */
        /* <DEDUP_REMOVED lines=15> */
[----:B------:R-:W-:Y:S01]  /*c460*/  PRMT R46, RZ, 0x7610, R46 ;  /* 0x00007610ff2e7816 */ /* 0x000fe2000000002e */
[----:B------:R-:W4:Y:S04]  /*c470*/  @P0 LDG.E.U16 R98, desc[UR20][R10.64] ;  /* 0x000000140a620981 */ /* 0x000f28000c1e1500 */
        /* <DEDUP_REMOVED lines=23> */
[----:B--2---:R-:W-:Y:S04]  /*c5f0*/  STL.64 [R1+0x488], R116 ;  /* 0x0004887401007387 */ /* 0x004fe80000100a00 */
[----:B------:R-:W-:Y:S04]  /*c600*/  STL.64 [R1+0x490], R108 ;  /* 0x0004906c01007387 */ /* 0x000fe80000100a00 */
[----:B------:R-:W-:Y:S04]  /*c610*/  STL.64 [R1+0x498], R100 ;  /* 0x0004986401007387 */ /* 0x000fe80000100a00 */
[----:B------:R-:W-:Y:S04]  /*c620*/  STL.64 [R1+0x4a0], R92 ;  /* 0x0004a05c01007387 */ /* 0x000fe80000100a00 */
[----:B------:R-:W-:Y:S04]  /*c630*/  STL.64 [R1+0x4a8], R84 ;  /* 0x0004a85401007387 */ /* 0x000fe80000100a00 */
[----:B------:R-:W-:Y:S04]  /*c640*/  STL.64 [R1+0x4b0], R76 ;  /* 0x0004b04c01007387 */ /* 0x000fe80000100a00 */
[----:B------:R-:W-:Y:S04]  /*c650*/  STL.64 [R1+0x4b8], R68 ;  /* 0x0004b84401007387 */ /* 0x000fe80000100a00 */
[----:B------:R-:W-:Y:S04]  /*c660*/  STL [R1+0x4d0], R60 ;  /* 0x0004d03c01007387 */ /* 0x000fe80000100800 */
[----:B------:R-:W-:Y:S04]  /*c670*/  STL [R1+0x4cc], R61 ;  /* 0x0004cc3d01007387 */ /* 0x000fe80000100800 */
[----:B---3--:R-:W2:Y:S04]  /*c680*/  @P0 LDG.E.U16 R49, desc[UR20][R110.64] ;  /* 0x000000146e310981 */ /* 0x008ea8000c1e1500 */
[----:B------:R-:W3:Y:S04]  /*c690*/  @P0 LDG.E.U16 R48, desc[UR20][R118.64] ;  /* 0x0000001476300981 */ /* 0x000ee8000c1e1500 */
[----:B------:R-:W2:Y:S04]  /*c6a0*/  @P0 LDG.E.U16 R47, desc[UR20][R2.64] ;  /* 0x00000014022f0981 */ /* 0x000ea8000c1e1500 */
[----:B------:R-:W2:Y:S04]  /*c6b0*/  LDL.LU.64 R110, [R1+0x620] ;  /* 0x00062000016e7983 */ /* 0x000ea80000300a00 */
[----:B------:R-:W2:Y:S04]  /*c6c0*/  LDL.LU.64 R118, [R1+0x618] ;  /* 0x0006180001767983 */ /* 0x000ea80000300a00 */
[----:B------:R-:W2:Y:S04]  /*c6d0*/  LDL.LU.64 R2, [R1+0x610] ;  /* 0x0006100001027983 */ /* 0x000ea80000300a00 */
[----:B------:R0:W2:Y:S04]  /*c6e0*/  @P0 LDG.E.U16 R46, desc[UR20][R40.64] ;  /* 0x00000014282e0981 */ /* 0x0000a8000c1e1500 */
[----:B------:R-:W0:Y:S01]  /*c6f0*/  LDL.LU.64 R40, [R1+0x608] ;  /* 0x0006080001287983 */ /* 0x000e220000300a00 */
[----:B------:R-:W-:-:S02]  /*c700*/  PRMT R39, RZ, 0x7610, R39 ;  /* 0x00007610ff277816 */ /* 0x000fc40000000027 */
[----:B------:R-:W-:-:S04]  /*c710*/  PRMT R38, RZ, 0x7610, R38 ;  /* 0x00007610ff267816 */ /* 0x000fc80000000026 */
[----:B----4-:R-:W4:Y:S04]  /*c720*/  @P0 LDG.E.U16 R39, desc[UR20][R24.64] ;  /* 0x0000001418270981 */ /* 0x010f28000c1e1500 */
[----:B------:R1:W2:Y:S01]  /*c730*/  @P0 LDG.E.U16 R38, desc[UR20][R32.64] ;  /* 0x0000001420260981 */ /* 0x0002a2000c1e1500 */
[----:B0-----:R-:W-:Y:S02]  /*c740*/  PRMT R41, RZ, 0x7610, R41 ;  /* 0x00007610ff297816 */ /* 0x001fe40000000029 */
[----:B------:R-:W-:-:S04]  /*c750*/  PRMT R40, RZ, 0x7610, R40 ;  /* 0x00007610ff287816 */ /* 0x000fc80000000028 */
[----:B------:R0:W2:Y:S04]  /*c760*/  @P0 LDG.E.U16 R41, desc[UR20][R8.64] ;  /* 0x0000001408290981 */ /* 0x0000a8000c1e1500 */
[----:B------:R-:W2:Y:S04]  /*c770*/  @P0 LDG.E.U16 R40, desc[UR20][R10.64] ;  /* 0x000000140a280981 */ /* 0x000ea8000c1e1500 */
[----:B------:R-:W0:Y:S04]  /*c780*/  LDL.LU.64 R8, [R1+0x600] ;  /* 0x0006000001087983 */ /* 0x000e280000300a00 */
[----:B------:R-:W2:Y:S04]  /*c790*/  LDL.LU.64 R10, [R1+0x5f8] ;  /* 0x0005f800010a7983 */ /* 0x000ea80000300a00 */
[----:B------:R-:W2:Y:S04]  /*c7a0*/  LDL.LU.64 R24, [R1+0x5f0] ;  /* 0x0005f00001187983 */ /* 0x000ea80000300a00 */
[----:B------:R-:W1:Y:S01]  /*c7b0*/  LDL.LU.64 R32, [R1+0x5e8] ;  /* 0x0005e80001207983 */ /* 0x000e620000300a00 */
[----:B------:R-:W-:-:S02]  /*c7c0*/  PRMT R55, RZ, 0x7610, R55 ;  /* 0x00007610ff377816 */ /* 0x000fc40000000037 */
[----:B------:R-:W-:-:S04]  /*c7d0*/  PRMT R74, RZ, 0x7610, R74 ;  /* 0x00007610ff4a7816 */ /* 0x000fc8000000004a */
[----:B------:R-:W2:Y:S04]  /*c7e0*/  @P0 LDG.E.U16 R55, desc[UR20][R6.64] ;  /* 0x0000001406370981 */ /* 0x000ea8000c1e1500 */
[----:B------:R-:W2:Y:S01]  /*c7f0*/  @P0 LDG.E.U16 R74, desc[UR20][R14.64] ;  /* 0x000000140e4a0981 */ /* 0x000ea2000c1e1500 */
[----:B-1----:R-:W-:-:S06]  /*c800*/  PRMT R33, RZ, 0x7610, R33 ;  /* 0x00007610ff217816 */ /* 0x002fcc0000000021 */
[----:B------:R1:W3:Y:S04]  /*c810*/  @P0 LDG.E.U16 R33, desc[UR20][R16.64] ;  /* 0x0000001410210981 */ /* 0x0002e8000c1e1500 */
[----:B------:R-:W1:Y:S01]  /*c820*/  LDL.LU.64 R16, [R1+0x5e0] ;  /* 0x0005e00001107983 */ /* 0x000e620000300a00 */
[----:B------:R-:W-:Y:S02]  /*c830*/  PRMT R105, RZ, 0x7610, R105 ;  /* 0x00007610ff697816 */ /* 0x000fe40000000069 */
[----:B------:R-:W-:Y:S02]  /*c840*/  PRMT R32, RZ, 0x7610, R32 ;  /* 0x00007610ff207816 */ /* 0x000fe40000000020 */
[----:B------:R-:W-:Y:S02]  /*c850*/  PRMT R104, RZ, 0x7610, R104 ;  /* 0x00007610ff687816 */ /* 0x000fe40000000068 */
[----:B--2---:R-:W-:Y:S01]  /*c860*/  PRMT R25, RZ, 0x7610, R25 ;  /* 0x00007610ff197816 */ /* 0x004fe20000000019 */
[----:B------:R-:W2:Y:S01]  /*c870*/  @P0 LDG.E.U16 R105, desc[UR20][R116.64] ;  /* 0x0000001474690981 */ /* 0x000ea2000c1e1500 */
[----:B------:R-:W-:-:S02]  /*c880*/  PRMT R97, RZ, 0x7610, R97 ;  /* 0x00007610ff617816 */ /* 0x000fc40000000061 */
[----:B------:R-:W-:Y:S01]  /*c890*/  PRMT R24, RZ, 0x7610, R24 ;  /* 0x00007610ff187816 */ /* 0x000fe20000000018 */
[----:B------:R-:W2:Y:S01]  /*c8a0*/  @P0 LDG.E.U16 R32, desc[UR20][R18.64] ;  /* 0x0000001412200981 */ /* 0x000ea2000c1e1500 */
[----:B------:R-:W-:Y:S02]  /*c8b0*/  PRMT R96, RZ, 0x7610, R96 ;  /* 0x00007610ff607816 */ /* 0x000fe40000000060 */
[----:B------:R-:W-:Y:S01]  /*c8c0*/  PRMT R89, RZ, 0x7610, R89 ;  /* 0x00007610ff597816 */ /* 0x000fe20000000059 */
[----:B------:R-:W2:Y:S01]  /*c8d0*/  @P0 LDG.E.U16 R104, desc[UR20][R108.64] ;  /* 0x000000146c680981 */ /* 0x000ea2000c1e1500 */
[----:B------:R-:W-:Y:S02]  /*c8e0*/  PRMT R88, RZ, 0x7610, R88 ;  /* 0x00007610ff587816 */ /* 0x000fe40000000058 */
[----:B0-----:R-:W-:Y:S01]  /*c8f0*/  PRMT R9, RZ, 0x7610, R9 ;  /* 0x00007610ff097816 */ /* 0x001fe20000000009 */
[----:B------:R-:W2:Y:S01]  /*c900*/  @P0 LDG.E.U16 R25, desc[UR20][R26.64] ;  /* 0x000000141a190981 */ /* 0x000ea2000c1e1500 */
[----:B------:R-:W-:-:S02]  /*c910*/  PRMT R81, RZ, 0x7610, R81 ;  /* 0x00007610ff517816 */ /* 0x000fc40000000051 */
[----:B------:R-:W-:Y:S01]  /*c920*/  PRMT R8, RZ, 0x7610, R8 ;  /* 0x00007610ff087816 */ /* 0x000fe20000000008 */
[----:B------:R-:W2:Y:S01]  /*c930*/  LDL.LU.64 R18, [R1+0x5d8] ;  /* 0x0005d80001127983 */ /* 0x000ea20000300a00 */
[----:B------:R-:W-:Y:S02]  /*c940*/  PRMT R80, RZ, 0x7610, R80 ;  /* 0x00007610ff507816 */ /* 0x000fe40000000050 */
[----:B------:R-:W-:Y:S01]  /*c950*/  PRMT R73, RZ, 0x7610, R73 ;  /* 0x00007610ff497816 */ /* 0x000fe20000000049 */
[----:B------:R-:W2:Y:S01]  /*c960*/  @P0 LDG.E.U16 R97, desc[UR20][R100.64] ;  /* 0x0000001464610981 */ /* 0x000ea2000c1e1500 */
[----:B------:R-:W-:-:S03]  /*c970*/  PRMT R72, RZ, 0x7610, R72 ;  /* 0x00007610ff487816 */ /* 0x000fc60000000048 */
[----:B------:R-:W2:Y:S01]  /*c980*/  LDL.LU.64 R26, [R1+0x5d0] ;  /* 0x0005d000011a7983 */ /* 0x000ea20000300a00 */
[----:B------:R-:W-:-:S03]  /*c990*/  PRMT R65, RZ, 0x7610, R65 ;  /* 0x00007610ff417816 */ /* 0x000fc60000000041 */
[----:B------:R-:W2:Y:S01]  /*c9a0*/  @P0 LDG.E.U16 R24, desc[UR20][R34.64] ;  /* 0x0000001422180981 */ /* 0x000ea2000c1e1500 */
[----:B------:R-:W-:-:S03]  /*c9b0*/  PRMT R64, RZ, 0x7610, R64 ;  /* 0x00007610ff407816 */ /* 0x000fc60000000040 */
[----:B------:R0:W-:Y:S01]  /*c9c0*/  STS.U16 [R123+UR9+0x7c00], R55 ;  /* 0x007c00377b007988 */ /* 0x0001e20008000409 */
[----:B------:R-:W-:-:S03]  /*c9d0*/  PRMT R57, RZ, 0x7610, R57 ;  /* 0x00007610ff397816 */ /* 0x000fc60000000039 */
[----:B------:R-:W2:Y:S04]  /*c9e0*/  @P0 LDG.E.U16 R96, desc[UR20][R92.64] ;  /* 0x000000145c600981 */ /* 0x000ea8000c1e1500 */
[----:B------:R-:W2:Y:S01]  /*c9f0*/  LDL.LU.64 R34, [R1+0x5c8] ;  /* 0x0005c80001227983 */ /* 0x000ea20000300a00 */
[----:B0-----:R-:W-:-:S03]  /*ca00*/  LOP3.LUT R55, R123, 0x20, RZ, 0x3c, !PT ;  /* 0x000000207b377812 */ /* 0x001fc600078e3cff */
[----:B------:R-:W2:Y:S01]  /*ca10*/  @P0 LDG.E.U16 R89, desc[UR20][R84.64] ;  /* 0x0000001454590981 */ /* 0x000ea2000c1e1500 */
[----:B------:R-:W-:-:S03]  /*ca20*/  PRMT R56, RZ, 0x7610, R56 ;  /* 0x00007610ff387816 */ /* 0x000fc60000000038 */
[----:B------:R-:W2:Y:S01]  /*ca30*/  @P0 LDG.E.U16 R88, desc[UR20][R76.64] ;  /* 0x000000144c580981 */ /* 0x000ea2000c1e1500 */
[----:B------:R-:W-:-:S03]  /*ca40*/  PRMT R54, RZ, 0x7610, R54 ;  /* 0x00007610ff367816 */ /* 0x000fc60000000036 */
[----:B------:R-:W2:Y:S04]  /*ca50*/  @P0 LDG.E.U16 R9, desc[UR20][R58.64] ;  /* 0x000000143a090981 */ /* 0x000ea8000c1e1500 */
[----:B------:R-:W2:Y:S04]  /*ca60*/  @P0 LDG.E.U16 R81, desc[UR20][R68.64] ;  /* 0x0000001444510981 */ /* 0x000ea8000c1e1500 */
[----:B------:R-:W2:Y:S04]  /*ca70*/  @P0 LDG.E.U16 R8, desc[UR20][R66.64] ;  /* 0x0000001442080981 */ /* 0x000ea8000c1e1500 */
[----:B------:R-:W2:Y:S04]  /*ca80*/  @P0 LDG.E.U16 R80, desc[UR20][R60.64] ;  /* 0x000000143c500981 */ /* 0x000ea8000c1e1500 */
[----:B------:R0:W-:Y:S04]  /*ca90*/  STS.U16 [R123+UR9+0x7800], R74 ;  /* 0x0078004a7b007988 */ /* 0x0001e80008000409 */
[----:B------:R-:W2:Y:S04]  /*caa0*/  @P0 LDG.E.U16 R73, desc[UR20][R52.64] ;  /* 0x0000001434490981 */ /* 0x000ea8000c1e1500 */
[----:B------:R0:W-:Y:S04]  /*cab0*/  STS.U16 [R55+UR9+0x100], R75 ;  /* 0x0001004b37007988 */ /* 0x0001e80008000409 */
[----:B------:R-:W2:Y:S04]  /*cac0*/  @P0 LDG.E.U16 R72, desc[UR20][R44.64] ;  /* 0x000000142c480981 */ /* 0x000ea8000c1e1500 */
[----:B------:R0:W-:Y:S04]  /*cad0*/  STS.U16 [R55+UR9+0x500], R82 ;  /* 0x0005005237007988 */ /* 0x0001e80008000409 */
[----:B------:R-:W2:Y:S04]  /*cae0*/  @P0 LDG.E.U16 R65, desc[UR20][R36.64] ;  /* 0x0000001424410981 */ /* 0x000ea8000c1e1500 */
[----:B------:R0:W-:Y:S04]  /*caf0*/  STS.U16 [R55+UR9+0x900], R83 ;  /* 0x0009005337007988 */ /* 0x0001e80008000409 */
[----:B------:R-:W3:Y:S04]  /*cb00*/  @P0 LDG.E.U16 R64, desc[UR20][R28.64] ;  /* 0x000000141c400981 */ /* 0x000ee8000c1e1500 */
[----:B------:R0:W-:Y:S04]  /*cb10*/  STS.U16 [R55+UR9+0xd00], R90 ;  /* 0x000d005a37007988 */ /* 0x0001e80008000409 */
[----:B------:R-:W3:Y:S04]  /*cb20*/  @P0 LDG.E.U16 R57, desc[UR20][R20.64] ;  /* 0x0000001414390981 */ /* 0x000ee8000c1e1500 */
[----:B------:R0:W-:Y:S04]  /*cb30*/  STS.U16 [R55+UR9+0x1100], R91 ;  /* 0x0011005b37007988 */ /* 0x0001e80008000409 */
[----:B------:R-:W3:Y:S04]  /*cb40*/  @P0 LDG.E.U16 R56, desc[UR20][R12.64] ;  /* 0x000000140c380981 */ /* 0x000ee8000c1e1500 */
[----:B------:R0:W-:Y:S04]  /*cb50*/  STS.U16 [R55+UR9+0x1500], R98 ;  /* 0x0015006237007988 */ /* 0x0001e80008000409 */
[----:B------:R-:W3:Y:S04]  /*cb60*/  @P0 LDG.E.U16 R54, desc[UR20][R4.64] ;  /* 0x0000001404360981 */ /* 0x000ee8000c1e1500 */
[----:B------:R0:W-:Y:S04]  /*cb70*/  STS.U16 [R55+UR9+0x1900], R99 ;  /* 0x0019006337007988 */ /* 0x0001e80008000409 */
[----:B------:R0:W-:Y:S04]  /*cb80*/  STS.U16 [R55+UR9+0x1d00], R106 ;  /* 0x001d006a37007988 */ /* 0x0001e80008000409 */
[----:B------:R0:W-:Y:S04]  /*cb90*/  STS.U16 [R55+UR9+0x2100], R107 ;  /* 0x0021006b37007988 */ /* 0x0001e80008000409 */
[----:B------:R0:W-:Y:S04]  /*cba0*/  STS.U16 [R55+UR9+0x2500], R114 ;  /* 0x0025007237007988 */ /* 0x0001e80008000409 */
[----:B------:R0:W-:Y:S04]  /*cbb0*/  STS.U16 [R55+UR9+0x2900], R115 ;  /* 0x0029007337007988 */ /* 0x0001e80008000409 */
[----:B------:R0:W-:Y:S04]  /*cbc0*/  STS.U16 [R55+UR9+0x2d00], R120 ;  /* 0x002d007837007988 */ /* 0x0001e80008000409 */
[----:B------:R0:W-:Y:S01]  /*cbd0*/  STS.U16 [R55+UR9+0x3100], R121 ;  /* 0x0031007937007988 */ /* 0x0001e20008000409 */
[----:B-1----:R-:W-:-:S02]  /*cbe0*/  PRMT R17, RZ, 0x7610, R17 ;  /* 0x00007610ff117816 */ /* 0x002fc40000000011 */
[----:B------:R-:W-:-:S04]  /*cbf0*/  PRMT R16, RZ, 0x7610, R16 ;  /* 0x00007610ff107816 */ /* 0x000fc80000000010 */
[----:B------:R-:W4:Y:S04]  /*cc00*/  @P0 LDG.E.U16 R17, desc[UR20][R42.64] ;  /* 0x000000142a110981 */ /* 0x000f28000c1e1500 */
[----:B------:R-:W4:Y:S04]  /*cc10*/  @P0 LDG.E.U16 R16, desc[UR20][R50.64] ;  /* 0x0000001432100981 */ /* 0x000f28000c1e1500 */
[----:B------:R-:W4:Y:S04]  /*cc20*/  LDL.LU.64 R42, [R1+0x5c0] ;  /* 0x0005c000012a7983 */ /* 0x000f280000300a00 */
[----:B------:R-:W4:Y:S04]  /*cc30*/  LDL.LU.64 R50, [R1+0x5b8] ;  /* 0x0005b80001327983 */ /* 0x000f280000300a00 */
[----:B------:R-:W4:Y:S04]  /*cc40*/  LDL.LU.64 R58, [R1+0x5b0] ;  /* 0x0005b000013a7983 */ /* 0x000f280000300a00 */
[----:B------:R-:W4:Y:S04]  /*cc50*/  LDL.LU.64 R66, [R1+0x5a8] ;  /* 0x0005a80001427983 */ /* 0x000f280000300a00 */
[----:B0-----:R-:W4:Y:S04]  /*cc60*/  LDL.LU R74, [R1+0x5a4] ;  /* 0x0005a400014a7983 */ /* 0x001f280000300800 */
        /* <DEDUP_REMOVED lines=13> */
[----:B------:R0:W-:Y:S04]  /*cd40*/  STS.U16 [R55+UR9+0x3500], R124 ;  /* 0x0035007c37007988 */ /* 0x0001e80008000409 */
[----:B------:R1:W-:Y:S04]  /*cd50*/  STS.U16 [R55+UR9+0x3900], R125 ;  /* 0x0039007d37007988 */ /* 0x0003e80008000409 */
[----:B------:R-:W-:Y:S04]  /*cd60*/  STS.U16 [R55+UR9+0x3d00], R113 ;  /* 0x003d007137007988 */ /* 0x000fe80008000409 */
[----:B------:R-:W-:Y:S04]  /*cd70*/  STS.U16 [R55+UR9+0x4100], R112 ;  /* 0x0041007037007988 */ /* 0x000fe80008000409 */
[----:B--2---:R-:W-:Y:S04]  /*cd80*/  STS.U16 [R55+UR9+0x4500], R105 ;  /* 0x0045006937007988 */ /* 0x004fe80008000409 */
[----:B------:R-:W-:Y:S04]  /*cd90*/  STS.U16 [R55+UR9+0x4900], R104 ;  /* 0x0049006837007988 */ /* 0x000fe80008000409 */
[----:B------:R-:W-:Y:S04]  /*cda0*/  STS.U16 [R55+UR9+0x4d00], R97 ;  /* 0x004d006137007988 */ /* 0x000fe80008000409 */
[----:B------:R-:W-:Y:S04]  /*cdb0*/  STS.U16 [R55+UR9+0x5100], R96 ;  /* 0x0051006037007988 */ /* 0x000fe80008000409 */
[----:B------:R-:W-:Y:S04]  /*cdc0*/  STS.U16 [R55+UR9+0x5500], R89 ;  /* 0x0055005937007988 */ /* 0x000fe80008000409 */
[----:B------:R-:W-:Y:S04]  /*cdd0*/  STS.U16 [R55+UR9+0x5900], R88 ;  /* 0x0059005837007988 */ /* 0x000fe80008000409 */
[----:B------:R-:W-:Y:S01]  /*cde0*/  STS.U16 [R55+UR9+0x5d00], R81 ;  /* 0x005d005137007988 */ /* 0x000fe20008000409 */
[----:B------:R-:W-:-:S03]  /*cdf0*/  LOP3.LUT R116, R123, 0x40, RZ, 0x3c, !PT ;  /* 0x000000407b747812 */ /* 0x000fc600078e3cff */
[----:B------:R-:W-:Y:S04]  /*ce00*/  STS.U16 [R55+UR9+0x6100], R80 ;  /* 0x0061005037007988 */ /* 0x000fe80008000409 */
[----:B------:R-:W-:Y:S04]  /*ce10*/  STS.U16 [R55+UR9+0x6500], R73 ;  /* 0x0065004937007988 */ /* 0x000fe80008000409 */
[----:B------:R-:W-:Y:S04]  /*ce20*/  STS.U16 [R55+UR9+0x6900], R72 ;  /* 0x0069004837007988 */ /* 0x000fe80008000409 */
[----:B------:R-:W-:Y:S04]  /*ce30*/  STS.U16 [R55+UR9+0x6d00], R65 ;  /* 0x006d004137007988 */ /* 0x000fe80008000409 */
[----:B---3--:R-:W-:Y:S01]  /*ce40*/  STS.U16 [R55+UR9+0x7100], R64 ;  /* 0x0071004037007988 */ /* 0x008fe20008000409 */
        /* <DEDUP_REMOVED lines=9> */
[----:B0-----:R-:W2:Y:S04]  /*cee0*/  LDL.LU R124, [R1+0x56c] ;  /* 0x00056c00017c7983 */ /* 0x001ea80000300800 */
[----:B------:R-:W-:Y:S04]  /*cef0*/  STS.U16 [R116+UR9+0x1600], R40 ;  /* 0x0016002874007988 */ /* 0x000fe80008000409 */
[----:B-1----:R-:W3:Y:S04]  /*cf00*/  LDL.LU R125, [R1+0x568] ;  /* 0x00056800017d7983 */ /* 0x002ee80000300800 */
[----:B----4-:R-:W-:Y:S04]  /*cf10*/  STS.U16 [R116+UR9+0x1a00], R39 ;  /* 0x001a002774007988 */ /* 0x010fe80008000409 */
[----:B------:R0:W-:Y:S04]  /*cf20*/  STS.U16 [R116+UR9+0x1e00], R38 ;  /* 0x001e002674007988 */ /* 0x0001e80008000409 */
[----:B------:R-:W4:Y:S04]  /*cf30*/  @P0 LDG.E.U16 R60, desc[UR20][R120.64] ;  /* 0x00000014783c0981 */ /* 0x000f28000c1e1500 */
[----:B------:R-:W2:Y:S04]  /*cf40*/  LDL.LU.64 R120, [R1+0x560] ;  /* 0x0005600001787983 */ /* 0x000ea80000300a00 */
[----:B0-----:R-:W2:Y:S04]  /*cf50*/  LDL.64 R38, [R1+0x220] ;  /* 0x0002200001267983 */ /* 0x001ea80000100a00 */
[----:B------:R-:W3:Y:S04]  /*cf60*/  LDL.64 R46, [R1+0x200] ;  /* 0x00020000012e7983 */ /* 0x000ee80000100a00 */
[----:B------:R-:W4:Y:S01]  /*cf70*/  LDL.64 R54, [R1+0x1e0] ;  /* 0x0001e00001367983 */ /* 0x000f220000100a00 */
[----:B------:R-:W-:-:S03]  /*cf80*/  PRMT R109, RZ, 0x7610, R109 ;  /* 0x00007610ff6d7816 */ /* 0x000fc6000000006d */
[----:B------:R-:W-:Y:S01]  /*cf90*/  STS.U16 [R116+UR9+0x2200], R33 ;  /* 0x0022002174007988 */ /* 0x000fe20008000409 */
[----:B------:R-:W-:-:S03]  /*cfa0*/  PRMT R108, RZ, 0x7610, R108 ;  /* 0x00007610ff6c7816 */ /* 0x000fc6000000006c */
[----:B------:R-:W-:Y:S04]  /*cfb0*/  STS.U16 [R116+UR9+0x2600], R32 ;  /* 0x0026002074007988 */ /* 0x000fe80008000409 */
[----:B------:R-:W-:Y:S01]  /*cfc0*/  STS.U16 [R116+UR9+0x2a00], R25 ;  /* 0x002a001974007988 */ /* 0x000fe20008000409 */
[----:B------:R-:W-:-:S03]  /*cfd0*/  PRMT R101, RZ, 0x7610, R101 ;  /* 0x00007610ff657816 */ /* 0x000fc60000000065 */
        /* <DEDUP_REMOVED lines=18> */
[----:B------:R-:W4:Y:S04]  /*d100*/  LDL.64 R112, [R1] ;  /* 0x0000000001707983 */ /* 0x000f280000100a00 */
[----:B--2---:R0:W2:Y:S04]  /*d110*/  @P0 LDG.E.U16 R109, desc[UR20][R38.64] ;  /* 0x00000014266d0981 */ /* 0x0040a8000c1e1500 */
[----:B---3--:R1:W3:Y:S04]  /*d120*/  @P0 LDG.E.U16 R108, desc[UR20][R46.64] ;  /* 0x000000142e6c0981 */ /* 0x0082e8000c1e1500 */
[----:B----4-:R4:W2:Y:S04]  /*d130*/  @P0 LDG.E.U16 R101, desc[UR20][R54.64] ;  /* 0x0000001436650981 */ /* 0x0108a8000c1e1500 */
[----:B------:R-:W0:Y:S04]  /*d140*/  LDL.LU.64 R38, [R1+0x558] ;  /* 0x0005580001267983 */ /* 0x000e280000300a00 */
[----:B------:R-:W1:Y:S04]  /*d150*/  LDL.LU.64 R46, [R1+0x550] ;  /* 0x00055000012e7983 */ /* 0x000e680000300a00 */
[----:B------:R-:W4:Y:S01]  /*d160*/  LDL.LU.64 R54, [R1+0x548] ;  /* 0x0005480001367983 */ /* 0x000f220000300a00 */
[----:B------:R-:W-:-:S02]  /*d170*/  PRMT R122, RZ, 0x7610, R122 ;  /* 0x00007610ff7a7816 */ /* 0x000fc4000000007a */
[----:B------:R-:W-:Y:S02]  /*d180*/  PRMT R61, RZ, 0x7610, R61 ;  /* 0x00007610ff3d7816 */ /* 0x000fe4000000003d */
[----:B------:R-:W-:Y:S02]  /*d190*/  PRMT R0, RZ, 0x7610, R0 ;  /* 0x00007610ff007816 */ /* 0x000fe40000000000 */
[----:B------:R-:W-:Y:S01]  /*d1a0*/  PRMT R95, RZ, 0x7610, R95 ;  /* 0x00007610ff5f7816 */ /* 0x000fe2000000005f */
[----:B------:R-:W2:Y:S01]  /*d1b0*/  @P0 LDG.E.U16 R122, desc[UR20][R114.64] ;  /* 0x00000014727a0981 */ /* 0x000ea2000c1e1500 */
[----:B------:R-:W-:Y:S02]  /*d1c0*/  PRMT R62, RZ, 0x7610, R62 ;  /* 0x00007610ff3e7816 */ /* 0x000fe4000000003e */
[----:B------:R-:W-:Y:S01]  /*d1d0*/  PRMT R103, RZ, 0x7610, R103 ;  /* 0x00007610ff677816 */ /* 0x000fe20000000067 */
        /* <DEDUP_REMOVED lines=19> */
[----:B------:R-:W-:-:S03]  /*d310*/  PRMT R117, RZ, 0x7610, R117 ;  /* 0x00007610ff757816 */ /* 0x000fc60000000075 */
[----:B------:R-:W2:Y:S01]  /*d320*/  @P0 LDG.E.U16 R93, desc[UR20][R16.64] ;  /* 0x00000014105d0981 */ /* 0x000ea2000c1e1500 */
[----:B------:R-:W-:-:S03]  /*d330*/  PRMT R7, RZ, 0x7610, R7 ;  /* 0x00007610ff077816 */ /* 0x000fc60000000007 */
[----:B------:R-:W2:Y:S01]  /*d340*/  LDL.LU.64 R8, [R1+0x540] ;  /* 0x0005400001087983 */ /* 0x000ea20000300a00 */
[----:B------:R-:W-:-:S03]  /*d350*/  PRMT R86, RZ, 0x7610, R86 ;  /* 0x00007610ff567816 */ /* 0x000fc60000000056 */
[----:B------:R-:W2:Y:S01]  /*d360*/  @P0 LDG.E.U16 R124, desc[UR20][R58.64] ;  /* 0x000000143a7c0981 */ /* 0x000ea2000c1e1500 */
[----:B------:R-:W-:-:S03]  /*d370*/  PRMT R78, RZ, 0x7610, R78 ;  /* 0x00007610ff4e7816 */ /* 0x000fc6000000004e */
[----:B------:R-:W2:Y:S01]  /*d380*/  LDL.LU.64 R16, [R1+0x538] ;  /* 0x0005380001107983 */ /* 0x000ea20000300a00 */
[----:B------:R-:W-:-:S03]  /*d390*/  PRMT R92, RZ, 0x7610, R92 ;  /* 0x00007610ff5c7816 */ /* 0x000fc6000000005c */
[----:B------:R-:W2:Y:S01]  /*d3a0*/  @P0 LDG.E.U16 R87, desc[UR20][R24.64] ;  /* 0x0000001418570981 */ /* 0x000ea2000c1e1500 */
[----:B------:R-:W-:-:S03]  /*d3b0*/  PRMT R85, RZ, 0x7610, R85 ;  /* 0x00007610ff557816 */ /* 0x000fc60000000055 */
[----:B------:R-:W2:Y:S04]  /*d3c0*/  @P0 LDG.E.U16 R125, desc[UR20][R50.64] ;  /* 0x00000014327d0981 */ /* 0x000ea8000c1e1500 */
[----:B------:R-:W2:Y:S04]  /*d3d0*/  @P0 LDG.E.U16 R70, desc[UR20][R32.64] ;  /* 0x0000001420460981 */ /* 0x000ea8000c1e1500 */
[----:B------:R-:W3:Y:S01]  /*d3e0*/  LDL.LU.64 R24, [R1+0x530] ;  /* 0x0005300001187983 */ /* 0x000ee20000300a00 */
[----:B------:R-:W-:-:S03]  /*d3f0*/  PRMT R84, RZ, 0x7610, R84 ;  /* 0x00007610ff547816 */ /* 0x000fc60000000054 */
[----:B------:R-:W3:Y:S04]  /*d400*/  @P0 LDG.E.U16 R119, desc[UR20][R42.64] ;  /* 0x000000142a770981 */ /* 0x000ee8000c1e1500 */
[----:B------:R-:W3:Y:S04]  /*d410*/  LDL.LU.64 R32, [R1+0x528] ;  /* 0x0005280001207983 */ /* 0x000ee80000300a00 */
[----:B------:R-:W3:Y:S01]  /*d420*/  @P0 LDG.E.U16 R118, desc[UR20][R34.64] ;  /* 0x0000001422760981 */ /* 0x000ee2000c1e1500 */
[----:B------:R-:W-:-:S03]  /*d430*/  PRMT R110, RZ, 0x7610, R110 ;  /* 0x00007610ff6e7816 */ /* 0x000fc6000000006e */
[----:B------:R-:W3:Y:S04]  /*d440*/  @P0 LDG.E.U16 R111, desc[UR20][R26.64] ;  /* 0x000000141a6f0981 */ /* 0x000ee8000c1e1500 */
        /* <DEDUP_REMOVED lines=9> */
[----:B------:R-:W3:Y:S01]  /*d4e0*/  @P0 LDG.E.U16 R110, desc[UR20][R120.64] ;  /* 0x00000014786e0981 */ /* 0x000ee2000c1e1500 */
[----:B0-----:R-:W-:-:S02]  /*d4f0*/  PRMT R39, RZ, 0x7610, R39 ;  /* 0x00007610ff277816 */ /* 0x001fc40000000027 */
[----:B------:R-:W-:Y:S02]  /*d500*/  PRMT R38, RZ, 0x7610, R38 ;  /* 0x00007610ff267816 */ /* 0x000fe40000000026 */
[----:B-1----:R-:W-:Y:S02]  /*d510*/  PRMT R46, RZ, 0x7610, R46 ;  /* 0x00007610ff2e7816 */ /* 0x002fe4000000002e */
[----:B------:R-:W3:Y:S01]  /*d520*/  @P0 LDG.E.U16 R39, desc[UR20][R40.64] ;  /* 0x0000001428270981 */ /* 0x000ee2000c1e1500 */
[----:B----4-:R-:W-:-:S03]  /*d530*/  PRMT R54, RZ, 0x7610, R54 ;  /* 0x00007610ff367816 */ /* 0x010fc60000000036 */
[----:B------:R-:W4:Y:S04]  /*d540*/  @P0 LDG.E.U16 R46, desc[UR20][R48.64] ;  /* 0x00000014302e0981 */ /* 0x000f28000c1e1500 */
[----:B------:R-:W4:Y:S04]  /*d550*/  @P0 LDG.E.U16 R38, desc[UR20][R56.64] ;  /* 0x0000001438260981 */ /* 0x000f28000c1e1500 */
[----:B------:R-:W4:Y:S04]  /*d560*/  LDL.LU.64 R40, [R1+0x520] ;  /* 0x0005200001287983 */ /* 0x000f280000300a00 */
[----:B------:R-:W4:Y:S04]  /*d570*/  LDL.LU.64 R48, [R1+0x518] ;  /* 0x0005180001307983 */ /* 0x000f280000300a00 */
[----:B------:R-:W4:Y:S04]  /*d580*/  LDL.LU.64 R56, [R1+0x510] ;  /* 0x0005100001387983 */ /* 0x000f280000300a00 */
[----:B------:R-:W4:Y:S04]  /*d590*/  LDL.LU.64 R64, [R1+0x508] ;  /* 0x0005080001407983 */ /* 0x000f280000300a00 */
[----:B------:R-:W4:Y:S04]  /*d5a0*/  @P0 LDG.E.U16 R54, desc[UR20][R72.64] ;  /* 0x0000001448360981 */ /* 0x000f28000c1e1500 */
[----:B------:R-:W4:Y:S04]  /*d5b0*/  LDL.LU.64 R72, [R1+0x500] ;  /* 0x0005000001487983 */ /* 0x000f280000300a00 */
[----:B------:R-:W4:Y:S04]  /*d5c0*/  LDL.LU.64 R80, [R1+0x4f8] ;  /* 0x0004f80001507983 */ /* 0x000f280000300a00 */
[----:B------:R-:W4:Y:S04]  /*d5d0*/  LDL.LU.64 R88, [R1+0x4f0] ;  /* 0x0004f00001587983 */ /* 0x000f280000300a00 */
[----:B------:R-:W4:Y:S04]  /*d5e0*/  LDL.LU.64 R96, [R1+0x4e8] ;  /* 0x0004e80001607983 */ /* 0x000f280000300a00 */
[----:B------:R-:W4:Y:S04]  /*d5f0*/  LDL.LU.64 R104, [R1+0x4e0] ;  /* 0x0004e00001687983 */ /* 0x000f280000300a00 */
[----:B------:R-:W4:Y:S04]  /*d600*/  LDL.LU.64 R112, [R1+0x4d8] ;  /* 0x0004d80001707983 */ /* 0x000f280000300a00 */
[----:B------:R0:W-:Y:S04]  /*d610*/  STS.U16 [R116+UR9+0x4200], R60 ;  /* 0x0042003c74007988 */ /* 0x0001e80008000409 */
[----:B--2---:R1:W-:Y:S04]  /*d620*/  STS.U16 [R116+UR9+0x4600], R122 ;  /* 0x0046007a74007988 */ /* 0x0043e80008000409 */
[----:B------:R2:W-:Y:S04]  /*d630*/  STS.U16 [R116+UR9+0x4a00], R61 ;  /* 0x004a003d74007988 */ /* 0x0005e80008000409 */
[----:B------:R1:W-:Y:S04]  /*d640*/  STS.U16 [R116+UR9+0x4e00], R0 ;  /* 0x004e000074007988 */ /* 0x0003e80008000409 */
[----:B0-----:R0:W5:Y:S04]  /*d650*/  LDL.LU R60, [R1+0x4d0] ;  /* 0x0004d000013c7983 */ /* 0x0011680000300800 */
[----:B------:R0:W-:Y:S04]  /*d660*/  STS.U16 [R116+UR9+0x5200], R95 ;  /* 0x0052005f74007988 */ /* 0x0001e80008000409 */
[----:B-1----:R-:W4:Y:S04]  /*d670*/  LDL.LU R122, [R1+0x384] ;  /* 0x00038400017a7983 */ /* 0x002f280000300800 */
[----:B------:R1:W-:Y:S04]  /*d680*/  STS.U16 [R116+UR9+0x5600], R62 ;  /* 0x0056003e74007988 */ /* 0x0003e80008000409 */
[----:B--2---:R2:W5:Y:S04]  /*d690*/  LDL.LU R61, [R1+0x4cc] ;  /* 0x0004cc00013d7983 */ /* 0x0045680000300800 */
[----:B------:R-:W-:Y:S04]  /*d6a0*/  STS.U16 [R116+UR9+0x5a00], R103 ;  /* 0x005a006774007988 */ /* 0x000fe80008000409 */
[----:B------:R2:W5:Y:S04]  /*d6b0*/  LDL.LU R0, [R1+0x4c8] ;  /* 0x0004c80001007983 */ /* 0x0005680000300800 */
[----:B------:R1:W-:Y:S04]  /*d6c0*/  STS.U16 [R116+UR9+0x5e00], R94 ;  /* 0x005e005e74007988 */ /* 0x0003e80008000409 */
[----:B0-----:R-:W2:Y:S04]  /*d6d0*/  LDL.LU R95, [R1+0x324] ;  /* 0x00032400015f7983 */ /* 0x001ea80000300800 */
[----:B------:R0:W-:Y:S04]  /*d6e0*/  STS.U16 [R116+UR9+0x6200], R124 ;  /* 0x0062007c74007988 */ /* 0x0001e80008000409 */
[----:B------:R-:W-:Y:S04]  /*d6f0*/  STS.U16 [R116+UR9+0x6600], R125 ;  /* 0x0066007d74007988 */ /* 0x000fe80008000409 */
[----:B---3--:R-:W-:Y:S01]  /*d700*/  STS.U16 [R116+UR9+0x6a00], R119 ;  /* 0x006a007774007988 */ /* 0x008fe20008000409 */
[----:B------:R-:W-:-:S03]  /*d710*/  PRMT R77, RZ, 0x7610, R77 ;  /* 0x00007610ff4d7816 */ /* 0x000fc6000000004d */
[----:B-1----:R1:W5:Y:S04]  /*d720*/  LDL.LU R62, [R1+0x4c4] ;  /* 0x0004c400013e7983 */ /* 0x0023680000300800 */
[----:B------:R-:W-:Y:S01]  /*d730*/  STS.U16 [R116+UR9+0x6e00], R118 ;  /* 0x006e007674007988 */ /* 0x000fe20008000409 */
[----:B------:R-:W-:-:S03]  /*d740*/  PRMT R76, RZ, 0x7610, R76 ;  /* 0x00007610ff4c7816 */ /* 0x000fc6000000004c */
[----:B------:R-:W3:Y:S04]  /*d750*/  LDL.LU R94, [R1+0x36c] ;  /* 0x00036c00015e7983 */ /* 0x000ee80000300800 */
[----:B------:R0:W-:Y:S01]  /*d760*/  STS.U16 [R116+UR9+0x7200], R111 ;  /* 0x0072006f74007988 */ /* 0x0001e20008000409 */
[----:B------:R-:W-:-:S03]  /*d770*/  PRMT R71, RZ, 0x7610, R71 ;  /* 0x00007610ff477816 */ /* 0x000fc60000000047 */
[----:B------:R-:W-:Y:S04]  /*d780*/  STS.U16 [R116+UR9+0x7600], R102 ;  /* 0x0076006674007988 */ /* 0x000fe80008000409 */
[----:B------:R-:W-:Y:S04]  /*d790*/  STS.U16 [R116+UR9+0x7a00], R117 ;  /* 0x007a007574007988 */ /* 0x000fe80008000409 */
[----:B------:R-:W3:Y:S04]  /*d7a0*/  LDL.LU R103, [R1+0x320] ;  /* 0x0003200001677983 */ /* 0x000ee80000300800 */
[----:B------:R1:W-:Y:S04]  /*d7b0*/  STS.U16 [R116+UR9+0x7e00], R7 ;  /* 0x007e000774007988 */ /* 0x0003e80008000409 */
[----:B0-----:R-:W3:Y:S04]  /*d7c0*/  LDL.LU R124, [R1+0x4c0] ;  /* 0x0004c000017c7983 */ /* 0x001ee80000300800 */
[----:B------:R-:W3:Y:S01]  /*d7d0*/  LDL.LU R111, [R1+0x31c] ;  /* 0x00031c00016f7983 */ /* 0x000ee20000300800 */
[----:B-1----:R-:W-:-:S03]  /*d7e0*/  LOP3.LUT R7, R123, 0x60, RZ, 0x3c, !PT ;  /* 0x000000607b077812 */ /* 0x002fc600078e3cff */
[----:B------:R-:W3:Y:S04]  /*d7f0*/  LDL.LU R102, [R1+0x318] ;  /* 0x0003180001667983 */ /* 0x000ee80000300800 */
[----:B------:R0:W-:Y:S04]  /*d800*/  STS.U16 [R7+UR9+0x7f00], R110 ;  /* 0x007f006e07007988 */ /* 0x0001e80008000409 */
[----:B0-----:R-:W3:Y:S04]  /*d810*/  LDL.LU R110, [R1+0x314] ;  /* 0x00031400016e7983 */ /* 0x001ee80000300800 */
[----:B------:R-:W3:Y:S04]  /*d820*/  LDL.LU R125, [R1+0x310] ;  /* 0x00031000017d7983 */ /* 0x000ee80000300800 */
[----:B------:R-:W3:Y:S01]  /*d830*/  LDL.LU R119, [R1+0x30c] ;  /* 0x00030c0001777983 */ /* 0x000ee20000300800 */
[----:B------:R-:W-:-:S02]  /*d840*/  PRMT R69, RZ, 0x7610, R69 ;  /* 0x00007610ff457816 */ /* 0x000fc40000000045 */
[----:B------:R-:W-:Y:S01]  /*d850*/  PRMT R68, RZ, 0x7610, R68 ;  /* 0x00007610ff447816 */ /* 0x000fe20000000044 */
[----:B------:R-:W3:Y:S01]  /*d860*/  LDL.LU R118, [R1+0x308] ;  /* 0x0003080001767983 */ /* 0x000ee20000300800 */
        /* <DEDUP_REMOVED lines=8> */
[----:B------:R-:W-:Y:S01]  /*d8f0*/  PRMT R6, RZ, 0x7610, R6 ;  /* 0x00007610ff067816 */ /* 0x000fe20000000006 */
[----:B------:R-:W3:Y:S04]  /*d900*/  @P0 LDG.E.U16 R22, desc[UR20][R32.64] ;  /* 0x0000001420160981 */ /* 0x000ee8000c1e1500 */
[----:B------:R-:W3:Y:S04]  /*d910*/  @P0 LDG.E.U16 R15, desc[UR20][R24.64] ;  /* 0x00000014180f0981 */ /* 0x000ee8000c1e1500 */
[----:B------:R-:W3:Y:S04]  /*d920*/  @P0 LDG.E.U16 R14, desc[UR20][R16.64] ;  /* 0x00000014100e0981 */ /* 0x000ee8000c1e1500 */
[----:B------:R-:W3:Y:S04]  /*d930*/  @P0 LDG.E.U16 R6, desc[UR20][R8.64] ;  /* 0x0000001408060981 */ /* 0x000ee8000c1e1500 */
[----:B----4-:R-:W4:Y:S04]  /*d940*/  @P0 LDG.E.U16 R23, desc[UR20][R40.64] ;  /* 0x0000001428170981 */ /* 0x010f28000c1e1500 */
        /* <DEDUP_REMOVED lines=19> */
[----:B------:R-:W-:Y:S01]  /*da80*/  STS.U16 [R7+UR9+0x2b00], R63 ;  /* 0x002b003f07007988 */ /* 0x000fe20008000409 */
[----:B--2---:R-:W-:-:S03]  /*da90*/  SHF.R.S32.HI R39, RZ, 0x1f, R95 ;  /* 0x0000001fff277819 */ /* 0x004fc6000001145f */
[----:B------:R1:W-:Y:S01]  /*daa0*/  STS.U16 [R7+UR9+0x2f00], R54 ;  /* 0x002f003607007988 */ /* 0x0003e20008000409 */
[----:B------:R-:W-:-:S03]  /*dab0*/  SHF.L.U64.HI R39, R95, 0x1, R39 ;  /* 0x000000015f277819 */ /* 0x000fc60000010227 */
[----:B------:R-:W-:Y:S04]  /*dac0*/  STS.U16 [R7+UR9+0x3300], R86 ;  /* 0x0033005607007988 */ /* 0x000fe80008000409 */
[----:B------:R2:W-:Y:S04]  /*dad0*/  STS.U16 [R7+UR9+0x3700], R78 ;  /* 0x0037004e07007988 */ /* 0x0005e80008000409 */
[----:B------:R0:W-:Y:S04]  /*dae0*/  STS.U16 [R7+UR9+0x3b00], R92 ;  /* 0x003b005c07007988 */ /* 0x0001e80008000409 */
[----:B------:R1:W-:Y:S01]  /*daf0*/  STS.U16 [R7+UR9+0x3f00], R85 ;  /* 0x003f005507007988 */ /* 0x0003e20008000409 */
[----:B---3--:R-:W-:-:S02]  /*db00*/  SHF.R.S32.HI R87, RZ, 0x1f, R94 ;  /* 0x0000001fff577819 */ /* 0x008fc4000001145e */
[CC--:B0-----:R-:W-:Y:S01]  /*db10*/  LEA R38, P0, R94.reuse, R122.reuse, 0x1 ;  /* 0x0000007a5e267211 */ /* 0x0c1fe200078008ff */
[----:B------:R-:W-:Y:S03]  /*db20*/  STS.U16 [R7+UR9+0x4300], R84 ;  /* 0x0043005407007988 */ /* 0x000fe60008000409 */
[----:B------:R-:W-:Y:S02]  /*db30*/  LEA.HI.X R87, R94, R39, R87, 0x1, P0 ;  /* 0x000000275e577211 */ /* 0x000fe400000f0c57 */
[----:B------:R-:W-:Y:S02]  /*db40*/  SHF.R.S32.HI R70, RZ, 0x1f, R103 ;  /* 0x0000001fff467819 */ /* 0x000fe40000011467 */
[----:B------:R-:W-:-:S04]  /*db50*/  LEA R46, P2, R103, R122, 0x1 ;  /* 0x0000007a672e7211 */ /* 0x000fc800078408ff */
[-C--:B------:R-:W-:Y:S02]  /*db60*/  LEA.HI.X R103, R103, R39.reuse, R70, 0x1, P2 ;  /* 0x0000002767677211 */ /* 0x080fe400010f0c46 */
[----:B------:R-:W-:Y:S02]  /*db70*/  SHF.R.S32.HI R93, RZ, 0x1f, R111 ;  /* 0x0000001fff5d7819 */ /* 0x000fe4000001146f */
[CC--:B-1----:R-:W-:Y:S02]  /*db80*/  LEA R54, P0, R111.reuse, R122.reuse, 0x1 ;  /* 0x0000007a6f367211 */ /* 0x0c2fe400078008ff */
[----:B------:R-:W-:Y:S02]  /*db90*/  SHF.R.S32.HI R63, RZ, 0x1f, R102 ;  /* 0x0000001fff3f7819 */ /* 0x000fe40000011466 */
[----:B------:R-:W-:Y:S02]  /*dba0*/  LEA.HI.X R111, R111, R39, R93, 0x1, P0 ;  /* 0x000000276f6f7211 */ /* 0x000fe400000f0c5d */
[----:B------:R-:W-:-:S04]  /*dbb0*/  LEA R70, P2, R102, R122, 0x1 ;  /* 0x0000007a66467211 */ /* 0x000fc800078408ff */
[----:B------:R-:W-:Y:S02]  /*dbc0*/  LEA.HI.X R63, R102, R39, R63, 0x1, P2 ;  /* 0x00000027663f7211 */ /* 0x000fe400010f0c3f */
[----:B------:R-:W-:Y:S02]  /*dbd0*/  SHF.R.S32.HI R94, RZ, 0x1f, R110 ;  /* 0x0000001fff5e7819 */ /* 0x000fe4000001146e */
[----:B--2---:R-:W-:-:S04]  /*dbe0*/  LEA R78, P0, R110, R122, 0x1 ;  /* 0x0000007a6e4e7211 */ /* 0x004fc800078008ff */
[----:B------:R-:W-:Y:S02]  /*dbf0*/  LEA.HI.X R94, R110, R39, R94, 0x1, P0 ;  /* 0x000000276e5e7211 */ /* 0x000fe400000f0c5e */
[----:B------:R-:W-:Y:S02]  /*dc00*/  SHF.R.S32.HI R92, RZ, 0x1f, R119 ;  /* 0x0000001fff5c7819 */ /* 0x000fe40000011477 */
[----:B------:R-:W-:-:S04]  /*dc10*/  LEA R102, P0, R119, R122, 0x1 ;  /* 0x0000007a77667211 */ /* 0x000fc800078008ff */
[-C--:B------:R-:W-:Y:S02]  /*dc20*/  LEA.HI.X R95, R119, R39.reuse, R92, 0x1, P0 ;  /* 0x00000027775f7211 */ /* 0x080fe400000f0c5c */
[----:B------:R-:W0:Y:S01]  /*dc30*/  S2R R119, SR_TID.X ;  /* 0x0000000000777919 */ /* 0x000e220000002100 */
[----:B------:R-:W-:Y:S02]  /*dc40*/  SHF.R.S32.HI R93, RZ, 0x1f, R125 ;  /* 0x0000001fff5d7819 */ /* 0x000fe4000001147d */
[CC--:B------:R-:W-:Y:S02]  /*dc50*/  LEA R86, P2, R125.reuse, R122.reuse, 0x1 ;  /* 0x0000007a7d567211 */ /* 0x0c0fe400078408ff */
[----:B------:R-:W-:Y:S02]  /*dc60*/  SHF.R.S32.HI R85, RZ, 0x1f, R118 ;  /* 0x0000001fff557819 */ /* 0x000fe40000011476 */
[----:B------:R-:W-:Y:S02]  /*dc70*/  LEA.HI.X R125, R125, R39, R93, 0x1, P2 ;  /* 0x000000277d7d7211 */ /* 0x000fe400010f0c5d */
[----:B------:R-:W-:-:S04]  /*dc80*/  LEA R110, P2, R118, R122, 0x1 ;  /* 0x0000007a766e7211 */ /* 0x000fc800078408ff */
[----:B------:R-:W-:Y:S01]  /*dc90*/  LEA.HI.X R118, R118, R39, R85, 0x1, P2 ;  /* 0x0000002776767211 */ /* 0x000fe200010f0c55 */
[----:B----4-:R-:W-:Y:S04]  /*dca0*/  STS.U16 [R7+UR9+0x4700], R77 ;  /* 0x0047004d07007988 */ /* 0x010fe80008000409 */
[----:B------:R-:W-:Y:S04]  /*dcb0*/  STS.U16 [R7+UR9+0x4b00], R76 ;  /* 0x004b004c07007988 */ /* 0x000fe80008000409 */
[----:B------:R1:W-:Y:S02]  /*dcc0*/  STS.U16 [R7+UR9+0x4f00], R71 ;  /* 0x004f004707007988 */ /* 0x0003e40008000409 */
[----:B-1----:R-:W1:Y:S02]  /*dcd0*/  S2R R71, SR_TID.X ;  /* 0x0000000000477919 */ /* 0x002e640000002100 */
[----:B------:R-:W-:Y:S04]  /*dce0*/  STS.U16 [R7+UR9+0x5300], R69 ;  /* 0x0053004507007988 */ /* 0x000fe80008000409 */
[----:B------:R-:W-:Y:S04]  /*dcf0*/  STS.U16 [R7+UR9+0x5700], R68 ;  /* 0x0057004407007988 */ /* 0x000fe80008000409 */
[----:B------:R-:W-:Y:S04]  /*dd00*/  STS.U16 [R7+UR9+0x5b00], R55 ;  /* 0x005b003707007988 */ /* 0x000fe80008000409 */
[----:B------:R2:W-:Y:S04]  /*dd10*/  STS.U16 [R7+UR9+0x5f00], R47 ;  /* 0x005f002f07007988 */ /* 0x0005e80008000409 */
[----:B------:R3:W-:Y:S01]  /*dd20*/  STS.U16 [R7+UR9+0x6300], R31 ;  /* 0x0063001f07007988 */ /* 0x0007e20008000409 */
[----:B-1----:R-:W-:-:S04]  /*dd30*/  SHF.R.U32.HI R71, RZ, 0x6, R71 ;  /* 0x00000006ff477819 */ /* 0x002fc80000011647 */
[----:B------:R-:W-:Y:S01]  /*dd40*/  SGXT.U32 R71, R71, 0x2 ;  /* 0x000000024747781a */ /* 0x000fe20000000000 */
[----:B------:R-:W-:Y:S03]  /*dd50*/  STS.U16 [R7+UR9+0x6700], R30 ;  /* 0x0067001e07007988 */ /* 0x000fe60008000409 */
[C---:B--2---:R-:W-:Y:S02]  /*dd60*/  LOP3.LUT R47, R71.reuse, 0x30, RZ, 0xfc, !PT ;  /* 0x00000030472f7812 */ /* 0x044fe400078efcff */
[----:B------:R-:W-:Y:S02]  /*dd70*/  LOP3.LUT R55, R71, 0x34, RZ, 0xfc, !PT ;  /* 0x0000003447377812 */ /* 0x000fe400078efcff */
[--C-:B0-----:R-:W-:Y:S01]  /*dd80*/  SHF.R.U32.HI R71, RZ, 0x6, R119.reuse ;  /* 0x00000006ff477819 */ /* 0x101fe20000011677 */
[----:B------:R0:W-:Y:S01]  /*dd90*/  STS.U16 [R7+UR9+0x6b00], R23 ;  /* 0x006b001707007988 */ /* 0x0001e20008000409 */
[----:B------:R-:W-:-:S02]  /*dda0*/  SHF.R.U32.HI R119, RZ, 0x6, R119 ;  /* 0x00000006ff777819 */ /* 0x000fc40000011677 */
[----:B------:R-:W-:Y:S01]  /*ddb0*/  SGXT.U32 R71, R71, 0x2 ;  /* 0x000000024747781a */ /* 0x000fe20000000000 */
[----:B------:R-:W-:Y:S04]  /*ddc0*/  STS.U16 [R7+UR9+0x6f00], R22 ;  /* 0x006f001607007988 */ /* 0x000fe80008000409 */
[----:B------:R-:W-:Y:S01]  /*ddd0*/  STS.U16 [R7+UR9+0x7300], R15 ;  /* 0x0073000f07007988 */ /* 0x000fe20008000409 */
[----:B---3--:R-:W-:-:S03]  /*dde0*/  LOP3.LUT R31, R71, 0x3c, RZ, 0xfc, !PT ;  /* 0x0000003c471f7812 */ /* 0x008fc600078efcff */
[----:B------:R-:W-:Y:S04]  /*ddf0*/  STS.U16 [R7+UR9+0x7700], R14 ;  /* 0x0077000e07007988 */ /* 0x000fe80008000409 */
[----:B------:R1:W-:Y:S01]  /*de00*/  STS.U16 [R7+UR9+0x7b00], R6 ;  /* 0x007b000607007988 */ /* 0x0003e20008000409 */
[----:B------:R-:W-:Y:S01]  /*de10*/  SGXT.U32 R119, R119, 0x2 ;  /* 0x000000027777781a */ /* 0x000fe20000000000 */
[-C--:B0-----:R-:W-:Y:S02]  /*de20*/  IMAD R23, R31, R124.reuse, RZ ;  /* 0x0000007c1f177224 */ /* 0x081fe400078e02ff */
[-C--:B------:R-:W-:Y:S02]  /*de30*/  IMAD R55, R55, R124.reuse, RZ ;  /* 0x0000007c37377224 */ /* 0x080fe400078e02ff */
[----:B-1----:R-:W-:Y:S01]  /*de40*/  IMAD R7, R47, R124, RZ ;  /* 0x0000007c2f077224 */ /* 0x002fe200078e02ff */
[C---:B------:R-:W-:Y:S01]  /*de50*/  LOP3.LUT R47, R71.reuse, 0x38, RZ, 0xfc, !PT ;  /* 0x00000038472f7812 */ /* 0x040fe200078efcff */
[----:B------:R-:W0:Y:S01]  /*de60*/  S2R R93, SR_TID.X ;  /* 0x00000000005d7919 */ /* 0x000e220000002100 */
[----:B------:R-:W-:-:S02]  /*de70*/  LOP3.LUT R71, R71, 0x40, RZ, 0xfc, !PT ;  /* 0x0000004047477812 */ /* 0x000fc400078efcff */
[----:B------:R-:W-:Y:S01]  /*de80*/  LOP3.LUT R30, R119, 0x48, RZ, 0xfc, !PT ;  /* 0x00000048771e7812 */ /* 0x000fe200078efcff */
[----:B------:R1:W-:Y:S06]  /*de90*/  MEMBAR.ALL.CTA ;  /* 0x0000000000007992 */ /* 0x0003ec0000008000 */
[----:B-1----:R-:W1:Y:S01]  /*dea0*/  FENCE.VIEW.ASYNC.S ;  /* 0x00000000000073c6 */ /* 0x002e620000000000 */
[-C--:B------:R-:W-:Y:S01]  /*deb0*/  IMAD R31, R71, R124.reuse, RZ ;  /* 0x0000007c471f7224 */ /* 0x080fe200078e02ff */
[C---:B------:R-:W-:Y:S01]  /*dec0*/  LOP3.LUT R71, R119.reuse, 0x4c, RZ, 0xfc, !PT ;  /* 0x0000004c77477812 */ /* 0x040fe200078efcff */
[----:B------:R-:W-:Y:S01]  /*ded0*/  IMAD R15, R30, R124, RZ ;  /* 0x0000007c1e0f7224 */ /* 0x000fe200078e02ff */
[----:B------:R-:W-:-:S03]  /*dee0*/  LOP3.LUT R22, R119, 0x44, RZ, 0xfc, !PT ;  /* 0x0000004477167812 */ /* 0x000fc600078efcff */
[----:B------:R-:W-:Y:S02]  /*def0*/  IMAD R30, R71, R124, RZ ;  /* 0x0000007c471e7224 */ /* 0x000fe400078e02ff */
[----:B------:R-:W2:Y:S01]  /*df00*/  S2R R71, SR_TID.X ;  /* 0x0000000000477919 */ /* 0x000ea20000002100 */
[----:B------:R-:W-:-:S05]  /*df10*/  LOP3.LUT R119, R119, 0x50, RZ, 0xfc, !PT ;  /* 0x0000005077777812 */ /* 0x000fca00078efcff */
[----:B------:R-:W-:Y:S02]  /*df20*/  IMAD R6, R119, R124, RZ ;  /* 0x0000007c77067224 */ /* 0x000fe400078e02ff */
[----:B------:R-:W3:Y:S01]  /*df30*/  S2R R119, SR_TID.X ;  /* 0x0000000000777919 */ /* 0x000ee20000002100 */
[----:B------:R-:W-:Y:S02]  /*df40*/  IMAD.SHL.U32 R76, R55, 0x2, RZ ;  /* 0x00000002374c7824 */ /* 0x000fe400078e00ff */
[----:B------:R-:W-:Y:S01]  /*df50*/  IMAD.SHL.U32 R85, R31, 0x2, RZ ;  /* 0x000000021f557824 */ /* 0x000fe200078e00ff */
[----:B--2---:R-:W-:-:S04]  /*df60*/  SHF.R.U32.HI R71, RZ, 0x6, R71 ;  /* 0x00000006ff477819 */ /* 0x004fc80000011647 */
[----:B------:R-:W-:-:S04]  /*df70*/  SGXT.U32 R71, R71, 0x2 ;  /* 0x000000024747781a */ /* 0x000fc80000000000 */
[----:B------:R-:W-:Y:S02]  /*df80*/  LOP3.LUT R55, R71, 0x54, RZ, 0xfc, !PT ;  /* 0x0000005447377812 */ /* 0x000fe400078efcff */
[--C-:B---3--:R-:W-:Y:S02]  /*df90*/  SHF.R.U32.HI R71, RZ, 0x6, R119.reuse ;  /* 0x00000006ff477819 */ /* 0x108fe40000011677 */
[----:B------:R-:W-:Y:S02]  /*dfa0*/  SHF.R.U32.HI R119, RZ, 0x6, R119 ;  /* 0x00000006ff777819 */ /* 0x000fe40000011677 */
[----:B------:R-:W-:Y:S02]  /*dfb0*/  SGXT.U32 R71, R71, 0x2 ;  /* 0x000000024747781a */ /* 0x000fe40000000000 */
[----:B------:R-:W-:Y:S02]  /*dfc0*/  SGXT.U32 R119, R119, 0x2 ;  /* 0x000000027777781a */ /* 0x000fe40000000000 */
[----:B------:R-:W-:Y:S01]  /*dfd0*/  LOP3.LUT R71, R71, 0x58, RZ, 0xfc, !PT ;  /* 0x0000005847477812 */ /* 0x000fe200078efcff */
[----:B------:R-:W-:-:S04]  /*dfe0*/  IMAD.HI R117, R31, 0x2, RZ ;  /* 0x000000021f757827 */ /* 0x000fc800078e02ff */
[-C--:B------:R-:W-:Y:S01]  /*dff0*/  IMAD R31, R71, R124.reuse, RZ ;  /* 0x0000007c471f7224 */ /* 0x080fe200078e02ff */
[C---:B------:R-:W-:Y:S01]  /*e000*/  LOP3.LUT R71, R119.reuse, 0x5c, RZ, 0xfc, !PT ;  /* 0x0000005c77477812 */ /* 0x040fe200078efcff */
[----:B------:R-:W-:Y:S01]  /*e010*/  IMAD.SHL.U32 R100, R30, 0x2, RZ ;  /* 0x000000021e647824 */ /* 0x000fe200078e00ff */
[----:B------:R-:W-:Y:S01]  /*e020*/  LOP3.LUT R119, R119, 0x60, RZ, 0xfc, !PT ;  /* 0x0000006077777812 */ /* 0x000fe200078efcff */
[-C--:B------:R-:W-:Y:S02]  /*e030*/  IMAD R30, R55, R124.reuse, RZ ;  /* 0x0000007c371e7224 */ /* 0x080fe400078e02ff */
[----:B------:R-:W-:Y:S02]  /*e040*/  IMAD R55, R71, R124, RZ ;  /* 0x0000007c47377224 */ /* 0x000fe400078e02ff */
[C---:B------:R-:W-:Y:S02]  /*e050*/  IMAD.SHL.U32 R109, R31.reuse, 0x2, RZ ;  /* 0x000000021f6d7824 */ /* 0x040fe400078e00ff */
[----:B------:R-:W-:-:S04]  /*e060*/  IMAD.HI R71, R31, 0x2, RZ ;  /* 0x000000021f477827 */ /* 0x000fc800078e02ff */
[-C--:B------:R-:W-:Y:S02]  /*e070*/  IMAD R31, R119, R124.reuse, RZ ;  /* 0x0000007c771f7224 */ /* 0x080fe400078e02ff */
[----:B------:R-:W2:Y:S01]  /*e080*/  S2R R119, SR_TID.X ;  /* 0x0000000000777919 */ /* 0x000ea20000002100 */
[----:B------:R-:W-:Y:S02]  /*e090*/  IMAD R14, R22, R124, RZ ;  /* 0x0000007c160e7224 */ /* 0x000fe400078e02ff */
[C---:B------:R-:W-:Y:S02]  /*e0a0*/  IMAD.SHL.U32 R22, R7.reuse, 0x2, RZ ;  /* 0x0000000207167824 */ /* 0x040fe400078e00ff */
[----:B------:R-:W-:-:S03]  /*e0b0*/  IMAD.HI R7, R7, 0x2, RZ ;  /* 0x0000000207077827 */ /* 0x000fc600078e02ff */
[----:B------:R-:W-:-:S04]  /*e0c0*/  IADD3 R68, P3, P5, R22, UR16, R122 ;  /* 0x0000001016447c10 */ /* 0x000fc8000fd7e07a */
[----:B------:R-:W-:Y:S02]  /*e0d0*/  IADD3.X R69, PT, PT, R7, UR17, R39, P3, P5 ;  /* 0x0000001107457c10 */ /* 0x000fe40009fea427 */
[----:B--2---:R-:W-:-:S04]  /*e0e0*/  SHF.R.U32.HI R119, RZ, 0x6, R119 ;  /* 0x00000006ff777819 */ /* 0x004fc80000011677 */
[----:B------:R-:W-:-:S04]  /*e0f0*/  SGXT.U32 R119, R119, 0x2 ;  /* 0x000000027777781a */ /* 0x000fc80000000000 */
[----:B------:R-:W-:-:S05]  /*e100*/  LOP3.LUT R119, R119, 0x64, RZ, 0xfc, !PT ;  /* 0x0000006477777812 */ /* 0x000fca00078efcff */
[----:B------:R-:W-:Y:S02]  /*e110*/  IMAD R7, R119, R124, RZ ;  /* 0x0000007c77077224 */ /* 0x000fe400078e02ff */
[----:B------:R-:W2:Y:S01]  /*e120*/  S2R R119, SR_TID.X ;  /* 0x0000000000777919 */ /* 0x000ea20000002100 */
[----:B0-----:R-:W-:-:S04]  /*e130*/  SHF.R.U32.HI R93, RZ, 0x6, R93 ;  /* 0x00000006ff5d7819 */ /* 0x001fc8000001165d */
[----:B------:R-:W-:-:S04]  /*e140*/  SGXT.U32 R93, R93, 0x2 ;  /* 0x000000025d5d781a */ /* 0x000fc80000000000 */
[----:B------:R-:W-:-:S05]  /*e150*/  LOP3.LUT R77, R93, 0x34, RZ, 0xfc, !PT ;  /* 0x000000345d4d7812 */ /* 0x000fca00078efcff */
[-C--:B------:R-:W-:Y:S01]  /*e160*/  IMAD R77, R77, R124.reuse, RZ ;  /* 0x0000007c4d4d7224 */ /* 0x080fe200078e02ff */
[----:B------:R-:W-:Y:S01]  /*e170*/  IADD3 R76, P0, P2, R76, UR16, R122 ;  /* 0x000000104c4c7c10 */ /* 0x000fe2000fa1e07a */
[----:B------:R-:W-:Y:S02]  /*e180*/  IMAD R47, R47, R124, RZ ;  /* 0x0000007c2f2f7224 */ /* 0x000fe400078e02ff */
[----:B------:R-:W-:Y:S01]  /*e190*/  IMAD.HI R77, R77, 0x2, RZ ;  /* 0x000000024d4d7827 */ /* 0x000fe200078e02ff */
[----:B------:R0:W-:Y:S03]  /*e1a0*/  STL.64 [R1+0x280], R68 ;  /* 0x0002804401007387 */ /* 0x0001e60000100a00 */
[----:B------:R-:W-:Y:S01]  /*e1b0*/  IMAD.SHL.U32 R92, R47, 0x2, RZ ;  /* 0x000000022f5c7824 */ /* 0x000fe200078e00ff */
[----:B------:R-:W-:Y:S01]  /*e1c0*/  IADD3.X R77, PT, PT, R77, UR17, R39, P0, P2 ;  /* 0x000000114d4d7c10 */ /* 0x000fe200087e4427 */
[----:B------:R-:W-:Y:S01]  /*e1d0*/  IMAD.SHL.U32 R47, R23, 0x2, RZ ;  /* 0x00000002172f7824 */ /* 0x000fe200078e00ff */
[----:B--2---:R-:W-:Y:S01]  /*e1e0*/  SHF.R.U32.HI R119, RZ, 0x6, R119 ;  /* 0x00000006ff777819 */ /* 0x004fe20000011677 */
[----:B0-----:R0:W5:Y:S03]  /*e1f0*/  LDL.LU.64 R68, [R1+0x4b8] ;  /* 0x0004b80001447983 */ /* 0x0011660000300a00 */
[----:B------:R-:W-:Y:S01]  /*e200*/  SGXT.U32 R119, R119, 0x2 ;  /* 0x000000027777781a */ /* 0x000fe20000000000 */
[----:B------:R-:W-:Y:S01]  /*e210*/  IMAD.HI R23, R23, 0x2, RZ ;  /* 0x0000000217177827 */ /* 0x000fe200078e02ff */
[----:B------:R2:W-:Y:S02]  /*e220*/  STL.64 [R1+0x288], R76 ;  /* 0x0002884c01007387 */ /* 0x0005e40000100a00 */
[----:B------:R-:W-:-:S02]  /*e230*/  LOP3.LUT R93, R119, 0x38, RZ, 0xfc, !PT ;  /* 0x00000038775d7812 */ /* 0x000fc400078efcff */
[----:B------:R-:W-:Y:S02]  /*e240*/  LOP3.LUT R119, R119, 0x68, RZ, 0xfc, !PT ;  /* 0x0000006877777812 */ /* 0x000fe400078efcff */
[----:B--2---:R-:W-:-:S04]  /*e250*/  IADD3 R76, P0, P2, R47, UR16, R122 ;  /* 0x000000102f4c7c10 */ /* 0x004fc8000fa1e07a */
[----:B------:R-:W-:Y:S01]  /*e260*/  IADD3.X R77, PT, PT, R23, UR17, R39, P0, P2 ;  /* 0x00000011174d7c10 */ /* 0x000fe200087e4427 */
[-C--:B------:R-:W-:Y:S02]  /*e270*/  IMAD R23, R119, R124.reuse, RZ ;  /* 0x0000007c77177224 */ /* 0x080fe400078e02ff */
[----:B------:R-:W2:Y:S01]  /*e280*/  S2R R119, SR_TID.X ;  /* 0x0000000000777919 */ /* 0x000ea20000002100 */
[----:B------:R-:W-:Y:S01]  /*e290*/  IMAD R93, R93, R124, RZ ;  /* 0x0000007c5d5d7224 */ /* 0x000fe200078e02ff */
[----:B------:R-:W-:-:S03]  /*e2a0*/  IADD3 R92, P3, P5, R92, UR16, R122 ;  /* 0x000000105c5c7c10 */ /* 0x000fc6000fd7e07a */
[----:B------:R-:W-:-:S05]  /*e2b0*/  IMAD.HI R93, R93, 0x2, RZ ;  /* 0x000000025d5d7827 */ /* 0x000fca00078e02ff */
[----:B------:R-:W-:-:S05]  /*e2c0*/  IADD3.X R93, PT, PT, R93, UR17, R39, P3, P5 ;  /* 0x000000115d5d7c10 */ /* 0x000fca0009fea427 */
[----:B------:R3:W-:Y:S02]  /*e2d0*/  STL.64 [R1+0x290], R92 ;  /* 0x0002905c01007387 */ /* 0x0007e40000100a00 */
[----:B---3--:R-:W-:-:S04]  /*e2e0*/  IADD3 R92, P3, P5, R85, UR16, R122 ;  /* 0x00000010555c7c10 */ /* 0x008fc8000fd7e07a */
[----:B------:R-:W-:Y:S02]  /*e2f0*/  IADD3.X R93, PT, PT, R117, UR17, R39, P3, P5 ;  /* 0x00000011755d7c10 */ /* 0x000fe40009fea427 */
[----:B------:R-:W3:Y:S01]  /*e300*/  S2R R117, SR_TID.X ;  /* 0x0000000000757919 */ /* 0x000ee20000002100 */
[----:B--2---:R-:W-:Y:S01]  /*e310*/  SHF.R.U32.HI R119, RZ, 0x6, R119 ;  /* 0x00000006ff777819 */ /* 0x004fe20000011677 */
[C---:B------:R-:W-:Y:S02]  /*e320*/  IMAD.SHL.U32 R84, R14.reuse, 0x2, RZ ;  /* 0x000000020e547824 */ /* 0x040fe400078e00ff */
[----:B------:R-:W-:Y:S01]  /*e330*/  IMAD.HI R101, R14, 0x2, RZ ;  /* 0x000000020e657827 */ /* 0x000fe200078e02ff */
[----:B------:R-:W-:Y:S01]  /*e340*/  SGXT.U32 R119, R119, 0x2 ;  /* 0x000000027777781a */ /* 0x000fe20000000000 */
[----:B------:R2:W-:Y:S02]  /*e350*/  STL.64 [R1+0x298], R76 ;  /* 0x0002984c01007387 */ /* 0x0005e40000100a00 */
[----:B------:R-:W-:Y:S01]  /*e360*/  IMAD.SHL.U32 R14, R15, 0x2, RZ ;  /* 0x000000020f0e7824 */ /* 0x000fe200078e00ff */
[----:B------:R-:W-:Y:S01]  /*e370*/  LOP3.LUT R119, R119, 0x6c, RZ, 0xfc, !PT ;  /* 0x0000006c77777812 */ /* 0x000fe200078efcff */
[----:B------:R-:W-:Y:S01]  /*e380*/  IMAD.HI R15, R15, 0x2, RZ ;  /* 0x000000020f0f7827 */ /* 0x000fe200078e02ff */
[----:B--2---:R0:W5:Y:S04]  /*e390*/  LDL.LU.64 R76, [R1+0x4b0] ;  /* 0x0004b000014c7983 */ /* 0x0041680000300a00 */
[----:B------:R2:W-:Y:S02]  /*e3a0*/  STL.64 [R1+0x2a0], R92 ;  /* 0x0002a05c01007387 */ /* 0x0005e40000100a00 */
[----:B--2---:R-:W-:-:S04]  /*e3b0*/  IADD3 R92, P3, P5, R14, UR16, R122 ;  /* 0x000000100e5c7c10 */ /* 0x004fc8000fd7e07a */
[----:B------:R-:W-:Y:S01]  /*e3c0*/  IADD3.X R93, PT, PT, R15, UR17, R39, P3, P5 ;  /* 0x000000110f5d7c10 */ /* 0x000fe20009fea427 */
[----:B------:R-:W-:Y:S02]  /*e3d0*/  IMAD R15, R119, R124, RZ ;  /* 0x0000007c770f7224 */ /* 0x000fe400078e02ff */
[----:B------:R-:W2:Y:S01]  /*e3e0*/  S2R R119, SR_TID.X ;  /* 0x0000000000777919 */ /* 0x000ea20000002100 */
[----:B---3--:R-:W-:Y:S02]  /*e3f0*/  SHF.R.U32.HI R117, RZ, 0x6, R117 ;  /* 0x00000006ff757819 */ /* 0x008fe40000011675 */
[----:B------:R-:W-:Y:S02]  /*e400*/  IADD3 R84, P0, P2, R84, UR16, R122 ;  /* 0x0000001054547c10 */ /* 0x000fe4000fa1e07a */
[----:B------:R-:W-:Y:S02]  /*e410*/  SGXT.U32 R117, R117, 0x2 ;  /* 0x000000027575781a */ /* 0x000fe40000000000 */
[----:B------:R-:W-:-:S02]  /*e420*/  IADD3.X R85, PT, PT, R101, UR17, R39, P0, P2 ;  /* 0x0000001165557c10 */ /* 0x000fc400087e4427 */
[----:B------:R-:W-:-:S05]  /*e430*/  LOP3.LUT R101, R117, 0x4c, RZ, 0xfc, !PT ;  /* 0x0000004c75657812 */ /* 0x000fca00078efcff */
[----:B------:R-:W-:Y:S01]  /*e440*/  IMAD R101, R101, R124, RZ ;  /* 0x0000007c65657224 */ /* 0x000fe200078e02ff */
[----:B------:R-:W-:-:S03]  /*e450*/  IADD3 R100, P0, P2, R100, UR16, R122 ;  /* 0x0000001064647c10 */ /* 0x000fc6000fa1e07a */
[----:B------:R-:W-:Y:S01]  /*e460*/  IMAD.HI R101, R101, 0x2, RZ ;  /* 0x0000000265657827 */ /* 0x000fe200078e02ff */
[----:B------:R3:W-:Y:S03]  /*e470*/  STL.64 [R1+0x2a8], R84 ;  /* 0x0002a85401007387 */ /* 0x0007e60000100a00 */
[----:B------:R-:W-:Y:S01]  /*e480*/  IMAD.SHL.U32 R116, R6, 0x2, RZ ;  /* 0x0000000206747824 */ /* 0x000fe200078e00ff */
[----:B------:R-:W-:Y:S01]  /*e490*/  IADD3.X R101, PT, PT, R101, UR17, R39, P0, P2 ;  /* 0x0000001165657c10 */ /* 0x000fe200087e4427 */
[C---:B------:R-:W-:Y:S01]  /*e4a0*/  IMAD.SHL.U32 R6, R30.reuse, 0x2, RZ ;  /* 0x000000021e067824 */ /* 0x040fe200078e00ff */
[----:B--2---:R-:W-:Y:S01]  /*e4b0*/  SHF.R.U32.HI R119, RZ, 0x6, R119 ;  /* 0x00000006ff777819 */ /* 0x004fe20000011677 */
[----:B---3--:R0:W5:Y:S03]  /*e4c0*/  LDL.LU.64 R84, [R1+0x4a8] ;  /* 0x0004a80001547983 */ /* 0x0081660000300a00 */
[----:B------:R-:W-:Y:S01]  /*e4d0*/  SGXT.U32 R119, R119, 0x2 ;  /* 0x000000027777781a */ /* 0x000fe20000000000 */
[----:B------:R2:W-:Y:S01]  /*e4e0*/  STL.64 [R1+0x320], R92 ;  /* 0x0003205c01007387 */ /* 0x0005e20000100a00 */
[----:B------:R-:W-:-:S02]  /*e4f0*/  IMAD.HI R30, R30, 0x2, RZ ;  /* 0x000000021e1e7827 */ /* 0x000fc400078e02ff */
[C---:B------:R-:W-:Y:S02]  /*e500*/  LOP3.LUT R117, R119.reuse, 0x50, RZ, 0xfc, !PT ;  /* 0x0000005077757812 */ /* 0x040fe400078efcff */
[----:B------:R-:W-:Y:S01]  /*e510*/  LOP3.LUT R119, R119, 0x70, RZ, 0xfc, !PT ;  /* 0x0000007077777812 */ /* 0x000fe200078efcff */
[----:B--2---:R0:W5:Y:S04]  /*e520*/  LDL.LU.64 R92, [R1+0x4a0] ;  /* 0x0004a000015c7983 */ /* 0x0041680000300a00 */
[----:B------:R2:W-:Y:S02]  /*e530*/  STL.64 [R1+0x328], R100 ;  /* 0x0003286401007387 */ /* 0x0005e40000100a00 */
        /* <DEDUP_REMOVED lines=8> */
[----:B------:R3:W-:Y:S04]  /*e5c0*/  STL.64 [R1+0x330], R116 ;  /* 0x0003307401007387 */ /* 0x0007e80000100a00 */
[----:B------:R4:W-:Y:S01]  /*e5d0*/  STL.64 [R1+0x338], R100 ;  /* 0x0003386401007387 */ /* 0x0009e20000100a00 */
[----:B---3--:R-:W-:Y:S02]  /*e5e0*/  IADD3 R116, P5, P3, R109, UR16, R122 ;  /* 0x000000106d747c10 */ /* 0x008fe4000fbbe07a */
[----:B--2---:R-:W-:Y:S01]  /*e5f0*/  SHF.R.U32.HI R119, RZ, 0x6, R119 ;  /* 0x00000006ff777819 */ /* 0x004fe20000011677 */
[----:B----4-:R0:W5:Y:S01]  /*e600*/  LDL.LU.64 R100, [R1+0x498] ;  /* 0x0004980001647983 */ /* 0x0101620000300a00 */
[----:B------:R-:W-:Y:S02]  /*e610*/  IADD3.X R117, PT, PT, R71, UR17, R39, P5, P3 ;  /* 0x0000001147757c10 */ /* 0x000fe4000afe6427 */
[----:B------:R-:W-:-:S03]  /*e620*/  SGXT.U32 R119, R119, 0x2 ;  /* 0x000000027777781a */ /* 0x000fc60000000000 */
[----:B------:R2:W-:Y:S01]  /*e630*/  STL.64 [R1+0x340], R116 ;  /* 0x0003407401007387 */ /* 0x0005e20000100a00 */
[----:B------:R-:W-:-:S03]  /*e640*/  LOP3.LUT R71, R119, 0x74, RZ, 0xfc, !PT ;  /* 0x0000007477477812 */ /* 0x000fc600078efcff */
[----:B------:R-:W3:Y:S01]  /*e650*/  LDL R119, [R1+0x3ec] ;  /* 0x0003ec0001777983 */ /* 0x000ee20000100800 */
[----:B------:R-:W-:Y:S02]  /*e660*/  IMAD.SHL.U32 R108, R55, 0x2, RZ ;  /* 0x00000002376c7824 */ /* 0x000fe400078e00ff */
[----:B------:R-:W-:Y:S02]  /*e670*/  IMAD.SHL.U32 R22, R31, 0x2, RZ ;  /* 0x000000021f167824 */ /* 0x000fe400078e00ff */
[----:B------:R-:W-:Y:S01]  /*e680*/  IMAD.HI R55, R55, 0x2, RZ ;  /* 0x0000000237377827 */ /* 0x000fe200078e02ff */
[--C-:B------:R-:W-:Y:S02]  /*e690*/  IADD3 R108, P0, P2, R108, UR16, R122.reuse ;  /* 0x000000106c6c7c10 */ /* 0x100fe4000fa1e07a */
[----:B--2---:R-:W-:Y:S01]  /*e6a0*/  IADD3 R116, P5, P3, R22, UR16, R122 ;  /* 0x0000001016747c10 */ /* 0x004fe2000fbbe07a */
[----:B------:R-:W-:Y:S01]  /*e6b0*/  IMAD.HI R31, R31, 0x2, RZ ;  /* 0x000000021f1f7827 */ /* 0x000fe200078e02ff */
[----:B------:R-:W-:-:S02]  /*e6c0*/  IADD3.X R109, PT, PT, R55, UR17, R39, P0, P2 ;  /* 0x00000011376d7c10 */ /* 0x000fc400087e4427 */
[----:B------:R-:W-:Y:S01]  /*e6d0*/  SHF.R.U32.HI R79, RZ, 0x6, R79 ;  /* 0x00000006ff4f7819 */ /* 0x000fe2000001164f */
[----:B------:R-:W-:Y:S01]  /*e6e0*/  IMAD.SHL.U32 R47, R7, 0x2, RZ ;  /* 0x00000002072f7824 */ /* 0x000fe200078e00ff */
[----:B------:R-:W-:Y:S01]  /*e6f0*/  IADD3.X R117, PT, PT, R31, UR17, R39, P5, P3 ;  /* 0x000000111f757c10 */ /* 0x000fe2000afe6427 */
[----:B------:R-:W-:Y:S01]  /*e700*/  IMAD.SHL.U32 R14, R23, 0x2, RZ ;  /* 0x00000002170e7824 */ /* 0x000fe200078e00ff */
[----:B------:R2:W-:Y:S01]  /*e710*/  STL.64 [R1+0x348], R108 ;  /* 0x0003486c01007387 */ /* 0x0005e20000100a00 */
[----:B------:R-:W-:Y:S01]  /*e720*/  IMAD.HI R7, R7, 0x2, RZ ;  /* 0x0000000207077827 */ /* 0x000fe200078e02ff */
[----:B------:R-:W-:Y:S02]  /*e730*/  SGXT.U32 R79, R79, 0x2 ;  /* 0x000000024f4f781a */ /* 0x000fe40000000000 */
[----:B------:R4:W-:Y:S01]  /*e740*/  STL.64 [R1+0x350], R116 ;  /* 0x0003507401007387 */ /* 0x0009e20000100a00 */
[----:B------:R-:W-:Y:S02]  /*e750*/  IMAD.SHL.U32 R6, R15, 0x2, RZ ;  /* 0x000000020f067824 */ /* 0x000fe400078e00ff */
[----:B------:R-:W-:Y:S01]  /*e760*/  IMAD.HI R23, R23, 0x2, RZ ;  /* 0x0000000217177827 */ /* 0x000fe200078e02ff */
[----:B--2---:R-:W-:-:S03]  /*e770*/  IADD3 R108, P0, P2, R47, UR16, R122 ;  /* 0x000000102f6c7c10 */ /* 0x004fc6000fa1e07a */
[----:B------:R-:W-:Y:S02]  /*e780*/  IMAD.SHL.U32 R22, R30, 0x2, RZ ;  /* 0x000000021e167824 */ /* 0x000fe400078e00ff */
[----:B------:R-:W-:Y:S01]  /*e790*/  IMAD R31, R71, R124, RZ ;  /* 0x0000007c471f7224 */ /* 0x000fe200078e02ff */
[--C-:B----4-:R-:W-:Y:S01]  /*e7a0*/  IADD3 R116, P5, P3, R14, UR16, R122.reuse ;  /* 0x000000100e747c10 */ /* 0x110fe2000fbbe07a */
[----:B------:R-:W-:Y:S01]  /*e7b0*/  IMAD.HI R15, R15, 0x2, RZ ;  /* 0x000000020f0f7827 */ /* 0x000fe200078e02ff */
[----:B------:R-:W-:Y:S02]  /*e7c0*/  LOP3.LUT R71, R79, 0x78, RZ, 0xfc, !PT ;  /* 0x000000784f477812 */ /* 0x000fe400078efcff */
[--C-:B------:R-:W-:Y:S01]  /*e7d0*/  IADD3.X R109, PT, PT, R7, UR17, R39.reuse, P0, P2 ;  /* 0x00000011076d7c10 */ /* 0x100fe200087e4427 */
[----:B------:R-:W-:Y:S01]  /*e7e0*/  IMAD.HI R30, R30, 0x2, RZ ;  /* 0x000000021e1e7827 */ /* 0x000fe200078e02ff */
[----:B------:R-:W-:Y:S02]  /*e7f0*/  IADD3 R6, P0, P2, R6, UR16, R122 ;  /* 0x0000001006067c10 */ /* 0x000fe4000fa1e07a */
[----:B------:R-:W-:-:S02]  /*e800*/  IADD3.X R117, PT, PT, R23, UR17, R39, P5, P3 ;  /* 0x0000001117757c10 */ /* 0x000fc4000afe6427 */
[----:B------:R-:W-:Y:S01]  /*e810*/  LOP3.LUT R79, R79, 0x7c, RZ, 0xfc, !PT ;  /* 0x0000007c4f4f7812 */ /* 0x000fe200078efcff */
[-C--:B------:R-:W-:Y:S01]  /*e820*/  IMAD R55, R71, R124.reuse, RZ ;  /* 0x0000007c47377224 */ /* 0x080fe200078e02ff */
[--C-:B------:R-:W-:Y:S01]  /*e830*/  IADD3 R22, P5, P3, R22, UR16, R122.reuse ;  /* 0x0000001016167c10 */ /* 0x100fe2000fbbe07a */
[----:B------:R-:W-:Y:S01]  /*e840*/  IMAD.SHL.U32 R14, R31, 0x2, RZ ;  /* 0x000000021f0e7824 */ /* 0x000fe200078e00ff */
[--C-:B------:R-:W-:Y:S01]  /*e850*/  IADD3.X R7, PT, PT, R15, UR17, R39.reuse, P0, P2 ;  /* 0x000000110f077c10 */ /* 0x100fe200087e4427 */
[----:B------:R2:W-:Y:S01]  /*e860*/  STL.64 [R1+0x358], R108 ;  /* 0x0003586c01007387 */ /* 0x0005e20000100a00 */
[----:B------:R-:W-:Y:S01]  /*e870*/  IMAD R47, R79, R124, RZ ;  /* 0x0000007c4f2f7224 */ /* 0x000fe200078e02ff */
[--C-:B------:R-:W-:Y:S01]  /*e880*/  IADD3.X R23, PT, PT, R30, UR17, R39.reuse, P5, P3 ;  /* 0x000000111e177c10 */ /* 0x100fe2000afe6427 */
[----:B------:R-:W-:Y:S01]  /*e890*/  IMAD.SHL.U32 R15, R55, 0x2, RZ ;  /* 0x00000002370f7824 */ /* 0x000fe200078e00ff */
[--C-:B------:R-:W-:Y:S01]  /*e8a0*/  IADD3 R14, P0, P2, R14, UR16, R122.reuse ;  /* 0x000000100e0e7c10 */ /* 0x100fe2000fa1e07a */
[----:B------:R-:W-:Y:S01]  /*e8b0*/  IMAD.HI R31, R31, 0x2, RZ ;  /* 0x000000021f1f7827 */ /* 0x000fe200078e02ff */
[----:B--2---:R0:W5:Y:S03]  /*e8c0*/  LDL.LU.64 R108, [R1+0x490] ;  /* 0x00049000016c7983 */ /* 0x0041660000300a00 */
[----:B------:R-:W-:Y:S01]  /*e8d0*/  IMAD.SHL.U32 R30, R47, 0x2, RZ ;  /* 0x000000022f1e7824 */ /* 0x000fe200078e00ff */
[----:B------:R2:W-:Y:S04]  /*e8e0*/  STL.64 [R1+0x360], R116 ;  /* 0x0003607401007387 */ /* 0x0005e80000100a00 */
[----:B--2---:R0:W5:Y:S04]  /*e8f0*/  LDL.LU.64 R116, [R1+0x488] ;  /* 0x0004880001747983 */ /* 0x0041680000300a00 */
[----:B------:R2:W-:Y:S04]  /*e900*/  STL.64 [R1+0x368], R6 ;  /* 0x0003680601007387 */ /* 0x0005e80000100a00 */
[----:B--2---:R0:W5:Y:S04]  /*e910*/  LDL.LU.64 R6, [R1+0x480] ;  /* 0x0004800001067983 */ /* 0x0041680000300a00 */
[----:B------:R2:W-:Y:S01]  /*e920*/  STL.64 [R1+0x370], R22 ;  /* 0x0003701601007387 */ /* 0x0005e20000100a00 */
[----:B------:R-:W-:Y:S01]  /*e930*/  IADD3 R46, P6, PT, R46, UR16, RZ ;  /* 0x000000102e2e7c10 */ /* 0x000fe2000ffde0ff */
[----:B-1----:R-:W-:Y:S01]  /*e940*/  BAR.SYNC.DEFER_BLOCKING 0x0 ;  /* 0x0000000000007b1d */ /* 0x002fe20000010000 */
[----:B--2---:R-:W-:Y:S01]  /*e950*/  IADD3 R22, P5, P3, R15, UR16, R122 ;  /* 0x000000100f167c10 */ /* 0x004fe2000fbbe07a */
[----:B------:R-:W-:Y:S01]  /*e960*/  IMAD.HI R23, R55, 0x2, RZ ;  /* 0x0000000237177827 */ /* 0x000fe200078e02ff */
[----:B------:R-:W-:-:S02]  /*e970*/  IADD3.X R15, PT, PT, R31, UR17, R39, P0, P2 ;  /* 0x000000111f0f7c10 */ /* 0x000fc400087e4427 */
[----:B------:R-:W-:Y:S01]  /*e980*/  IADD3 R30, P0, P2, R30, UR16, R122 ;  /* 0x000000101e1e7c10 */ /* 0x000fe2000fa1e07a */
[----:B------:R-:W-:Y:S01]  /*e990*/  IMAD.HI R31, R47, 0x2, RZ ;  /* 0x000000022f1f7827 */ /* 0x000fe200078e02ff */
[----:B------:R-:W-:-:S04]  /*e9a0*/  IADD3.X R23, PT, PT, R23, UR17, R39, P5, P3 ;  /* 0x0000001117177c10 */ /* 0x000fc8000afe6427 */
[----:B------:R-:W-:Y:S02]  /*e9b0*/  IADD3.X R31, PT, PT, R31, UR17, R39, P0, P2 ;  /* 0x000000111f1f7c10 */ /* 0x000fe400087e4427 */
[----:B------:R-:W-:Y:S01]  /*e9c0*/  IADD3 R38, P2, PT, R38, UR16, RZ ;  /* 0x0000001026267c10 */ /* 0x000fe2000ff5e0ff */
[----:B------:R1:W-:Y:S01]  /*e9d0*/  STL.64 [R1+0x378], R14 ;  /* 0x0003780e01007387 */ /* 0x0003e20000100a00 */
[----:B------:R-:W-:Y:S02]  /*e9e0*/  IADD3 R54, P5, PT, R54, UR16, RZ ;  /* 0x0000001036367c10 */ /* 0x000fe4000ffbe0ff */
[----:B------:R-:W-:Y:S02]  /*e9f0*/  IADD3.X R47, PT, PT, R103, UR17, RZ, P6, !PT ;  /* 0x00000011672f7c10 */ /* 0x000fe4000b7fe4ff */
[----:B------:R-:W-:Y:S02]  /*ea00*/  IADD3 R70, P0, PT, R70, UR16, RZ ;  /* 0x0000001046467c10 */ /* 0x000fe4000ff1e0ff */
[----:B------:R-:W-:Y:S01]  /*ea10*/  IADD3.X R55, PT, PT, R111, UR17, RZ, P5, !PT ;  /* 0x000000116f377c10 */ /* 0x000fe2000affe4ff */
[----:B-1----:R0:W5:Y:S04]  /*ea20*/  LDL.LU.64 R14, [R1+0x478] ;  /* 0x00047800010e7983 */ /* 0x0021680000300a00 */
[----:B------:R1:W-:Y:S01]  /*ea30*/  STL.64 [R1+0x380], R22 ;  /* 0x0003801601007387 */ /* 0x0003e20000100a00 */
[----:B------:R-:W-:-:S02]  /*ea40*/  IADD3 R78, P3, PT, R78, UR16, RZ ;  /* 0x000000104e4e7c10 */ /* 0x000fc4000ff7e0ff */
[----:B------:R-:W-:Y:S01]  /*ea50*/  IADD3.X R71, PT, PT, R63, UR17, RZ, P0, !PT ;  /* 0x000000113f477c10 */ /* 0x000fe200087fe4ff */
[----:B-1----:R0:W5:Y:S04]  /*ea60*/  LDL.LU.64 R22, [R1+0x470] ;  /* 0x0004700001167983 */ /* 0x0021680000300a00 */
[----:B------:R1:W-:Y:S01]  /*ea70*/  STL.64 [R1+0x388], R30 ;  /* 0x0003881e01007387 */ /* 0x0003e20000100a00 */
[----:B------:R-:W-:Y:S02]  /*ea80*/  IADD3.X R79, PT, PT, R94, UR17, RZ, P3, !PT ;  /* 0x000000115e4f7c10 */ /* 0x000fe40009ffe4ff */
[----:B------:R-:W-:Y:S01]  /*ea90*/  IADD3 R102, P6, PT, R102, UR16, RZ ;  /* 0x0000001066667c10 */ /* 0x000fe2000ffde0ff */
[----:B-1----:R0:W5:Y:S01]  /*eaa0*/  LDL.LU.64 R30, [R1+0x468] ;  /* 0x00046800011e7983 */ /* 0x0021620000300a00 */
[----:B------:R-:W-:-:S02]  /*eab0*/  IADD3 R110, P5, PT, R110, UR16, RZ ;  /* 0x000000106e6e7c10 */ /* 0x000fc4000ffbe0ff */
[----:B------:R-:W-:Y:S02]  /*eac0*/  IADD3.X R103, PT, PT, R95, UR17, RZ, P6, !PT ;  /* 0x000000115f677c10 */ /* 0x000fe4000b7fe4ff */
[----:B------:R-:W-:Y:S02]  /*ead0*/  IADD3.X R111, PT, PT, R118, UR17, RZ, P5, !PT ;  /* 0x00000011766f7c10 */ /* 0x000fe4000affe4ff */
[----:B---3--:R-:W-:-:S04]  /*eae0*/  SHF.R.S32.HI R39, RZ, 0x1f, R119 ;  /* 0x0000001fff277819 */ /* 0x008fc80000011477 */
[----:B------:R-:W-:Y:S02]  /*eaf0*/  LEA.HI R122, R39, R119, RZ, 0x7 ;  /* 0x00000077277a7211 */ /* 0x000fe400078f38ff */
[----:B------:R-:W-:-:S05]  /*eb00*/  IADD3.X R39, PT, PT, R87, UR17, RZ, P2, !PT ;  /* 0x0000001157277c10 */ /* 0x000fca00097fe4ff */
[----:B------:R1:W-:Y:S01]  /*eb10*/  STL.64 [R1+0x240], R38 ;  /* 0x0002402601007387 */ /* 0x0003e20000100a00 */
[----:B------:R-:W-:Y:S02]  /*eb20*/  IADD3 R86, P2, PT, R86, UR16, RZ ;  /* 0x0000001056567c10 */ /* 0x000fe4000ff5e0ff */
[----:B------:R-:W-:Y:S02]  /*eb30*/  SHF.R.S32.HI R122, RZ, 0x7, R122 ;  /* 0x00000007ff7a7819 */ /* 0x000fe4000001147a */
[----:B------:R-:W-:Y:S01]  /*eb40*/  IADD3.X R87, PT, PT, R125, UR17, RZ, P2, !PT ;  /* 0x000000117d577c10 */ /* 0x000fe200097fe4ff */
[----:B-1----:R0:W5:Y:S04]  /*eb50*/  LDL.LU.64 R38, [R1+0x460] ;  /* 0x0004600001267983 */ /* 0x0021680000300a00 */
[----:B------:R1:W-:Y:S01]  /*eb60*/  STL.64 [R1+0x248], R46 ;  /* 0x0002482e01007387 */ /* 0x0003e20000100a00 */
[----:B------:R-:W-:-:S03]  /*eb70*/  VIMNMX R122, PT, PT, R122, 0x1, !PT ;  /* 0x000000017a7a7848 */ /* 0x000fc60007fe0100 */
[----:B-1----:R0:W5:Y:S04]  /*eb80*/  LDL.LU.64 R46, [R1+0x458] ;  /* 0x00045800012e7983 */ /* 0x0021680000300a00 */
[----:B------:R1:W-:Y:S04]  /*eb90*/  STL.64 [R1+0x250], R54 ;  /* 0x0002503601007387 */ /* 0x0003e80000100a00 */
[----:B-1----:R0:W5:Y:S04]  /*eba0*/  LDL.LU.64 R54, [R1+0x450] ;  /* 0x0004500001367983 */ /* 0x0021680000300a00 */
[----:B------:R0:W5:Y:S04]  /*ebb0*/  LDL.LU R63, [R1+0x448] ;  /* 0x00044800013f7983 */ /* 0x0001680000300800 */
[----:B------:R1:W-:Y:S01]  /*ebc0*/  STL.64 [R1+0x258], R70 ;  /* 0x0002584601007387 */ /* 0x0003e20000100a00 */
[----:B------:R-:W-:-:S03]  /*ebd0*/  VIADD R122, R122, 0xffffffff ;  /* 0xffffffff7a7a7836 */ /* 0x000fc60000000000 */
[----:B-1----:R0:W5:Y:S04]  /*ebe0*/  LDL.LU.64 R70, [R1+0x440] ;  /* 0x0004400001467983 */ /* 0x0021680000300a00 */
[----:B------:R0:W5:Y:S04]  /*ebf0*/  LDL.LU R94, [R1+0x438] ;  /* 0x00043800015e7983 */ /* 0x0001680000300800 */
[----:B------:R1:W-:Y:S01]  /*ec00*/  STL.64 [R1+0x260], R78 ;  /* 0x0002604e01007387 */ /* 0x0003e20000100a00 */
[----:B------:R-:W-:-:S03]  /*ec10*/  ISETP.LT.OR P0, PT, R119, 0x80, P4 ;  /* 0x000000807700780c */ /* 0x000fc60002701670 */
[----:B-1----:R0:W5:Y:S04]  /*ec20*/  LDL.LU.64 R78, [R1+0x430] ;  /* 0x00043000014e7983 */ /* 0x0021680000300a00 */
[----:B------:R-:W2:Y:S04]  /*ec30*/  LDL.LU R125, [R1+0x428] ;  /* 0x00042800017d7983 */ /* 0x000ea80000300800 */
[----:B------:R1:W-:Y:S01]  /*ec40*/  STL.64 [R1+0x268], R86 ;  /* 0x0002685601007387 */ /* 0x0003e20000100a00 */
[----:B------:R-:W-:-:S03]  /*ec50*/  ISETP.NE.U32.AND P2, PT, R122, RZ, PT ;  /* 0x000000ff7a00720c */ /* 0x000fc60003f45070 */
[----:B-1----:R0:W5:Y:S04]  /*ec60*/  LDL.LU.64 R86, [R1+0x420] ;  /* 0x0004200001567983 */ /* 0x0021680000300a00 */
[----:B------:R0:W5:Y:S04]  /*ec70*/  LDL.LU R95, [R1+0x418] ;  /* 0x00041800015f7983 */ /* 0x0001680000300800 */
[----:B------:R1:W-:Y:S04]  /*ec80*/  STL.64 [R1+0x270], R102 ;  /* 0x0002706601007387 */ /* 0x0003e80000100a00 */
[----:B-1----:R0:W5:Y:S04]  /*ec90*/  LDL.LU.64 R102, [R1+0x410] ;  /* 0x0004100001667983 */ /* 0x0021680000300a00 */
[----:B------:R0:W5:Y:S04]  /*eca0*/  LDL.LU R118, [R1+0x408] ;  /* 0x0004080001767983 */ /* 0x0001680000300800 */
[----:B------:R1:W-:Y:S04]  /*ecb0*/  STL.64 [R1+0x278], R110 ;  /* 0x0002786e01007387 */ /* 0x0003e80000100a00 */
[----:B-1----:R0:W5:Y:S04]  /*ecc0*/  LDL.LU.64 R110, [R1+0x400] ;  /* 0x00040000016e7983 */ /* 0x0021680000300a00 */
[----:B------:R0:W5:Y:S04]  /*ecd0*/  LDL.LU R119, [R1+0x3f8] ;  /* 0x0003f80001777983 */ /* 0x0001680000300800 */
[----:B------:R1:W-:Y:S04]  /*ece0*/  STL [R1+0x2b0], R122 ;  /* 0x0002b07a01007387 */ /* 0x0003e80000100800 */
[----:B-1----:R0:W5:Y:S01]  /*ecf0*/  LDL.LU R122, [R1+0x3f4] ;  /* 0x0003f400017a7983 */ /* 0x0021620000300800 */
[----:B------:R-:W-:-:S02]  /*ed00*/  UIADD3 UR7, UPT, UPT, UR9, 0x10000, URZ ;  /* 0x0001000009077890 */ /* 0x000fc4000fffe0ff */
[----:B------:R-:W-:Y:S02]  /*ed10*/  UIADD3 UR6, UPT, UPT, UR9, 0x24000, URZ ;  /* 0x0002400009067890 */ /* 0x000fe4000fffe0ff */
[----:B------:R-:W-:Y:S02]  /*ed20*/  USHF.R.U32.HI UR7, URZ, 0x4, UR7 ;  /* 0x00000004ff077899 */ /* 0x000fe40008011607 */
[----:B------:R-:W-:Y:S02]  /*ed30*/  USHF.R.U32.HI UR6, URZ, 0x4, UR6 ;  /* 0x00000004ff067899 */ /* 0x000fe40008011606 */
[----:B------:R-:W-:Y:S02]  /*ed40*/  USGXT.U32 UR14, UR7, 0xe ;  /* 0x0000000e070e789a */ /* 0x000fe40008000000 */
[----:B------:R-:W-:Y:S02]  /*ed50*/  USGXT.U32 UR12, UR6, 0xe ;  /* 0x0000000e060c789a */ /* 0x000fe40008000000 */
[----:B------:R-:W-:-:S02]  /*ed60*/  UIADD3 UR22, UP2, UPT, UR14, 0x2, URZ ;  /* 0x000000020e167890 */ /* 0x000fc4000ff5e0ff */
[----:B------:R-:W-:Y:S01]  /*ed70*/  UIADD3 UR24, UP1, UPT, UR12, 0x80, URZ ;  /* 0x000000800c187890 */ /* 0x000fe2000ff3e0ff */
[----:B------:R-:W-:Y:S01]  /*ed80*/  UMOV UR4, URZ ;  /* 0x000000ff00047c82 */ /* 0x000fe20008000000 */
[----:B------:R-:W-:Y:S02]  /*ed90*/  UMOV UR5, URZ ;  /* 0x000000ff00057c82 */ /* 0x000fe40008000000 */
[----:B------:R-:W-:Y:S02]  /*eda0*/  UIADD3.X UR25, UPT, UPT, UR4, 0x40004040, URZ, UP1, !UPT ;  /* 0x4000404004197890 */ /* 0x000fe40008ffe4ff */
[----:B------:R-:W-:Y:S01]  /*edb0*/  UIADD3.X UR23, UPT, UPT, UR5, 0x40004040, URZ, UP2, !UPT ;  /* 0x4000404005177890 */ /* 0x000fe200097fe4ff */
[----:B------:R-:W-:Y:S02]  /*edc0*/  IMAD.SHL.U32 R124, R124, 0x80, RZ ;  /* 0x000000807c7c7824 */ /* 0x000fe400078e00ff */
[----:B--2---:R-:W-:Y:S01]  /*edd0*/  IMAD.SHL.U32 R125, R125, 0x80, RZ ;  /* 0x000000807d7d7824 */ /* 0x004fe200078e00ff */
[----:B0-----:R-:W-:Y:S08]  /*ede0*/  @P0 BRA `(.L_x_6) ;  /* 0x0000000000d80947 */ /* 0x001ff00003800000 */
[----:B------:R-:W-:Y:S02]  /*edf0*/  USHF.R.U32.HI UR16, URZ, 0x4, UR9 ;  /* 0x00000004ff107899 */ /* 0x000fe40008011609 */
[----:B------:R-:W-:Y:S02]  /*ee00*/  UIADD3 UR7, UPT, UPT, UR9, 0x20000, URZ ;  /* 0x0002000009077890 */ /* 0x000fe4000fffe0ff */
[----:B------:R-:W-:Y:S02]  /*ee10*/  USGXT.U32 UR16, UR16, 0xe ;  /* 0x0000000e1010789a */ /* 0x000fe40008000000 */
[----:B------:R-:W-:Y:S02]  /*ee20*/  USHF.R.U32.HI UR7, URZ, 0x4, UR7 ;  /* 0x00000004ff077899 */ /* 0x000fe40008011607 */
[----:B------:R-:W-:Y:S02]  /*ee30*/  UIADD3 UR34, UP1, UPT, UR16, 0x2, URZ ;  /* 0x0000000210227890 */ /* 0x000fe4000ff3e0ff */
[----:B------:R-:W-:Y:S01]  /*ee40*/  USGXT.U32 UR18, UR7, 0xe ;  /* 0x0000000e0712789a */ /* 0x000fe20008000000 */
[----:B------:R-:W-:Y:S01]  /*ee50*/  UMOV UR6, URZ ;  /* 0x000000ff00067c82 */ /* 0x000fe20008000000 */
[----:B------:R-:W-:Y:S01]  /*ee60*/  UMOV UR5, URZ ;  /* 0x000000ff00057c82 */ /* 0x000fe20008000000 */
[----:B------:R-:W-:-:S02]  /*ee70*/  UIADD3.X UR35, UPT, UPT, UR6, 0x40004040, URZ, UP1, !UPT ;  /* 0x4000404006237890 */ /* 0x000fc40008ffe4ff */
[----:B------:R-:W-:Y:S02]  /*ee80*/  UIADD3 UR44, UP1, UPT, UR18, 0x80, URZ ;  /* 0x00000080122c7890 */ /* 0x000fe4000ff3e0ff */
[----:B------:R-:W-:Y:S02]  /*ee90*/  UIADD3.64 UR48, UPT, UPT, UR34, 0x2, URZ ;  /* 0x0000000222307897 */ /* 0x000fe4000fffe0ff */
[----:B------:R-:W-:Y:S02]  /*eea0*/  UIADD3.X UR45, UPT, UPT, UR5, 0x40004040, URZ, UP1, !UPT ;  /* 0x40004040052d7890 */ /* 0x000fe40008ffe4ff */
[----:B------:R-:W-:Y:S02]  /*eeb0*/  UIADD3.64 UR52, UPT, UPT, UR34, 0x4, URZ ;  /* 0x0000000422347897 */ /* 0x000fe4000fffe0ff */
[----:B------:R-:W-:Y:S02]  /*eec0*/  UIADD3.64 UR46, UPT, UPT, UR44, 0x80, URZ ;  /* 0x000000802c2e7897 */ /* 0x000fe4000fffe0ff */
[----:B------:R-:W-:-:S02]  /*eed0*/  UIADD3.64 UR50, UPT, UPT, UR44, 0x100, URZ ;  /* 0x000001002c327897 */ /* 0x000fc4000fffe0ff */
[----:B------:R-:W-:Y:S02]  /*eee0*/  UIADD3.64 UR56, UPT, UPT, UR34, 0x7fe, URZ ;  /* 0x000007fe22387897 */ /* 0x000fe4000fffe0ff */
[----:B------:R-:W-:Y:S02]  /*eef0*/  UIADD3.64 UR54, UPT, UPT, UR44, 0x180, URZ ;  /* 0x000001802c367897 */ /* 0x000fe4000fffe0ff */
[----:B------:R-:W-:Y:S02]  /*ef00*/  UIADD3.64 UR60, UPT, UPT, UR34, 0x800, URZ ;  /* 0x00000800223c7897 */ /* 0x000fe4000fffe0ff */
[----:B------:R-:W-:Y:S02]  /*ef10*/  UIADD3.64 UR58, UPT, UPT, UR44, 0x200, URZ ;  /* 0x000002002c3a7897 */ /* 0x000fe4000fffe0ff */
[----:B------:R-:W-:Y:S02]  /*ef20*/  UIADD3.64 UR64, UPT, UPT, UR34, 0x802, URZ ;  /* 0x0000080222407897 */ /* 0x000fe4000fffe0ff */
[----:B------:R-:W-:Y:S01]  /*ef30*/  UIADD3.64 UR62, UPT, UPT, UR44, 0x280, URZ ;  /* 0x000002802c3e7897 */ /* 0x000fe2000fffe0ff */
[----:B------:R-:W-:Y:S01]  /*ef40*/  UMOV UR28, 0x0 ;  /* 0x00000000001c7882 */ /* 0x000fe20000000000 */
[----:B------:R-:W-:Y:S01]  /*ef50*/  UMOV UR29, 0x4408010 ;  /* 0x04408010001d7882 */ /* 0x000fe20000000000 */
[----:B------:R-:W-:Y:S01]  /*ef60*/  UIADD3.64 UR68, UPT, UPT, UR34, 0x804, URZ ;  /* 0x0000080422447897 */ /* 0x000fe2000fffe0ff */
[----:B------:R-:W-:Y:S01]  /*ef70*/  UMOV UR17, 0x40004040 ;  /* 0x4000404000117882 */ /* 0x000fe20000000000 */
[----:B------:R-:W-:Y:S01]  /*ef80*/  UIADD3.64 UR66, UPT, UPT, UR44, 0x300, URZ ;  /* 0x000003002c427897 */ /* 0x000fe2000fffe0ff */
[----:B------:R-:W-:Y:S01]  /*ef90*/  UMOV UR19, 0x40004040 ;  /* 0x4000404000137882 */ /* 0x000fe20000000000 */
[----:B------:R-:W-:Y:S01]  /*efa0*/  UMOV UR30, 0x0 ;  /* 0x00000000001e7882 */ /* 0x000fe20000000000 */
[----:B------:R-:W-:Y:S01]  /*efb0*/  UMOV UR31, 0x4408010 ;  /* 0x04408010001f7882 */ /* 0x000fe20000000000 */
[----:B------:R-:W-:Y:S01]  /*efc0*/  UMOV UR26, 0x0 ;  /* 0x00000000001a7882 */ /* 0x000fe20000000000 */
[----:B------:R-:W-:Y:S01]  /*efd0*/  UMOV UR27, 0x4408010 ;  /* 0x04408010001b7882 */ /* 0x000fe20000000000 */
[----:B------:R0:W-:Y:S01]  /*efe0*/  UTCHMMA gdesc[UR18], gdesc[UR16], tmem[UR8], tmem[UR28], idesc[UR29], !UPT ;  /* 0x00ff1c10120075ea */ /* 0x0001e2000f800008 */
[----:B------:R-:W-:Y:S01]  /*eff0*/  UMOV UR36, 0x0 ;  /* 0x0000000000247882 */ /* 0x000fe20000000000 */
[----:B------:R-:W-:Y:S01]  /*f000*/  UMOV UR37, 0x4408010 ;  /* 0x0440801000257882 */ /* 0x000fe20000000000 */
[----:B------:R0:W-:Y:S01]  /*f010*/  UTCHMMA gdesc[UR44], gdesc[UR34], tmem[UR8], tmem[UR30], idesc[UR31], UPT ;  /* 0x00ff1e222c0075ea */ /* 0x0001e2000b800008 */
        /* <DEDUP_REMOVED lines=8> */
[----:B------:R-:W-:Y:S01]  /*f0a0*/  UMOV UR6, UR11 ;  /* 0x0000000b00067c82 */ /* 0x000fe20008000000 */
[----:B------:R-:W-:Y:S01]  /*f0b0*/  UMOV UR7, URZ ;  /* 0x000000ff00077c82 */ /* 0x000fe20008000000 */
[----:B------:R0:W-:Y:S01]  /*f0c0*/  UTCHMMA gdesc[UR54], gdesc[UR56], tmem[UR8], tmem[UR32], idesc[UR33], UPT ;  /* 0x00ff2038360075ea */ /* 0x0001e2000b800008 */
[----:B------:R-:W-:Y:S01]  /*f0d0*/  UMOV UR42, 0x0 ;  /* 0x00000000002a7882 */ /* 0x000fe20000000000 */
[----:B------:R-:W-:Y:S01]  /*f0e0*/  UMOV UR43, 0x4408010 ;  /* 0x04408010002b7882 */ /* 0x000fe20000000000 */
[----:B------:R0:W-:Y:S01]  /*f0f0*/  UTCHMMA gdesc[UR58], gdesc[UR60], tmem[UR8], tmem[UR40], idesc[UR41], UPT ;  /* 0x00ff283c3a0075ea */ /* 0x0001e2000b800008 */
[----:B------:R-:W-:Y:S01]  /*f100*/  UMOV UR6, UR6 ;  /* 0x0000000600067c82 */ /* 0x000fe20008000000 */
[----:B------:R0:W-:Y:S01]  /*f110*/  UTCHMMA gdesc[UR62], gdesc[UR64], tmem[UR8], tmem[UR38], idesc[UR39], UPT ;  /* 0x00ff26403e0075ea */ /* 0x0001e2000b800008 */
[----:B------:R0:W-:Y:S01]  /*f120*/  UTCHMMA gdesc[UR66], gdesc[UR68], tmem[UR8], tmem[UR42], idesc[UR43], UPT ;  /* 0x00ff2a44420075ea */ /* 0x0001e2000b800008 */
[----:B------:R0:W-:Y:S01]  /*f130*/  UTCBAR [UR6], URZ ;  /* 0x000000ff060073e9 */ /* 0x0001e200080000ff */
[----:B------:R-:W-:Y:S01]  /*f140*/  NOP ;  /* 0x0000000000007918 */ /* 0x000fe20000000000 */
.L_x_6:
[----:B------:R-:W-:Y:S05]  /*f150*/  @!P2 BRA `(.L_x_7) ;  /* 0x0000005400d0a947 */ /* 0x000fea0003800000 */
[----:B-----5:R-:W-:Y:S01]  /*f160*/  VIADD R122, R122, 0xffffff80 ;  /* 0xffffff807a7a7836 */ /* 0x020fe20000000000 */
[----:B------:R1:W-:Y:S01]  /*f170*/  STL.64 [R1+0x3f8], R2 ;  /* 0x0003f80201007387 */ /* 0x0003e20000100a00 */
[----:B0-----:R-:W-:Y:S02]  /*f180*/  UIADD3.64 UR26, UPT, UPT, UR24, 0x80, URZ ;  /* 0x00000080181a7897 */ /* 0x001fe4000fffe0ff */
[----:B------:R-:W-:Y:S01]  /*f190*/  UIADD3.64 UR28, UPT, UPT, UR22, 0x2, URZ ;  /* 0x00000002161c7897 */ /* 0x000fe2000fffe0ff */
[----:B------:R-:W-:Y:S01]  /*f1a0*/  R2UR UR19, R122 ;  /* 0x000000007a1372ca */ /* 0x000fe200000e0000 */
[----:B------:R-:W-:Y:S01]  /*f1b0*/  UIADD3.64 UR30, UPT, UPT, UR24, 0x100, URZ ;  /* 0x00000100181e7897 */ /* 0x000fe2000fffe0ff */
[----:B------:R-:W2:Y:S01]  /*f1c0*/  LDL.LU R122, [R1+0x2b0] ;  /* 0x0002b000017a7983 */ /* 0x000ea20000300800 */
[----:B------:R-:W-:Y:S02]  /*f1d0*/  UIADD3.64 UR32, UPT, UPT, UR22, 0x4, URZ ;  /* 0x0000000416207897 */ /* 0x000fe4000fffe0ff */
[----:B------:R-:W-:-:S02]  /*f1e0*/  UIADD3.64 UR34, UPT, UPT, UR24, 0x180, URZ ;  /* 0x0000018018227897 */ /* 0x000fc4000fffe0ff */
[----:B------:R-:W-:Y:S01]  /*f1f0*/  UIADD3.64 UR36, UPT, UPT, UR22, 0x7fe, URZ ;  /* 0x000007fe16247897 */ /* 0x000fe2000fffe0ff */
[----:B-1----:R-:W3:Y:S01]  /*f200*/  LDL.LU.64 R2, [R1+0x240] ;  /* 0x0002400001027983 */ /* 0x002ee20000300a00 */
[----:B------:R-:W-:Y:S02]  /*f210*/  UIADD3.64 UR38, UPT, UPT, UR24, 0x200, URZ ;  /* 0x0000020018267897 */ /* 0x000fe4000fffe0ff */
[----:B------:R-:W-:Y:S02]  /*f220*/  UIADD3.64 UR40, UPT, UPT, UR22, 0x800, URZ ;  /* 0x0000080016287897 */ /* 0x000fe4000fffe0ff */
[----:B------:R-:W-:Y:S02]  /*f230*/  UIADD3.64 UR42, UPT, UPT, UR24, 0x280, URZ ;  /* 0x00000280182a7897 */ /* 0x000fe4000fffe0ff */
[----:B------:R-:W-:Y:S02]  /*f240*/  UIADD3.64 UR44, UPT, UPT, UR22, 0x802, URZ ;  /* 0x00000802162c7897 */ /* 0x000fe4000fffe0ff */
[----:B------:R-:W-:-:S02]  /*f250*/  UIADD3.64 UR46, UPT, UPT, UR24, 0x300, URZ ;  /* 0x00000300182e7897 */ /* 0x000fc4000fffe0ff */
[----:B------:R-:W-:Y:S01]  /*f260*/  UIADD3.64 UR48, UPT, UPT, UR22, 0x804, URZ ;  /* 0x0000080416307897 */ /* 0x000fe2000fffe0ff */
[----:B--2---:R-:W-:Y:S04]  /*f270*/  STL [R1+0x390], R122 ;  /* 0x0003907a01007387 */ /* 0x004fe80000100800 */
[----:B---3--:R0:W-:Y:S04]  /*f280*/  STL.64 [R1+0x318], R2 ;  /* 0x0003180201007387 */ /* 0x0081e80000100a00 */
[----:B0-----:R-:W2:Y:S04]  /*f290*/  LDL.LU.64 R2, [R1+0x248] ;  /* 0x0002480001027983 */ /* 0x001ea80000300a00 */
[----:B--2---:R0:W-:Y:S04]  /*f2a0*/  STL.64 [R1+0x310], R2 ;  /* 0x0003100201007387 */ /* 0x0041e80000100a00 */
        /* <DEDUP_REMOVED lines=52> */
[----:B0-----:R0:W5:Y:S01]  /*f5f0*/  LDL.LU.64 R2, [R1+0x3f8] ;  /* 0x0003f80001027983 */ /* 0x0011620000300a00 */
[----:B------:R-:W-:Y:S01]  /*f600*/  UMOV UR18, 0x1 ;  /* 0x0000000100127882 */ /* 0x000fe20000000000 */
[----:B------:R-:W-:-:S05]  /*f610*/  UMOV UR5, URZ ;  /* 0x000000ff00057c82 */ /* 0x000fca0008000000 */
.L_x_10:
[----:B-----5:R1:W-:Y:S04]  /*f620*/  STL.64 [R1+0x428], R14 ;  /* 0x0004280e01007387 */ /* 0x0203e80000100a00 */
[----:B-1----:R-:W2:Y:S04]  /*f630*/  LDL.LU.64 R14, [R1+0x308] ;  /* 0x00030800010e7983 */ /* 0x002ea80000300a00 */
[----:B------:R1:W-:Y:S04]  /*f640*/  STL.64 [R1+0x420], R12 ;  /* 0x0004200c01007387 */ /* 0x0003e80000100a00 */
[----:B-1----:R-:W3:Y:S04]  /*f650*/  LDL.LU.64 R12, [R1+0x318] ;  /* 0x00031800010c7983 */ /* 0x002ee80000300a00 */
[----:B------:R-:W-:Y:S04]  /*f660*/  STL [R1+0x418], R10 ;  /* 0x0004180a01007387 */ /* 0x000fe80000100800 */
[----:B------:R-:W-:Y:S04]  /*f670*/  STL [R1+0x414], R9 ;  /* 0x0004140901007387 */ /* 0x000fe80000100800 */
[----:B------:R-:W-:Y:S04]  /*f680*/  STL [R1+0x410], R8 ;  /* 0x0004100801007387 */ /* 0x000fe80000100800 */
[----:B------:R1:W-:Y:S04]  /*f690*/  STL.64 [R1+0x408], R6 ;  /* 0x0004080601007387 */ /* 0x0003e80000100a00 */
[----:B-1----:R-:W4:Y:S04]  /*f6a0*/  LDL.LU.64 R6, [R1+0x10] ;  /* 0x0000100001067983 */ /* 0x002f280000300a00 */
[----:B------:R1:W-:Y:S04]  /*f6b0*/  STL.64 [R1+0x400], R4 ;  /* 0x0004000401007387 */ /* 0x0003e80000100a00 */
[----:B-1----:R-:W4:Y:S01]  /*f6c0*/  LDL.LU.64 R4, [R1+0x20] ;  /* 0x0000200001047983 */ /* 0x002f220000300a00 */
[----:B------:R-:W-:Y:S01]  /*f6d0*/  USHF.L.U32 UR4, UR4, 0x1f, URZ ;  /* 0x0000001f04047899 */ /* 0x000fe200080006ff */
[----:B------:R-:W1:Y:S05]  /*f6e0*/  S2R R10, SR_TID.X ;  /* 0x00000000000a7919 */ /* 0x000e6a0000002100 */
[----:B------:R-:W-:Y:S01]  /*f6f0*/  IMAD.U32 R122, RZ, RZ, UR4 ;  /* 0x00000004ff7a7e24 */ /* 0x000fe2000f8e00ff */
[----:B-----5:R-:W-:Y:S03]  /*f700*/  STL [R1+0x3fc], R3 ;  /* 0x0003fc0301007387 */ /* 0x020fe60000100800 */
[----:B------:R0:W2:Y:S01]  /*f710*/  SYNCS.PHASECHK.TRANS64.TRYWAIT P6, [UR11], R122 ;  /* 0x0000007aff0075a7 */ /* 0x0000a200080c110b */
[----:B------:R-:W-:Y:S04]  /*f720*/  STL [R1+0x3f8], R2 ;  /* 0x0003f80201007387 */ /* 0x000fe80000100800 */
[----:B------:R-:W-:Y:S04]  /*f730*/  STL [R1+0x3f4], R0 ;  /* 0x0003f40001007387 */ /* 0x000fe80000100800 */
[----:B------:R0:W-:Y:S01]  /*f740*/  STL [R1+0x32c], R122 ;  /* 0x00032c7a01007387 */ /* 0x0001e20000100800 */
[----:B-1----:R-:W-:-:S02]  /*f750*/  SHF.R.U32.HI R8, RZ, 0x6, R10 ;  /* 0x00000006ff087819 */ /* 0x002fc4000001160a */
[----:B0-----:R-:W-:Y:S02]  /*f760*/  SHF.R.U32.HI R122, RZ, 0x6, R10 ;  /* 0x00000006ff7a7819 */ /* 0x001fe4000001160a */
[----:B------:R-:W-:Y:S02]  /*f770*/  SGXT.U32 R8, R8, 0x2 ;  /* 0x000000020808781a */ /* 0x000fe40000000000 */
[----:B------:R-:W-:Y:S02]  /*f780*/  PRMT R3, RZ, 0x7610, R3 ;  /* 0x00007610ff037816 */ /* 0x000fe40000000003 */
[C---:B------:R-:W-:Y:S02]  /*f790*/  LOP3.LUT R10, R8.reuse, 0x8, RZ, 0xfc, !PT ;  /* 0x00000008080a7812 */ /* 0x040fe400078efcff */
[C---:B------:R-:W-:Y:S02]  /*f7a0*/  LOP3.LUT R9, R8.reuse, 0x10, RZ, 0xfc, !PT ;  /* 0x0000001008097812 */ /* 0x040fe400078efcff */
[----:B------:R-:W-:-:S02]  /*f7b0*/  LOP3.LUT R8, R8, 0x18, RZ, 0xfc, !PT ;  /* 0x0000001808087812 */ /* 0x000fc400078efcff */
[----:B------:R-:W-:Y:S02]  /*f7c0*/  ISETP.GE.AND P3, PT, R10, UR19, PT ;  /* 0x000000130a007c0c */ /* 0x000fe4000bf66270 */
[----:B------:R-:W-:Y:S02]  /*f7d0*/  ISETP.GE.AND P2, PT, R9, UR19, PT ;  /* 0x0000001309007c0c */ /* 0x000fe4000bf46270 */
[----:B------:R-:W-:Y:S02]  /*f7e0*/  ISETP.GE.AND P0, PT, R8, UR19, PT ;  /* 0x0000001308007c0c */ /* 0x000fe4000bf06270 */
[----:B------:R-:W-:Y:S02]  /*f7f0*/  PRMT R2, RZ, 0x7610, R2 ;  /* 0x00007610ff027816 */ /* 0x000fe40000000002 */
[----:B------:R-:W-:Y:S02]  /*f800*/  PRMT R0, RZ, 0x7610, R0 ;  /* 0x00007610ff007816 */ /* 0x000fe40000000000 */
[----:B------:R-:W-:Y:S01]  /*f810*/  SGXT.U32 R122, R122, 0x2 ;  /* 0x000000027a7a781a */ /* 0x000fe20000000000 */
[----:B--2---:R-:W-:-:S05]  /*f820*/  IMAD.WIDE R14, R124, 0x2, R14 ;  /* 0x000000027c0e7825 */ /* 0x004fca00078e020e */
[----:B------:R0:W-:Y:S01]  /*f830*/  STL.64 [R1+0x308], R14 ;  /* 0x0003080e01007387 */ /* 0x0001e20000100a00 */
[----:B---3--:R-:W-:-:S03]  /*f840*/  IMAD.WIDE R12, R124, 0x2, R12 ;  /* 0x000000027c0c7825 */ /* 0x008fc600078e020c */
[----:B0-----:R0:W5:Y:S01]  /*f850*/  LDL.LU.64 R14, [R1+0x428] ;  /* 0x00042800010e7983 */ /* 0x0011620000300a00 */
[----:B------:R-:W-:-:S03]  /*f860*/  ISETP.GE.AND P5, PT, R122, UR19, PT ;  /* 0x000000137a007c0c */ /* 0x000fc6000bfa6270 */
[----:B------:R1:W-:Y:S04]  /*f870*/  STL.64 [R1+0x318], R12 ;  /* 0x0003180c01007387 */ /* 0x0003e80000100a00 */
[----:B-1----:R0:W5:Y:S04]  /*f880*/  LDL.LU.64 R12, [R1+0x420] ;  /* 0x00042000010c7983 */ /* 0x0021680000300a00 */
[----:B------:R0:W5:Y:S04]  /*f890*/  LDL.LU R10, [R1+0x418] ;  /* 0x00041800010a7983 */ /* 0x0001680000300800 */
[----:B------:R0:W5:Y:S01]  /*f8a0*/  LDL.LU R9, [R1+0x414] ;  /* 0x0004140001097983 */ /* 0x0001620000300800 */
[----:B----4-:R-:W-:-:S03]  /*f8b0*/  IMAD.WIDE R6, R124, 0x2, R6 ;  /* 0x000000027c067825 */ /* 0x010fc600078e0206 */
[----:B------:R0:W5:Y:S04]  /*f8c0*/  LDL.LU R8, [R1+0x410] ;  /* 0x0004100001087983 */ /* 0x0001680000300800 */
[----:B------:R1:W-:Y:S01]  /*f8d0*/  STL.64 [R1+0x10], R6 ;  /* 0x0000100601007387 */ /* 0x0003e20000100a00 */
[----:B------:R-:W-:-:S03]  /*f8e0*/  IMAD.WIDE R4, R124, 0x2, R4 ;  /* 0x000000027c047825 */ /* 0x000fc600078e0204 */
[----:B-1----:R0:W5:Y:S04]  /*f8f0*/  LDL.LU.64 R6, [R1+0x408] ;  /* 0x0004080001067983 */ /* 0x0021680000300a00 */
[----:B------:R1:W-:Y:S04]  /*f900*/  STL.64 [R1+0x20], R4 ;  /* 0x0000200401007387 */ /* 0x0003e80000100a00 */
[----:B-1----:R0:W5:Y:S04]  /*f910*/  LDL.LU.64 R4, [R1+0x400] ;  /* 0x0004000001047983 */ /* 0x0021680000300a00 */
[----:B------:R1:W-:Y:S04]  /*f920*/  STL.S16 [R1+0x328], R3 ;  /* 0x0003280301007387 */ /* 0x0003e80000100600 */
[----:B-1----:R0:W5:Y:S04]  /*f930*/  LDL.LU R3, [R1+0x3fc] ;  /* 0x0003fc0001037983 */ /* 0x0021680000300800 */
[----:B------:R1:W-:Y:S04]  /*f940*/  STL.S16 [R1+0x324], R2 ;  /* 0x0003240201007387 */ /* 0x0003e80000100600 */
[----:B-1----:R0:W5:Y:S04]  /*f950*/  LDL.LU R2, [R1+0x3f8] ;  /* 0x0003f80001027983 */ /* 0x0021680000300800 */
[----:B------:R1:W-:Y:S04]  /*f960*/  STL.S16 [R1+0x320], R0 ;  /* 0x0003200001007387 */ /* 0x0003e80000100600 */
[----:B-1----:R0:W5:Y:S01]  /*f970*/  LDL.LU R0, [R1+0x3f4] ;  /* 0x0003f40001007983 */ /* 0x0021620000300800 */
[----:B------:R-:W-:Y:S01]  /*f980*/  PRMT R122, RZ, 0x7610, R122 ;  /* 0x00007610ff7a7816 */ /* 0x000fe2000000007a */
[----:B------:R-:W-:Y:S06]  /*f990*/  @!P6 BRA `(.L_x_8) ;  /* 0x00000070005ce947 */ /* 0x000fec0003800000 */
.L_x_16:
[----:B-----5:R1:W-:Y:S04]  /*f9a0*/  STL.64 [R1+0x6f8], R6 ;  /* 0x0006f80601007387 */ /* 0x0203e80000100a00 */
[----:B-1----:R-:W2:Y:S04]  /*f9b0*/  LDL.64 R6, [R1+0x308] ;  /* 0x0003080001067983 */ /* 0x002ea80000100a00 */
[----:B------:R1:W-:Y:S04]  /*f9c0*/  STL.64 [R1+0x6f0], R14 ;  /* 0x0006f00e01007387 */ /* 0x0003e80000100a00 */
[----:B-1----:R-:W3:Y:S04]  /*f9d0*/  LDL.64 R14, [R1+0x318] ;  /* 0x00031800010e7983 */ /* 0x002ee80000100a00 */
[----:B------:R1:W-:Y:S04]  /*f9e0*/  STL.64 [R1+0x6e8], R22 ;  /* 0x0006e81601007387 */ /* 0x0003e80000100a00 */
[----:B-1----:R-:W4:Y:S04]  /*f9f0*/  LDL.64 R22, [R1+0x10] ;  /* 0x0000100001167983 */ /* 0x002f280000100a00 */
[----:B------:R-:W-:Y:S04]  /*fa00*/  STL [R1+0x6e0], R38 ;  /* 0x0006e02601007387 */ /* 0x000fe80000100800 */
[----:B------:R1:W-:Y:S04]  /*fa10*/  STL.64 [R1+0x6d8], R30 ;  /* 0x0006d81e01007387 */ /* 0x0003e80000100a00 */
[----:B-1----:R-:W3:Y:S04]  /*fa20*/  LDL.64 R30, [R1+0x20] ;  /* 0x00002000011e7983 */ /* 0x002ee80000100a00 */
[----:B------:R-:W-:Y:S04]  /*fa30*/  STL [R1+0x6d0], R39 ;  /* 0x0006d02701007387 */ /* 0x000fe80000100800 */
[----:B------:R-:W-:Y:S04]  /*fa40*/  STL.64 [R1+0x6c8], R46 ;  /* 0x0006c82e01007387 */ /* 0x000fe80000100a00 */
[----:B------:R-:W-:Y:S04]  /*fa50*/  STL.64 [R1+0x6c0], R54 ;  /* 0x0006c03601007387 */ /* 0x000fe80000100a00 */
[----:B------:R-:W-:Y:S04]  /*fa60*/  STL.64 [R1+0x6b8], R62 ;  /* 0x0006b83e01007387 */ /* 0x000fe80000100a00 */
[----:B------:R1:W-:Y:S04]  /*fa70*/  STL.64 [R1+0x6b0], R70 ;  /* 0x0006b04601007387 */ /* 0x0003e80000100a00 */
[----:B-1----:R-:W3:Y:S04]  /*fa80*/  LDL.LU.64 R70, [R1+0x280] ;  /* 0x0002800001467983 */ /* 0x002ee80000300a00 */
[----:B------:R1:W-:Y:S04]  /*fa90*/  STL.64 [R1+0x6a8], R78 ;  /* 0x0006a84e01007387 */ /* 0x0003e80000100a00 */
[----:B-1----:R-:W3:Y:S04]  /*faa0*/  LDL.LU R78, [R1+0x328] ;  /* 0x00032800014e7983 */ /* 0x002ee80000300800 */
[----:B------:R-:W4:Y:S04]  /*fab0*/  LDL.LU R79, [R1+0x324] ;  /* 0x00032400014f7983 */ /* 0x000f280000300800 */
[----:B------:R1:W-:Y:S04]  /*fac0*/  STL.64 [R1+0x6a0], R86 ;  /* 0x0006a05601007387 */ /* 0x0003e80000100a00 */
[----:B-1----:R-:W3:Y:S04]  /*fad0*/  LDL.LU R87, [R1+0x320] ;  /* 0x0003200001577983 */ /* 0x002ee80000300800 */
[----:B------:R1:W-:Y:S04]  /*fae0*/  STL.64 [R1+0x698], R94 ;  /* 0x0006985e01007387 */ /* 0x0003e80000100a00 */
[----:B-1----:R-:W3:Y:S04]  /*faf0*/  LDL.LU.64 R94, [R1+0x240] ;  /* 0x00024000015e7983 */ /* 0x002ee80000300a00 */
[----:B------:R1:W-:Y:S04]  /*fb00*/  STL.64 [R1+0x690], R102 ;  /* 0x0006906601007387 */ /* 0x0003e80000100a00 */
[----:B-1----:R-:W3:Y:S04]  /*fb10*/  LDL.LU.64 R102, [R1+0x288] ;  /* 0x0002880001667983 */ /* 0x002ee80000300a00 */
[----:B------:R1:W-:Y:S04]  /*fb20*/  STL.64 [R1+0x688], R110 ;  /* 0x0006886e01007387 */ /* 0x0003e80000100a00 */
[----:B-1----:R-:W3:Y:S04]  /*fb30*/  LDL.LU.64 R110, [R1+0x290] ;  /* 0x00029000016e7983 */ /* 0x002ee80000300a00 */
[----:B------:R1:W-:Y:S04]  /*fb40*/  STL.64 [R1+0x680], R116 ;  /* 0x0006807401007387 */ /* 0x0003e80000100a00 */
[----:B-1----:R-:W4:Y:S04]  /*fb50*/  LDL.LU.64 R116, [R1+0x260] ;  /* 0x0002600001747983 */ /* 0x002f280000300a00 */
[----:B------:R1:W-:Y:S04]  /*fb60*/  STL.64 [R1+0x678], R118 ;  /* 0x0006787601007387 */ /* 0x0003e80000100a00 */
[----:B-1----:R-:W4:Y:S04]  /*fb70*/  LDL.LU.64 R118, [R1+0x268] ;  /* 0x0002680001767983 */ /* 0x002f280000300a00 */
        /* <DEDUP_REMOVED lines=27> */
[----:B------:R1:W-:Y:S04]  /*fd30*/  STL.64 [R1+0x5d8], R106 ;  /* 0x0005d86a01007387 */ /* 0x0003e80000100a00 */
[----:B--2---:R-:W2:Y:S04]  /*fd40*/  @!P0 LDG.E.U16 R122, desc[UR20][R6.64] ;  /* 0x00000014067a8981 */ /* 0x004ea8000c1e1500 */
[----:B-1----:R-:W2:Y:S04]  /*fd50*/  LDL.LU.64 R106, [R1+0x270] ;  /* 0x00027000016a7983 */ /* 0x002ea80000300a00 */
[----:B------:R1:W-:Y:S04]  /*fd60*/  STL.64 [R1+0x5d0], R108 ;  /* 0x0005d06c01007387 */ /* 0x0003e80000100a00 */
[----:B-1----:R-:W2:Y:S04]  /*fd70*/  LDL.LU.64 R108, [R1+0x278] ;  /* 0x00027800016c7983 */ /* 0x002ea80000300a00 */
[----:B------:R1:W-:Y:S04]  /*fd80*/  STL.64 [R1+0x5c8], R114 ;  /* 0x0005c87201007387 */ /* 0x0003e80000100a00 */
[----:B------:R-:W-:Y:S04]  /*fd90*/  STL.64 [R1+0x5c0], R2 ;  /* 0x0005c00201007387 */ /* 0x000fe80000100a00 */
[----:B------:R-:W-:Y:S04]  /*fda0*/  STL [R1+0x5bc], R8 ;  /* 0x0005bc0801007387 */ /* 0x000fe80000100800 */
[----:B------:R-:W-:Y:S04]  /*fdb0*/  STL [R1+0x5b8], R9 ;  /* 0x0005b80901007387 */ /* 0x000fe80000100800 */
        /* <DEDUP_REMOVED lines=21> */
[----:B------:R-:W-:Y:S04]  /*ff10*/  STL [R1+0x51c], R120 ;  /* 0x00051c7801007387 */ /* 0x000fe80000100800 */
[----:B------:R-:W-:Y:S04]  /*ff20*/  STL [R1+0x518], R121 ;  /* 0x0005187901007387 */ /* 0x000fe80000100800 */
[----:B------:R-:W2:Y:S04]  /*ff30*/  LDL.LU.64 R58, [R1+0x18] ;  /* 0x00001800013a7983 */ /* 0x000ea80000300a00 */
[----:B------:R-:W2:Y:S04]  /*ff40*/  LDL.LU.64 R44, [R1+0x310] ;  /* 0x00031000012c7983 */ /* 0x000ea80000300a00 */
[----:B------:R-:W2:Y:S04]  /*ff50*/  LDL.LU.64 R28, [R1+0x2f8] ;  /* 0x0002f800011c7983 */ /* 0x000ea80000300a00 */
[----:B------:R-:W2:Y:S04]  /*ff60*/  LDL.LU.64 R20, [R1+0x2f0] ;  /* 0x0002f00001147983 */ /* 0x000ea80000300a00 */
[----:B------:R-:W2:Y:S04]  /*ff70*/  LDL.LU.64 R12, [R1+0x2e8] ;  /* 0x0002e800010c7983 */ /* 0x000ea80000300a00 */
[----:B------:R-:W2:Y:S04]  /*ff80*/  LDL.LU.64 R4, [R1+0x2e0] ;  /* 0x0002e00001047983 */ /* 0x000ea80000300a00 */
[----:B---3--:R3:W3:Y:S04]  /*ff90*/  @!P2 LDG.E.U16 R87, desc[UR20][R14.64] ;  /* 0x000000140e57a981 */ /* 0x0086e8000c1e1500 */
[----:B------:R-:W3:Y:S04]  /*ffa0*/  LDL.LU.64 R6, [R1+0x2d8] ;  /* 0x0002d80001067983 */ /* 0x000ee80000300a00 */
[----:B----4-:R4:W3:Y:S04]  /*ffb0*/  @!P3 LDG.E.U16 R79, desc[UR20][R22.64] ;  /* 0x00000014164fb981 */ /* 0x0108e8000c1e1500 */
[----:B------:R-:W3:Y:S04]  /*ffc0*/  LDL.LU.64 R14, [R1+0x2d0] ;  /* 0x0002d000010e7983 */ /* 0x000ee80000300a00 */
[----:B------:R0:W4:Y:S04]  /*ffd0*/  @!P5 LDG.E.U16 R78, desc[UR20][R30.64] ;  /* 0x000000141e4ed981 */ /* 0x000128000c1e1500 */
[----:B------:R-:W4:Y:S04]  /*ffe0*/  LDL.LU.64 R22, [R1+0x2c8] ;  /* 0x0002c80001167983 */ /* 0x000f280000300a00 */
[----:B------:R-:W0:Y:S04]  /*fff0*/  LDL.LU.64 R30, [R1+0x2c0] ;  /* 0x0002c000011e7983 */ /* 0x000e280000300a00 */
[----:B------:R-:W4:Y:S04]  /*10000*/  LDL.LU.64 R100, [R1+0x2b8] ;  /* 0x0002b80001647983 */ /* 0x000f280000300a00 */
[----:B------:R-:W4:Y:S04]  /*10010*/  LDL.LU.64 R46, [R1+0x2b0] ;  /* 0x0002b000012e7983 */ /* 0x000f280000300a00 */
[----:B------:R-:W4:Y:S04]  /*10020*/  LDL.LU.64 R54, [R1+0x2a8] ;  /* 0x0002a80001367983 */ /* 0x000f280000300a00 */
[----:B------:R-:W4:Y:S04]  /*10030*/  LDL.LU.64 R62, [R1+0x2a0] ;  /* 0x0002a000013e7983 */ /* 0x000f280000300a00 */
[----:B-1----:R-:W4:Y:S01]  /*10040*/  LDL.LU.64 R114, [R1+0x298] ;  /* 0x0002980001727983 */ /* 0x002f220000300a00 */
[----:B------:R-:W-:-:S04]  /*10050*/  IMAD.WIDE R94, R124, 0x2, R94 ;  /* 0x000000027c5e7825 */ /* 0x000fc800078e025e */
[C---:B------:R-:W-:Y:S01]  /*10060*/  IMAD.WIDE R116, R124.reuse, 0x2, R116 ;  /* 0x000000027c747825 */ /* 0x040fe200078e0274 */
[----:B------:R-:W-:Y:S03]  /*10070*/  STL.64 [R1+0x240], R94 ;  /* 0x0002405e01007387 */ /* 0x000fe60000100a00 */
[C---:B------:R-:W-:Y:S01]  /*10080*/  IMAD.WIDE R118, R124.reuse, 0x2, R118 ;  /* 0x000000027c767825 */ /* 0x040fe200078e0276 */
[----:B------:R-:W-:Y:S03]  /*10090*/  STL.64 [R1+0x260], R116 ;  /* 0x0002607401007387 */ /* 0x000fe60000100a00 */
[C---:B------:R-:W-:Y:S01]  /*100a0*/  IMAD.WIDE R70, R124.reuse, 0x2, R70 ;  /* 0x000000027c467825 */ /* 0x040fe200078e0246 */
[----:B------:R-:W-:Y:S03]  /*100b0*/  STL.64 [R1+0x268], R118 ;  /* 0x0002687601007387 */ /* 0x000fe60000100a00 */
[----:B------:R-:W-:-:S04]  /*100c0*/  IMAD.WIDE R102, R124, 0x2, R102 ;  /* 0x000000027c667825 */ /* 0x000fc800078e0266 */
[----:B------:R-:W-:-:S04]  /*100d0*/  IMAD.WIDE R110, R124, 0x2, R110 ;  /* 0x000000027c6e7825 */ /* 0x000fc800078e026e */
[----:B--2---:R-:W-:-:S05]  /*100e0*/  IMAD.WIDE R106, R124, 0x2, R106 ;  /* 0x000000027c6a7825 */ /* 0x004fca00078e026a */
[----:B------:R-:W-:Y:S01]  /*100f0*/  STL.64 [R1+0x270], R106 ;  /* 0x0002706a01007387 */ /* 0x000fe20000100a00 */
[----:B------:R-:W-:-:S05]  /*10100*/  IMAD.WIDE R108, R124, 0x2, R108 ;  /* 0x000000027c6c7825 */ /* 0x000fca00078e026c */
[----:B------:R-:W-:Y:S04]  /*10110*/  STL.64 [R1+0x278], R108 ;  /* 0x0002786c01007387 */ /* 0x000fe80000100a00 */
[----:B------:R-:W-:Y:S04]  /*10120*/  STL.64 [R1+0x280], R70 ;  /* 0x0002804601007387 */ /* 0x000fe80000100a00 */
[----:B------:R-:W-:Y:S04]  /*10130*/  STL.64 [R1+0x288], R102 ;  /* 0x0002886601007387 */ /* 0x000fe80000100a00 */
[----:B------:R-:W-:Y:S01]  /*10140*/  STL.64 [R1+0x290], R110 ;  /* 0x0002906e01007387 */ /* 0x000fe20000100a00 */
[----:B------:R-:W1:Y:S01]  /*10150*/  S2R R38, SR_TID.X ;  /* 0x0000000000267919 */ /* 0x000e620000002100 */
[----:B---3--:R-:W-:-:S04]  /*10160*/  IMAD.WIDE R14, R124, 0x2, R14 ;  /* 0x000000027c0e7825 */ /* 0x008fc800078e020e */
[----:B----4-:R-:W-:-:S04]  /*10170*/  IMAD.WIDE R22, R124, 0x2, R22 ;  /* 0x000000027c167825 */ /* 0x010fc800078e0216 */
[----:B0-----:R-:W-:-:S04]  /*10180*/  IMAD.WIDE R30, R124, 0x2, R30 ;  /* 0x000000027c1e7825 */ /* 0x001fc800078e021e */
[----:B------:R-:W-:-:S04]  /*10190*/  IMAD.WIDE R100, R124, 0x2, R100 ;  /* 0x000000027c647825 */ /* 0x000fc800078e0264 */
[----:B------:R-:W-:-:S04]  /*101a0*/  IMAD.WIDE R46, R124, 0x2, R46 ;  /* 0x000000027c2e7825 */ /* 0x000fc800078e022e */
[----:B------:R-:W-:-:S04]  /*101b0*/  IMAD.WIDE R54, R124, 0x2, R54 ;  /* 0x000000027c367825 */ /* 0x000fc800078e0236 */
[----:B------:R-:W-:-:S04]  /*101c0*/  IMAD.WIDE R62, R124, 0x2, R62 ;  /* 0x000000027c3e7825 */ /* 0x000fc800078e023e */
[----:B------:R-:W-:-:S05]  /*101d0*/  IMAD.WIDE R114, R124, 0x2, R114 ;  /* 0x000000027c727825 */ /* 0x000fca00078e0272 */
        /* <DEDUP_REMOVED lines=8> */
[----:B------:R-:W2:Y:S01]  /*10260*/  LDL.LU.64 R52, [R1+0x8] ;  /* 0x0000080001347983 */ /* 0x000ea20000300a00 */
[----:B-1----:R-:W-:-:S04]  /*10270*/  SHF.R.U32.HI R38, RZ, 0x6, R38 ;  /* 0x00000006ff267819 */ /* 0x002fc80000011626 */
[----:B------:R-:W-:-:S04]  /*10280*/  SGXT.U32 R38, R38, 0x2 ;  /* 0x000000022626781a */ /* 0x000fc80000000000 */
[----:B------:R-:W-:-:S04]  /*10290*/  LOP3.LUT R36, R38, 0x4, RZ, 0xfc, !PT ;  /* 0x0000000426247812 */ /* 0x000fc800078efcff */
[----:B------:R-:W-:Y:S02]  /*102a0*/  ISETP.GE.AND P3, PT, R36, UR19, PT ;  /* 0x0000001324007c0c */ /* 0x000fe4000bf66270 */
[----:B------:R-:W3:Y:S01]  /*102b0*/  LDL.LU.64 R36, [R1+0x300] ;  /* 0x0003000001247983 */ /* 0x000ee20000300a00 */
[----:B------:R-:W0:Y:S01]  /*102c0*/  S2R R38, SR_TID.X ;  /* 0x0000000000267919 */ /* 0x000e220000002100 */
[----:B------:R-:W-:-:S04]  /*102d0*/  IMAD.WIDE R6, R124, 0x2, R6 ;  /* 0x000000027c067825 */ /* 0x000fc800078e0206 */
[C---:B------:R-:W-:Y:S01]  /*102e0*/  IMAD.WIDE R4, R124.reuse, 0x2, R4 ;  /* 0x000000027c047825 */ /* 0x040fe200078e0204 */
[----:B------:R-:W-:Y:S03]  /*102f0*/  STL.64 [R1+0x2d8], R6 ;  /* 0x0002d80601007387 */ /* 0x000fe60000100a00 */
[C---:B------:R-:W-:Y:S01]  /*10300*/  IMAD.WIDE R12, R124.reuse, 0x2, R12 ;  /* 0x000000027c0c7825 */ /* 0x040fe200078e020c */
[----:B------:R-:W-:Y:S03]  /*10310*/  STL.64 [R1+0x2e0], R4 ;  /* 0x0002e00401007387 */ /* 0x000fe60000100a00 */
[----:B------:R-:W-:Y:S01]  /*10320*/  IMAD.WIDE R20, R124, 0x2, R20 ;  /* 0x000000027c147825 */ /* 0x000fe200078e0214 */
[----:B------:R-:W-:-:S03]  /*10330*/  PRMT R76, RZ, 0x7610, R76 ;  /* 0x00007610ff4c7816 */ /* 0x000fc6000000004c */
[C---:B------:R-:W-:Y:S01]  /*10340*/  IMAD.WIDE R28, R124.reuse, 0x2, R28 ;  /* 0x000000027c1c7825 */ /* 0x040fe200078e021c */
[----:B------:R-:W-:Y:S03]  /*10350*/  STL.64 [R1+0x2e8], R12 ;  /* 0x0002e80c01007387 */ /* 0x000fe60000100a00 */
[C---:B------:R-:W-:Y:S01]  /*10360*/  IMAD.WIDE R58, R124.reuse, 0x2, R58 ;  /* 0x000000027c3a7825 */ /* 0x040fe200078e023a */
[----:B------:R-:W-:Y:S03]  /*10370*/  STL.64 [R1+0x2f0], R20 ;  /* 0x0002f01401007387 */ /* 0x000fe60000100a00 */
[----:B------:R-:W-:Y:S01]  /*10380*/  IMAD.WIDE R44, R124, 0x2, R44 ;  /* 0x000000027c2c7825 */ /* 0x000fe200078e022c */
[----:B------:R-:W-:Y:S04]  /*10390*/  STL.64 [R1+0x2f8], R28 ;  /* 0x0002f81c01007387 */ /* 0x000fe80000100a00 */
[----:B------:R1:W-:Y:S04]  /*103a0*/  STL.64 [R1+0x18], R58 ;  /* 0x0000183a01007387 */ /* 0x0003e80000100a00 */
[----:B------:R-:W-:Y:S04]  /*103b0*/  STL.64 [R1+0x310], R44 ;  /* 0x0003102c01007387 */ /* 0x000fe80000100a00 */
[----:B------:R-:W4:Y:S01]  /*103c0*/  @!P3 LDG.E.U16 R76, desc[UR20][R58.64] ;  /* 0x000000143a4cb981 */ /* 0x000f22000c1e1500 */
[----:B0-----:R-:W-:-:S02]  /*103d0*/  SHF.R.U32.HI R39, RZ, 0x6, R38 ;  /* 0x00000006ff277819 */ /* 0x001fc40000011626 */
[----:B------:R-:W-:Y:S02]  /*103e0*/  SHF.R.U32.HI R38, RZ, 0x6, R38 ;  /* 0x00000006ff267819 */ /* 0x000fe40000011626 */
[----:B------:R-:W-:Y:S02]  /*103f0*/  SGXT.U32 R39, R39, 0x2 ;  /* 0x000000022727781a */ /* 0x000fe40000000000 */
[----:B------:R-:W-:Y:S02]  /*10400*/  SGXT.U32 R38, R38, 0x2 ;  /* 0x000000022626781a */ /* 0x000fe40000000000 */
[----:B------:R-:W-:-:S04]  /*10410*/  LOP3.LUT R39, R39, 0xc, RZ, 0xfc, !PT ;  /* 0x0000000c27277812 */ /* 0x000fc800078efcff */
[----:B------:R-:W-:Y:S02]  /*10420*/  ISETP.GE.AND P5, PT, R39, UR19, PT ;  /* 0x0000001327007c0c */ /* 0x000fe4000bfa6270 */
[----:B------:R-:W-:Y:S02]  /*10430*/  LOP3.LUT R39, R38, 0x14, RZ, 0xfc, !PT ;  /* 0x0000001426277812 */ /* 0x000fe400078efcff */
[----:B------:R-:W0:Y:S02]  /*10440*/  S2R R38, SR_TID.X ;  /* 0x0000000000267919 */ /* 0x000e240000002100 */
[----:B------:R-:W-:Y:S02]  /*10450*/  ISETP.GE.AND P0, PT, R39, UR19, PT ;  /* 0x0000001327007c0c */ /* 0x000fe4000bf06270 */
[--C-:B0-----:R-:W-:Y:S02]  /*10460*/  SHF.R.U32.HI R39, RZ, 0x6, R38.reuse ;  /* 0x00000006ff277819 */ /* 0x101fe40000011626 */
[----:B------:R-:W-:-:S02]  /*10470*/  SHF.R.U32.HI R38, RZ, 0x6, R38 ;  /* 0x00000006ff267819 */ /* 0x000fc40000011626 */
[----:B------:R-:W-:Y:S02]  /*10480*/  SGXT.U32 R39, R39, 0x2 ;  /* 0x000000022727781a */ /* 0x000fe40000000000 */
[----:B------:R-:W-:Y:S02]  /*10490*/  SGXT.U32 R38, R38, 0x2 ;  /* 0x000000022626781a */ /* 0x000fe40000000000 */
[----:B------:R-:W-:-:S04]  /*104a0*/  LOP3.LUT R39, R39, 0x1c, RZ, 0xfc, !PT ;  /* 0x0000001c27277812 */ /* 0x000fc800078efcff */
[----:B------:R-:W-:Y:S02]  /*104b0*/  ISETP.GE.AND P2, PT, R39, UR19, PT ;  /* 0x0000001327007c0c */ /* 0x000fe4000bf46270 */
[----:B------:R-:W-:Y:S02]  /*104c0*/  LOP3.LUT R39, R38, 0x20, RZ, 0xfc, !PT ;  /* 0x0000002026277812 */ /* 0x000fe400078efcff */
[----:B------:R-:W0:Y:S02]  /*104d0*/  S2R R38, SR_TID.X ;  /* 0x0000000000267919 */ /* 0x000e240000002100 */
[----:B------:R-:W-:Y:S02]  /*104e0*/  ISETP.GE.AND P3, PT, R39, UR19, PT ;  /* 0x0000001327007c0c */ /* 0x000fe4000bf66270 */
[----:B------:R-:W1:Y:S01]  /*104f0*/  S2R R39, SR_TID.X ;  /* 0x0000000000277919 */ /* 0x000e620000002100 */
[----:B0-----:R-:W-:-:S04]  /*10500*/  SHF.R.U32.HI R38, RZ, 0x6, R38 ;  /* 0x00000006ff267819 */ /* 0x001fc80000011626 */
[----:B------:R-:W-:-:S04]  /*10510*/  SGXT.U32 R38, R38, 0x2 ;  /* 0x000000022626781a */ /* 0x000fc80000000000 */
[----:B------:R-:W-:Y:S02]  /*10520*/  LOP3.LUT R86, R38, 0x24, RZ, 0xfc, !PT ;  /* 0x0000002426567812 */ /* 0x000fe400078efcff */
[----:B------:R-:W0:Y:S01]  /*10530*/  S2R R38, SR_TID.X ;  /* 0x0000000000267919 */ /* 0x000e220000002100 */
[----:B------:R-:W-:Y:S01]  /*10540*/  PRMT R75, RZ, 0x7610, R75 ;  /* 0x00007610ff4b7816 */ /* 0x000fe2000000004b */
[----:B--2---:R-:W-:-:S05]  /*10550*/  IMAD.WIDE R52, R124, 0x2, R52 ;  /* 0x000000027c347825 */ /* 0x004fca00078e0234 */
[----:B------:R2:W-:Y:S04]  /*10560*/  STL.64 [R1+0x8], R52 ;  /* 0x0000083401007387 */ /* 0x0005e80000100a00 */
[----:B-1----:R-:W4:Y:S01]  /*10570*/  LDL.LU.64 R58, [R1+0x738] ;  /* 0x00073800013a7983 */ /* 0x002f220000300a00 */
[----:B------:R-:W-:-:S03]  /*10580*/  SHF.R.U32.HI R39, RZ, 0x6, R39 ;  /* 0x00000006ff277819 */ /* 0x000fc60000011627 */
[----:B------:R-:W4:Y:S01]  /*10590*/  @!P5 LDG.E.U16 R75, desc[UR20][R52.64] ;  /* 0x00000014344bd981 */ /* 0x000f22000c1e1500 */
[----:B------:R-:W-:Y:S02]  /*105a0*/  SGXT.U32 R39, R39, 0x2 ;  /* 0x000000022727781a */ /* 0x000fe40000000000 */
[----:B------:R-:W-:Y:S02]  /*105b0*/  ISETP.GE.AND P5, PT, R86, UR19, PT ;  /* 0x0000001356007c0c */ /* 0x000fe4000bfa6270 */
[----:B------:R-:W-:Y:S02]  /*105c0*/  LOP3.LUT R86, R39, 0x28, RZ, 0xfc, !PT ;  /* 0x0000002827567812 */ /* 0x000fe400078efcff */
[--C-:B0-----:R-:W-:Y:S02]  /*105d0*/  SHF.R.U32.HI R39, RZ, 0x6, R38.reuse ;  /* 0x00000006ff277819 */ /* 0x101fe40000011626 */
[----:B------:R-:W-:Y:S01]  /*105e0*/  SHF.R.U32.HI R38, RZ, 0x6, R38 ;  /* 0x00000006ff267819 */ /* 0x000fe20000011626 */
[----:B---3--:R-:W-:Y:S01]  /*105f0*/  IMAD.WIDE R36, R124, 0x2, R36 ;  /* 0x000000027c247825 */ /* 0x008fe200078e0224 */
[----:B------:R-:W-:Y:S01]  /*10600*/  SGXT.U32 R39, R39, 0x2 ;  /* 0x000000022727781a */ /* 0x000fe20000000000 */
[----:B--2---:R-:W2:Y:S01]  /*10610*/  LDL.LU.64 R52, [R1+0x730] ;  /* 0x0007300001347983 */ /* 0x004ea20000300a00 */
[----:B------:R-:W-:-:S02]  /*10620*/  PRMT R69, RZ, 0x7610, R69 ;  /* 0x00007610ff457816 */ /* 0x000fc40000000045 */
[----:B------:R-:W-:Y:S02]  /*10630*/  ISETP.GE.AND P6, PT, R86, UR19, PT ;  /* 0x0000001356007c0c */ /* 0x000fe4000bfc6270 */
[C---:B------:R-:W-:Y:S02]  /*10640*/  LOP3.LUT R86, R39.reuse, 0x2c, RZ, 0xfc, !PT ;  /* 0x0000002c27567812 */ /* 0x040fe400078efcff */
[----:B------:R-:W-:Y:S01]  /*10650*/  LOP3.LUT R39, R39, 0x30, RZ, 0xfc, !PT ;  /* 0x0000003027277812 */ /* 0x000fe200078efcff */
[----:B------:R-:W3:Y:S01]  /*10660*/  @!P2 LDG.E.U16 R69, desc[UR20][R36.64] ;  /* 0x000000142445a981 */ /* 0x000ee2000c1e1500 */
[----:B------:R-:W-:Y:S02]  /*10670*/  SGXT.U32 R38, R38, 0x2 ;  /* 0x000000022626781a */ /* 0x000fe40000000000 */
[----:B------:R-:W-:Y:S02]  /*10680*/  ISETP.GE.AND P2, PT, R39, UR19, PT ;  /* 0x0000001327007c0c */ /* 0x000fe4000bf46270 */
[----:B------:R-:W-:-:S02]  /*10690*/  LOP3.LUT R39, R38, 0x34, RZ, 0xfc, !PT ;  /* 0x0000003426277812 */ /* 0x000fc400078efcff */
[----:B------:R-:W0:Y:S01]  /*106a0*/  S2R R38, SR_TID.X ;  /* 0x0000000000267919 */ /* 0x000e220000002100 */
[----:B------:R-:W-:-:S06]  /*106b0*/  PRMT R99, RZ, 0x7610, R99 ;  /* 0x00007610ff637816 */ /* 0x000fcc0000000063 */
[----:B------:R-:W2:Y:S01]  /*106c0*/  @!P3 LDG.E.U16 R99, desc[UR20][R28.64] ;  /* 0x000000141c63b981 */ /* 0x000ea2000c1e1500 */
[----:B------:R-:W-:Y:S02]  /*106d0*/  ISETP.GE.AND P3, PT, R39, UR19, PT ;  /* 0x0000001327007c0c */ /* 0x000fe4000bf66270 */
[----:B------:R-:W1:Y:S01]  /*106e0*/  S2R R39, SR_TID.X ;  /* 0x0000000000277919 */ /* 0x000e620000002100 */
[----:B------:R-:W-:Y:S02]  /*106f0*/  PRMT R74, RZ, 0x7610, R74 ;  /* 0x00007610ff4a7816 */ /* 0x000fe4000000004a */
[----:B------:R-:W-:-:S04]  /*10700*/  PRMT R68, RZ, 0x7610, R68 ;  /* 0x00007610ff447816 */ /* 0x000fc80000000044 */
[----:B------:R-:W2:Y:S01]  /*10710*/  @!P0 LDG.E.U16 R74, desc[UR20][R44.64] ;  /* 0x000000142c4a8981 */ /* 0x000ea2000c1e1500 */
[----:B------:R-:W-:-:S03]  /*10720*/  ISETP.GE.AND P0, PT, R86, UR19, PT ;  /* 0x0000001356007c0c */ /* 0x000fc6000bf06270 */
[----:B------:R-:W2:Y:S01]  /*10730*/  @!P5 LDG.E.U16 R68, desc[UR20][R20.64] ;  /* 0x000000141444d981 */ /* 0x000ea2000c1e1500 */
[----:B0-----:R-:W-:-:S04]  /*10740*/  SHF.R.U32.HI R38, RZ, 0x6, R38 ;  /* 0x00000006ff267819 */ /* 0x001fc80000011626 */
[----:B------:R-:W-:-:S04]  /*10750*/  SGXT.U32 R38, R38, 0x2 ;  /* 0x000000022626781a */ /* 0x000fc80000000000 */
[----:B------:R-:W-:Y:S02]  /*10760*/  LOP3.LUT R86, R38, 0x38, RZ, 0xfc, !PT ;  /* 0x0000003826567812 */ /* 0x000fe400078efcff */
[----:B-1----:R-:W-:-:S04]  /*10770*/  SHF.R.U32.HI R38, RZ, 0x6, R39 ;  /* 0x00000006ff267819 */ /* 0x002fc80000011627 */
[----:B------:R-:W-:Y:S02]  /*10780*/  SGXT.U32 R38, R38, 0x2 ;  /* 0x000000022626781a */ /* 0x000fe40000000000 */
[----:B------:R-:W-:Y:S02]  /*10790*/  ISETP.GE.AND P5, PT, R86, UR19, PT ;  /* 0x0000001356007c0c */ /* 0x000fe4000bfa6270 */
[----:B------:R-:W-:Y:S02]  /*107a0*/  LOP3.LUT R86, R38, 0x3c, RZ, 0xfc, !PT ;  /* 0x0000003c26567812 */ /* 0x000fe400078efcff */
[----:B------:R-:W0:Y:S01]  /*107b0*/  S2R R38, SR_TID.X ;  /* 0x0000000000267919 */ /* 0x000e220000002100 */
[----:B------:R-:W-:Y:S02]  /*107c0*/  SHF.R.U32.HI R39, RZ, 0x6, R39 ;  /* 0x00000006ff277819 */ /* 0x000fe40000011627 */
[----:B------:R-:W-:Y:S02]  /*107d0*/  PRMT R98, RZ, 0x7610, R98 ;  /* 0x00007610ff627816 */ /* 0x000fe40000000062 */
[----:B------:R-:W-:-:S02]  /*107e0*/  SGXT.U32 R39, R39, 0x2 ;  /* 0x000000022727781a */ /* 0x000fc40000000000 */
[----:B------:R-:W-:Y:S02]  /*107f0*/  PRMT R67, RZ, 0x7610, R67 ;  /* 0x00007610ff437816 */ /* 0x000fe40000000043 */
[----:B------:R-:W-:Y:S01]  /*10800*/  PRMT R93, RZ, 0x7610, R93 ;  /* 0x00007610ff5d7816 */ /* 0x000fe2000000005d */
[----:B------:R-:W2:Y:S01]  /*10810*/  @!P6 LDG.E.U16 R98, desc[UR20][R12.64] ;  /* 0x000000140c62e981 */ /* 0x000ea2000c1e1500 */
[----:B------:R-:W-:Y:S02]  /*10820*/  ISETP.GE.AND P6, PT, R86, UR19, PT ;  /* 0x0000001356007c0c */ /* 0x000fe4000bfc6270 */
[----:B------:R-:W-:Y:S01]  /*10830*/  LOP3.LUT R39, R39, 0x40, RZ, 0xfc, !PT ;  /* 0x0000004027277812 */ /* 0x000fe200078efcff */
[----:B------:R-:W2:Y:S03]  /*10840*/  @!P0 LDG.E.U16 R67, desc[UR20][R4.64] ;  /* 0x0000001404438981 */ /* 0x000ea6000c1e1500 */
[----:B------:R-:W-:Y:S01]  /*10850*/  ISETP.GE.AND P0, PT, R39, UR19, PT ;  /* 0x0000001327007c0c */ /* 0x000fe2000bf06270 */
[----:B------:R-:W2:Y:S01]  /*10860*/  @!P2 LDG.E.U16 R93, desc[UR20][R6.64] ;  /* 0x00000014065da981 */ /* 0x000ea2000c1e1500 */
[----:B0-----:R-:W-:-:S04]  /*10870*/  SHF.R.U32.HI R38, RZ, 0x6, R38 ;  /* 0x00000006ff267819 */ /* 0x001fc80000011626 */
[----:B------:R-:W-:-:S04]  /*10880*/  SGXT.U32 R38, R38, 0x2 ;  /* 0x000000022626781a */ /* 0x000fc80000000000 */
[----:B------:R-:W-:Y:S01]  /*10890*/  LOP3.LUT R86, R38, 0x44, RZ, 0xfc, !PT ;  /* 0x0000004426567812 */ /* 0x000fe200078efcff */
[----:B------:R-:W0:Y:S03]  /*108a0*/  S2R R39, SR_TID.X ;  /* 0x0000000000277919 */ /* 0x000e260000002100 */
[----:B------:R-:W-:Y:S02]  /*108b0*/  ISETP.GE.AND P2, PT, R86, UR19, PT ;  /* 0x0000001356007c0c */ /* 0x000fe4000bf46270 */
[----:B------:R-:W1:Y:S01]  /*108c0*/  S2R R86, SR_TID.X ;  /* 0x0000000000567919 */ /* 0x000e620000002100 */
[----:B------:R-:W-:Y:S02]  /*108d0*/  PRMT R66, RZ, 0x7610, R66 ;  /* 0x00007610ff427816 */ /* 0x000fe40000000042 */
[----:B------:R-:W-:-:S04]  /*108e0*/  LOP3.LUT R38, R38, 0x48, RZ, 0xfc, !PT ;  /* 0x0000004826267812 */ /* 0x000fc800078efcff */
[----:B------:R-:W2:Y:S01]  /*108f0*/  @!P3 LDG.E.U16 R66, desc[UR20][R14.64] ;  /* 0x000000140e42b981 */ /* 0x000ea2000c1e1500 */
[----:B------:R-:W-:Y:S02]  /*10900*/  ISETP.GE.AND P3, PT, R38, UR19, PT ;  /* 0x0000001326007c0c */ /* 0x000fe4000bf66270 */
[----:B------:R-:W-:Y:S02]  /*10910*/  PRMT R91, RZ, 0x7610, R91 ;  /* 0x00007610ff5b7816 */ /* 0x000fe4000000005b */
[----:B------:R-:W-:Y:S02]  /*10920*/  PRMT R92, RZ, 0x7610, R92 ;  /* 0x00007610ff5c7816 */ /* 0x000fe4000000005c */
[----:B------:R-:W-:Y:S02]  /*10930*/  PRMT R60, RZ, 0x7610, R60 ;  /* 0x00007610ff3c7816 */ /* 0x000fe4000000003c */
[----:B------:R0:W2:Y:S04]  /*10940*/  @!P0 LDG.E.U16 R91, desc[UR20][R100.64] ;  /* 0x00000014645b8981 */ /* 0x0000a8000c1e1500 */
[----:B------:R1:W-:Y:S04]  /*10950*/  STL.64 [R1+0x300], R36 ;  /* 0x0003002401007387 */ /* 0x0003e80000100a00 */
[----:B------:R-:W2:Y:S01]  /*10960*/  @!P5 LDG.E.U16 R92, desc[UR20][R22.64] ;  /* 0x00000014165cd981 */ /* 0x000ea2000c1e1500 */
[----:B0-----:R-:W-:-:S03]  /*10970*/  SHF.R.U32.HI R38, RZ, 0x6, R39 ;  /* 0x00000006ff267819 */ /* 0x001fc60000011627 */
[----:B------:R-:W2:Y:S01]  /*10980*/  LDL.LU.64 R44, [R1+0x728] ;  /* 0x00072800012c7983 */ /* 0x000ea20000300a00 */
[----:B-1----:R-:W-:-:S03]  /*10990*/  SHF.R.U32.HI R86, RZ, 0x6, R86 ;  /* 0x00000006ff567819 */ /* 0x002fc60000011656 */
[----:B------:R-:W2:Y:S01]  /*109a0*/  LDL.LU.64 R36, [R1+0x720] ;  /* 0x0007200001247983 */ /* 0x000ea20000300a00 */
[----:B------:R-:W-:Y:S02]  /*109b0*/  SGXT.U32 R38, R38, 0x2 ;  /* 0x000000022626781a */ /* 0x000fe40000000000 */
[----:B------:R-:W-:Y:S01]  /*109c0*/  SGXT.U32 R86, R86, 0x2 ;  /* 0x000000025656781a */ /* 0x000fe20000000000 */
[----:B------:R-:W3:Y:S01]  /*109d0*/  @!P2 LDG.E.U16 R60, desc[UR20][R46.64] ;  /* 0x000000142e3ca981 */ /* 0x000ee2000c1e1500 */
[----:B------:R-:W-:Y:S02]  /*109e0*/  LOP3.LUT R38, R38, 0x4c, RZ, 0xfc, !PT ;  /* 0x0000004c26267812 */ /* 0x000fe400078efcff */
[----:B------:R-:W-:Y:S01]  /*109f0*/  SHF.R.U32.HI R39, RZ, 0x6, R39 ;  /* 0x00000006ff277819 */ /* 0x000fe20000011627 */
[----:B------:R-:W3:Y:S01]  /*10a00*/  LDL.LU.64 R28, [R1+0x718] ;  /* 0x00071800011c7983 */ /* 0x000ee20000300a00 */
[C---:B------:R-:W-:Y:S02]  /*10a10*/  LOP3.LUT R101, R86.reuse, 0x54, RZ, 0xfc, !PT ;  /* 0x0000005456657812 */ /* 0x040fe400078efcff */
[----:B------:R-:W-:Y:S01]  /*10a20*/  LOP3.LUT R100, R86, 0x58, RZ, 0xfc, !PT ;  /* 0x0000005856647812 */ /* 0x000fe200078efcff */
[----:B------:R-:W3:Y:S01]  /*10a30*/  LDL.LU.64 R20, [R1+0x710] ;  /* 0x0007100001147983 */ /* 0x000ee20000300a00 */
[----:B------:R-:W-:-:S02]  /*10a40*/  ISETP.GE.AND P5, PT, R38, UR19, PT ;  /* 0x0000001326007c0c */ /* 0x000fc4000bfa6270 */
[----:B------:R-:W-:Y:S01]  /*10a50*/  SGXT.U32 R39, R39, 0x2 ;  /* 0x000000022727781a */ /* 0x000fe20000000000 */
[----:B------:R-:W3:Y:S01]  /*10a60*/  LDL.LU.64 R12, [R1+0x708] ;  /* 0x00070800010c7983 */ /* 0x000ee20000300a00 */
[----:B------:R-:W-:Y:S02]  /*10a70*/  ISETP.GE.AND P0, PT, R101, UR19, PT ;  /* 0x0000001365007c0c */ /* 0x000fe4000bf06270 */
[----:B------:R-:W-:Y:S01]  /*10a80*/  ISETP.GE.AND P2, PT, R100, UR19, PT ;  /* 0x0000001364007c0c */ /* 0x000fe2000bf46270 */
[----:B------:R-:W3:Y:S01]  /*10a90*/  LDL.LU.64 R4, [R1+0x700] ;  /* 0x0007000001047983 */ /* 0x000ee20000300a00 */
[----:B------:R-:W-:Y:S02]  /*10aa0*/  PRMT R61, RZ, 0x7610, R61 ;  /* 0x00007610ff3d7816 */ /* 0x000fe4000000003d */
[----:B------:R-:W-:Y:S01]  /*10ab0*/  LOP3.LUT R39, R39, 0x50, RZ, 0xfc, !PT ;  /* 0x0000005027277812 */ /* 0x000fe200078efcff */
[----:B------:R-:W3:Y:S01]  /*10ac0*/  LDL.LU.64 R6, [R1+0x6f8] ;  /* 0x0006f80001067983 */ /* 0x000ee20000300a00 */
[----:B------:R-:W-:-:S03]  /*10ad0*/  PRMT R90, RZ, 0x7610, R90 ;  /* 0x00007610ff5a7816 */ /* 0x000fc6000000005a */
[----:B------:R-:W3:Y:S01]  /*10ae0*/  LDL.LU.64 R14, [R1+0x6f0] ;  /* 0x0006f000010e7983 */ /* 0x000ee20000300a00 */
[----:B------:R-:W-:-:S03]  /*10af0*/  PRMT R84, RZ, 0x7610, R84 ;  /* 0x00007610ff547816 */ /* 0x000fc60000000054 */
[----:B------:R-:W3:Y:S04]  /*10b00*/  LDL.LU.64 R22, [R1+0x6e8] ;  /* 0x0006e80001167983 */ /* 0x000ee80000300a00 */
[----:B------:R-:W3:Y:S04]  /*10b10*/  LDL.LU R38, [R1+0x6e0] ;  /* 0x0006e00001267983 */ /* 0x000ee80000300800 */
[----:B------:R-:W3:Y:S01]  /*10b20*/  @!P6 LDG.E.U16 R61, desc[UR20][R30.64] ;  /* 0x000000141e3de981 */ /* 0x000ee2000c1e1500 */
[----:B------:R-:W-:-:S03]  /*10b30*/  ISETP.GE.AND P6, PT, R39, UR19, PT ;  /* 0x0000001327007c0c */ /* 0x000fc6000bfc6270 */
[----:B------:R-:W3:Y:S04]  /*10b40*/  @!P3 LDG.E.U16 R90, desc[UR20][R54.64] ;  /* 0x00000014365ab981 */ /* 0x000ee8000c1e1500 */
[----:B------:R0:W3:Y:S04]  /*10b50*/  @!P2 LDG.E.U16 R84, desc[UR20][R102.64] ;  /* 0x000000146654a981 */ /* 0x0000e8000c1e1500 */
[----:B------:R-:W3:Y:S04]  /*10b60*/  LDL.LU.64 R30, [R1+0x6d8] ;  /* 0x0006d800011e7983 */ /* 0x000ee80000300a00 */
[----:B------:R-:W3:Y:S04]  /*10b70*/  LDL.LU R39, [R1+0x6d0] ;  /* 0x0006d00001277983 */ /* 0x000ee80000300800 */
[----:B------:R-:W3:Y:S04]  /*10b80*/  LDL.LU.64 R46, [R1+0x6c8] ;  /* 0x0006c800012e7983 */ /* 0x000ee80000300a00 */
[----:B------:R-:W3:Y:S01]  /*10b90*/  LDL.LU.64 R54, [R1+0x6c0] ;  /* 0x0006c00001367983 */ /* 0x000ee20000300a00 */
[----:B------:R-:W-:-:S06]  /*10ba0*/  PRMT R85, RZ, 0x7610, R85 ;  /* 0x00007610ff557816 */ /* 0x000fcc0000000055 */
[----:B------:R-:W3:Y:S01]  /*10bb0*/  @!P6 LDG.E.U16 R85, desc[UR20][R114.64] ;  /* 0x000000147255e981 */ /* 0x000ee2000c1e1500 */
[----:B----4-:R-:W-:Y:S02]  /*10bc0*/  PRMT R59, RZ, 0x7610, R59 ;  /* 0x00007610ff3b7816 */ /* 0x010fe4000000003b */
[----:B------:R-:W-:-:S04]  /*10bd0*/  PRMT R58, RZ, 0x7610, R58 ;  /* 0x00007610ff3a7816 */ /* 0x000fc8000000003a */
[----:B------:R-:W4:Y:S04]  /*10be0*/  @!P5 LDG.E.U16 R59, desc[UR20][R62.64] ;  /* 0x000000143e3bd981 */ /* 0x000f28000c1e1500 */
[----:B------:R1:W3:Y:S04]  /*10bf0*/  @!P0 LDG.E.U16 R58, desc[UR20][R110.64] ;  /* 0x000000146e3a8981 */ /* 0x0002e8000c1e1500 */
[----:B------:R-:W3:Y:S04]  /*10c00*/  LDL.LU.64 R62, [R1+0x6b8] ;  /* 0x0006b800013e7983 */ /* 0x000ee80000300a00 */
[----:B------:R-:W1:Y:S04]  /*10c10*/  LDL.LU.64 R110, [R1+0x250] ;  /* 0x00025000016e7983 */ /* 0x000e680000300a00 */
[----:B------:R-:W0:Y:S04]  /*10c20*/  LDL.LU.64 R102, [R1+0x248] ;  /* 0x0002480001667983 */ /* 0x000e280000300a00 */
[----:B------:R-:W3:Y:S01]  /*10c30*/  LDL.LU.64 R114, [R1+0x258] ;  /* 0x0002580001727983 */ /* 0x000ee20000300a00 */
[----:B------:R-:W2:Y:S02]  /*10c40*/  S2R R86, SR_TID.X ;  /* 0x0000000000567919 */ /* 0x000ea40000002100 */
[----:B--2---:R-:W-:-:S04]  /*10c50*/  SHF.R.U32.HI R101, RZ, 0x6, R86 ;  /* 0x00000006ff657819 */ /* 0x004fc80000011656 */
[----:B------:R-:W-:-:S04]  /*10c60*/  SGXT.U32 R101, R101, 0x2 ;  /* 0x000000026565781a */ /* 0x000fc80000000000 */
[----:B------:R-:W-:Y:S02]  /*10c70*/  LOP3.LUT R100, R101, 0x5c, RZ, 0xfc, !PT ;  /* 0x0000005c65647812 */ /* 0x000fe400078efcff */
[----:B------:R-:W2:Y:S01]  /*10c80*/  S2R R101, SR_TID.X ;  /* 0x0000000000657919 */ /* 0x000ea20000002100 */
[----:B------:R-:W-:-:S04]  /*10c90*/  SHF.R.U32.HI R86, RZ, 0x6, R86 ;  /* 0x00000006ff567819 */ /* 0x000fc80000011656 */
[----:B------:R-:W-:-:S04]  /*10ca0*/  SGXT.U32 R86, R86, 0x2 ;  /* 0x000000025656781a */ /* 0x000fc80000000000 */
[----:B------:R-:W-:-:S04]  /*10cb0*/  LOP3.LUT R86, R86, 0x60, RZ, 0xfc, !PT ;  /* 0x0000006056567812 */ /* 0x000fc800078efcff */
[----:B------:R-:W-:Y:S02]  /*10cc0*/  ISETP.GE.AND P5, PT, R86, UR19, PT ;  /* 0x0000001356007c0c */ /* 0x000fe4000bfa6270 */
[----:B--2---:R-:W-:-:S04]  /*10cd0*/  SHF.R.U32.HI R101, RZ, 0x6, R101 ;  /* 0x00000006ff657819 */ /* 0x004fc80000011665 */
[----:B------:R-:W-:-:S04]  /*10ce0*/  SGXT.U32 R101, R101, 0x2 ;  /* 0x000000026565781a */ /* 0x000fc80000000000 */
[----:B------:R-:W-:-:S04]  /*10cf0*/  LOP3.LUT R86, R101, 0x64, RZ, 0xfc, !PT ;  /* 0x0000006465567812 */ /* 0x000fc800078efcff */
[----:B------:R-:W-:Y:S02]  /*10d00*/  ISETP.GE.AND P6, PT, R86, UR19, PT ;  /* 0x0000001356007c0c */ /* 0x000fe4000bfc6270 */
[----:B------:R-:W2:Y:S01]  /*10d10*/  S2R R86, SR_TID.X ;  /* 0x0000000000567919 */ /* 0x000ea20000002100 */
[----:B------:R-:W-:Y:S02]  /*10d20*/  ISETP.GE.AND P3, PT, R100, UR19, PT ;  /* 0x0000001364007c0c */ /* 0x000fe4000bf66270 */
[----:B------:R-:W-:-:S04]  /*10d30*/  LOP3.LUT R100, R101, 0x68, RZ, 0xfc, !PT ;  /* 0x0000006865647812 */ /* 0x000fc800078efcff */
[----:B------:R-:W-:Y:S02]  /*10d40*/  ISETP.GE.AND P0, PT, R100, UR19, PT ;  /* 0x0000001364007c0c */ /* 0x000fe4000bf06270 */
[--C-:B--2---:R-:W-:Y:S02]  /*10d50*/  SHF.R.U32.HI R101, RZ, 0x6, R86.reuse ;  /* 0x00000006ff657819 */ /* 0x104fe40000011656 */
[----:B------:R-:W-:Y:S02]  /*10d60*/  SHF.R.U32.HI R86, RZ, 0x6, R86 ;  /* 0x00000006ff567819 */ /* 0x000fe40000011656 */
[----:B------:R-:W-:Y:S02]  /*10d70*/  SGXT.U32 R101, R101, 0x2 ;  /* 0x000000026565781a */ /* 0x000fe40000000000 */
[----:B------:R-:W-:Y:S02]  /*10d80*/  SGXT.U32 R86, R86, 0x2 ;  /* 0x000000025656781a */ /* 0x000fe40000000000 */
[----:B------:R-:W-:-:S04]  /*10d90*/  LOP3.LUT R100, R101, 0x6c, RZ, 0xfc, !PT ;  /* 0x0000006c65647812 */ /* 0x000fc800078efcff */
[----:B------:R-:W-:Y:S02]  /*10da0*/  ISETP.GE.AND P2, PT, R100, UR19, PT ;  /* 0x0000001364007c0c */ /* 0x000fe4000bf46270 */
[----:B------:R-:W-:Y:S02]  /*10db0*/  LOP3.LUT R100, R86, 0x70, RZ, 0xfc, !PT ;  /* 0x0000007056647812 */ /* 0x000fe400078efcff */
[----:B------:R-:W2:Y:S01]  /*10dc0*/  S2R R86, SR_TID.X ;  /* 0x0000000000567919 */ /* 0x000ea20000002100 */
[----:B------:R-:W-:Y:S02]  /*10dd0*/  PRMT R53, RZ, 0x7610, R53 ;  /* 0x00007610ff357816 */ /* 0x000fe40000000035 */
[----:B------:R-:W-:-:S04]  /*10de0*/  PRMT R52, RZ, 0x7610, R52 ;  /* 0x00007610ff347816 */ /* 0x000fc80000000034 */
[----:B------:R-:W4:Y:S01]  /*10df0*/  @!P3 LDG.E.U16 R53, desc[UR20][R70.64] ;  /* 0x000000144635b981 */ /* 0x000f22000c1e1500 */
[----:B------:R-:W-:-:S03]  /*10e00*/  ISETP.GE.AND P3, PT, R100, UR19, PT ;  /* 0x0000001364007c0c */ /* 0x000fc6000bf66270 */
[----:B------:R-:W4:Y:S01]  /*10e10*/  @!P6 LDG.E.U16 R52, desc[UR20][R106.64] ;  /* 0x000000146a34e981 */ /* 0x000f22000c1e1500 */
[----:B------:R-:W-:Y:S02]  /*10e20*/  PRMT R83, RZ, 0x7610, R83 ;  /* 0x00007610ff537816 */ /* 0x000fe40000000053 */
[----:B------:R-:W-:Y:S02]  /*10e30*/  PRMT R37, RZ, 0x7610, R37 ;  /* 0x00007610ff257816 */ /* 0x000fe40000000025 */
[----:B------:R-:W-:Y:S01]  /*10e40*/  PRMT R77, RZ, 0x7610, R77 ;  /* 0x00007610ff4d7816 */ /* 0x000fe2000000004d */
[----:B------:R-:W4:Y:S04]  /*10e50*/  LDL.LU.64 R70, [R1+0x6b0] ;  /* 0x0006b00001467983 */ /* 0x000f280000300a00 */
[----:B------:R-:W4:Y:S04]  /*10e60*/  @!P5 LDG.E.U16 R83, desc[UR20][R108.64] ;  /* 0x000000146c53d981 */ /* 0x000f28000c1e1500 */
[----:B------:R-:W4:Y:S04]  /*10e70*/  @!P0 LDG.E.U16 R37, desc[UR20][R118.64] ;  /* 0x0000001476258981 */ /* 0x000f28000c1e1500 */
[----:B------:R-:W4:Y:S01]  /*10e80*/  LDL.LU.64 R106, [R1+0x118] ;  /* 0x00011800016a7983 */ /* 0x000f220000300a00 */
[----:B--2---:R-:W-:-:S02]  /*10e90*/  SHF.R.U32.HI R101, RZ, 0x6, R86 ;  /* 0x00000006ff657819 */ /* 0x004fc40000011656 */
[----:B------:R-:W-:-:S04]  /*10ea0*/  SHF.R.U32.HI R86, RZ, 0x6, R86 ;  /* 0x00000006ff567819 */ /* 0x000fc80000011656 */
[----:B------:R-:W-:-:S04]  /*10eb0*/  SGXT.U32 R86, R86, 0x2 ;  /* 0x000000025656781a */ /* 0x000fc80000000000 */
[----:B------:R-:W-:Y:S02]  /*10ec0*/  LOP3.LUT R100, R86, 0x78, RZ, 0xfc, !PT ;  /* 0x0000007856647812 */ /* 0x000fe400078efcff */
[----:B------:R-:W-:Y:S02]  /*10ed0*/  SGXT.U32 R101, R101, 0x2 ;  /* 0x000000026565781a */ /* 0x000fe40000000000 */
[----:B------:R-:W-:Y:S02]  /*10ee0*/  ISETP.GE.AND P6, PT, R100, UR19, PT ;  /* 0x0000001364007c0c */ /* 0x000fe4000bfc6270 */
[----:B------:R-:W-:Y:S02]  /*10ef0*/  LOP3.LUT R101, R101, 0x74, RZ, 0xfc, !PT ;  /* 0x0000007465657812 */ /* 0x000fe400078efcff */
[----:B------:R-:W-:Y:S02]  /*10f00*/  LOP3.LUT R86, R86, 0x7c, RZ, 0xfc, !PT ;  /* 0x0000007c56567812 */ /* 0x000fe400078efcff */
[----:B------:R-:W-:-:S02]  /*10f10*/  ISETP.GE.AND P5, PT, R101, UR19, PT ;  /* 0x0000001365007c0c */ /* 0x000fc4000bfa6270 */
[----:B------:R-:W-:Y:S01]  /*10f20*/  ISETP.GE.AND P0, PT, R86, UR19, PT ;  /* 0x0000001356007c0c */ /* 0x000fe2000bf06270 */
[----:B------:R-:W2:Y:S04]  /*10f30*/  LDL.LU.64 R100, [R1+0xf8] ;  /* 0x0000f80001647983 */ /* 0x000ea80000300a00 */
[----:B------:R-:W-:Y:S01]  /*10f40*/  STL [R1+0x3f4], R124 ;  /* 0x0003f47c01007387 */ /* 0x000fe20000100800 */
[----:B------:R-:W-:Y:S02]  /*10f50*/  PRMT R45, RZ, 0x7610, R45 ;  /* 0x00007610ff2d7816 */ /* 0x000fe4000000002d */
[----:B------:R-:W-:Y:S02]  /*10f60*/  PRMT R82, RZ, 0x7610, R82 ;  /* 0x00007610ff527816 */ /* 0x000fe40000000052 */
[----:B------:R-:W-:-:S02]  /*10f70*/  PRMT R44, RZ, 0x7610, R44 ;  /* 0x00007610ff2c7816 */ /* 0x000fc4000000002c */
[----:B------:R-:W-:Y:S01]  /*10f80*/  PRMT R36, RZ, 0x7610, R36 ;  /* 0x00007610ff247816 */ /* 0x000fe20000000024 */
[----:B------:R-:W2:Y:S05]  /*10f90*/  @!P2 LDG.E.U16 R45, desc[UR20][R116.64] ;  /* 0x00000014742da981 */ /* 0x000eaa000c1e1500 */
[----:B------:R-:W2:Y:S01]  /*10fa0*/  @!P0 LDG.E.U16 R36, desc[UR20][R94.64] ;  /* 0x000000145e248981 */ /* 0x000ea2000c1e1500 */
[----:B0-----:R-:W-:-:S05]  /*10fb0*/  IMAD.WIDE R102, R124, 0x2, R102 ;  /* 0x000000027c667825 */ /* 0x001fca00078e0266 */
[----:B------:R0:W-:Y:S04]  /*10fc0*/  STL.64 [R1+0x248], R102 ;  /* 0x0002486601007387 */ /* 0x0001e80000100a00 */
[----:B------:R0:W2:Y:S01]  /*10fd0*/  @!P6 LDG.E.U16 R77, desc[UR20][R102.64] ;  /* 0x00000014664de981 */ /* 0x0000a2000c1e1500 */
[----:B-1----:R-:W-:-:S04]  /*10fe0*/  IMAD.WIDE R110, R124, 0x2, R110 ;  /* 0x000000027c6e7825 */ /* 0x002fc800078e026e */
[----:B---3--:R-:W-:Y:S01]  /*10ff0*/  IMAD.WIDE R114, R124, 0x2, R114 ;  /* 0x000000027c727825 */ /* 0x008fe200078e0272 */
[----:B------:R-:W3:Y:S01]  /*11000*/  @!P5 LDG.E.U16 R44, desc[UR20][R110.64] ;  /* 0x000000146e2cd981 */ /* 0x000ee2000c1e1500 */
[----:B0-----:R-:W0:Y:S03]  /*11010*/  S2R R103, SR_TID.X ;  /* 0x0000000000677919 */ /* 0x001e260000002100 */
[----:B------:R1:W2:Y:S01]  /*11020*/  @!P3 LDG.E.U16 R82, desc[UR20][R114.64] ;  /* 0x000000147252b981 */ /* 0x0002a2000c1e1500 */
[----:B------:R-:W-:Y:S06]  /*11030*/  BAR.SYNC.DEFER_BLOCKING 0x0 ;  /* 0x0000000000007b1d */ /* 0x000fec0000010000 */
[----:B------:R-:W-:Y:S04]  /*11040*/  STL.64 [R1+0x250], R110 ;  /* 0x0002506e01007387 */ /* 0x000fe80000100a00 */
[----:B------:R1:W-:Y:S04]  /*11050*/  STL.64 [R1+0x258], R114 ;  /* 0x0002587201007387 */ /* 0x0003e80000100a00 */
[----:B------:R-:W2:Y:S04]  /*11060*/  LDL.LU.64 R108, [R1+0x138] ;  /* 0x00013800016c7983 */ /* 0x000ea80000300a00 */
[----:B-1----:R-:W2:Y:S01]  /*11070*/  LDL.LU.64 R114, [R1+0x158] ;  /* 0x0001580001727983 */ /* 0x002ea20000300a00 */
[----:B0-----:R-:W-:-:S03]  /*11080*/  LOP3.LUT R102, R103, 0x7f, RZ, 0xc0, !PT ;  /* 0x0000007f67667812 */ /* 0x001fc600078ec0ff */
[----:B------:R-:W3:Y:S04]  /*11090*/  LDL.LU.64 R118, [R1+0x178] ;  /* 0x0001780001767983 */ /* 0x000ee80000300a00 */
[----:B------:R-:W3:Y:S01]  /*110a0*/  LDL.LU.64 R116, [R1+0x198] ;  /* 0x0001980001747983 */ /* 0x000ee20000300a00 */
[----:B------:R-:W-:-:S03]  /*110b0*/  ISETP.GE.AND P0, PT, R102, UR19, PT ;  /* 0x0000001366007c0c */ /* 0x000fc6000bf06270 */
[----:B------:R-:W3:Y:S04]  /*110c0*/  LDL.LU.64 R110, [R1+0x1b8] ;  /* 0x0001b800016e7983 */ /* 0x000ee80000300a00 */
[----:B------:R-:W-:Y:S04]  /*110d0*/  STS.U16 [R0+UR9+0x24000], R78 ;  /* 0x0240004e00007988 */ /* 0x000fe80008000409 */
[----:B------:R0:W-:Y:S04]  /*110e0*/  STS.U16 [R0+UR9+0x24400], R79 ;  /* 0x0244004f00007988 */ /* 0x0001e80008000409 */
[----:B------:R1:W-:Y:S04]  /*110f0*/  STS.U16 [R0+UR9+0x24800], R87 ;  /* 0x0248005700007988 */ /* 0x0003e80008000409 */
[----:B0-----:R-:W3:Y:S04]  /*11100*/  LDL.LU.64 R78, [R1+0x238] ;  /* 0x00023800014e7983 */ /* 0x001ee80000300a00 */
[----:B-1----:R-:W3:Y:S04]  /*11110*/  LDL.LU.64 R86, [R1+0x218] ;  /* 0x0002180001567983 */ /* 0x002ee80000300a00 */
[----:B------:R-:W3:Y:S04]  /*11120*/  LDL.LU.64 R94, [R1+0x1f8] ;  /* 0x0001f800015e7983 */ /* 0x000ee80000300a00 */
[----:B------:R-:W3:Y:S01]  /*11130*/  LDL.LU.64 R102, [R1+0x1d8] ;  /* 0x0001d80001667983 */ /* 0x000ee20000300a00 */
        /* <DEDUP_REMOVED lines=10> */
[----:B----4-:R-:W-:-:S05]  /*111e0*/  IMAD.WIDE R106, R125, 0x2, R106 ;  /* 0x000000027d6a7825 */ /* 0x010fca00078e026a */
[----:B------:R-:W4:Y:S01]  /*111f0*/  @!P0 LDG.E.U16 R2, desc[UR20][R106.64] ;  /* 0x000000146a028981 */ /* 0x000f22000c1e1500 */
[----:B--2---:R-:W-:-:S04]  /*11200*/  IMAD.WIDE R114, R125, 0x2, R114 ;  /* 0x000000027d727825 */ /* 0x004fc800078e0272 */
[C---:B---3--:R-:W-:Y:S01]  /*11210*/  IMAD.WIDE R118, R125.reuse, 0x2, R118 ;  /* 0x000000027d767825 */ /* 0x048fe200078e0276 */
[----:B------:R-:W2:Y:S03]  /*11220*/  @!P0 LDG.E.U16 R4, desc[UR20][R114.64] ;  /* 0x0000001472048981 */ /* 0x000ea6000c1e1500 */
[C---:B------:R-:W-:Y:S01]  /*11230*/  IMAD.WIDE R116, R125.reuse, 0x2, R116 ;  /* 0x000000027d747825 */ /* 0x040fe200078e0274 */
[----:B------:R-:W3:Y:S03]  /*11240*/  @!P0 LDG.E.U16 R5, desc[UR20][R118.64] ;  /* 0x0000001476058981 */ /* 0x000ee6000c1e1500 */
[C---:B------:R-:W-:Y:S01]  /*11250*/  IMAD.WIDE R110, R125.reuse, 0x2, R110 ;  /* 0x000000027d6e7825 */ /* 0x040fe200078e026e */
[----:B------:R-:W3:Y:S04]  /*11260*/  @!P0 LDG.E.U16 R12, desc[UR20][R116.64] ;  /* 0x00000014740c8981 */ /* 0x000ee8000c1e1500 */
[----:B------:R-:W3:Y:S01]  /*11270*/  @!P0 LDG.E.U16 R13, desc[UR20][R110.64] ;  /* 0x000000146e0d8981 */ /* 0x000ee2000c1e1500 */
[----:B------:R-:W-:-:S04]  /*11280*/  IMAD.WIDE R78, R125, 0x2, R78 ;  /* 0x000000027d4e7825 */ /* 0x000fc800078e024e */
[C---:B------:R-:W-:Y:S01]  /*11290*/  IMAD.WIDE R86, R125.reuse, 0x2, R86 ;  /* 0x000000027d567825 */ /* 0x040fe200078e0256 */
[----:B------:R-:W3:Y:S03]  /*112a0*/  @!P0 LDG.E.U16 R29, desc[UR20][R78.64] ;  /* 0x000000144e1d8981 */ /* 0x000ee6000c1e1500 */
[C---:B------:R-:W-:Y:S01]  /*112b0*/  IMAD.WIDE R94, R125.reuse, 0x2, R94 ;  /* 0x000000027d5e7825 */ /* 0x040fe200078e025e */
[----:B------:R-:W3:Y:S03]  /*112c0*/  @!P0 LDG.E.U16 R28, desc[UR20][R86.64] ;  /* 0x00000014561c8981 */ /* 0x000ee6000c1e1500 */
[C---:B------:R-:W-:Y:S01]  /*112d0*/  IMAD.WIDE R102, R125.reuse, 0x2, R102 ;  /* 0x000000027d667825 */ /* 0x040fe200078e0266 */
[----:B------:R-:W3:Y:S04]  /*112e0*/  @!P0 LDG.E.U16 R21, desc[UR20][R94.64] ;  /* 0x000000145e158981 */ /* 0x000ee8000c1e1500 */
[----:B------:R-:W3:Y:S01]  /*112f0*/  @!P0 LDG.E.U16 R20, desc[UR20][R102.64] ;  /* 0x0000001466148981 */ /* 0x000ee2000c1e1500 */
[----:B------:R-:W-:-:S05]  /*11300*/  IMAD.WIDE R108, R125, 0x2, R108 ;  /* 0x000000027d6c7825 */ /* 0x000fca00078e026c */
[----:B------:R-:W3:Y:S01]  /*11310*/  @!P0 LDG.E.U16 R3, desc[UR20][R108.64] ;  /* 0x000000146c038981 */ /* 0x000ee2000c1e1500 */
[----:B------:R-:W-:-:S03]  /*11320*/  IMAD.WIDE R100, R125, 0x2, R100 ;  /* 0x000000027d647825 */ /* 0x000fc600078e0264 */
[----:B------:R0:W-:Y:S04]  /*11330*/  STS.U16 [R0+UR9+0x27400], R37 ;  /* 0x0274002500007988 */ /* 0x0001e80008000409 */
[----:B------:R-:W-:Y:S01]  /*11340*/  STL.64 [R1+0xf8], R100 ;  /* 0x0000f86401007387 */ /* 0x000fe20000100a00 */
[----:B0-----:R-:W-:-:S03]  /*11350*/  LOP3.LUT R37, R0, 0x40, RZ, 0x3c, !PT ;  /* 0x0000004000257812 */ /* 0x001fc600078e3cff */
[----:B------:R-:W-:Y:S04]  /*11360*/  STS.U16 [R0+UR9+0x24c00], R122 ;  /* 0x024c007a00007988 */ /* 0x000fe80008000409 */
[----:B------:R-:W-:Y:S04]  /*11370*/  STL.64 [R1+0x118], R106 ;  /* 0x0001186a01007387 */ /* 0x000fe80000100a00 */
        /* <DEDUP_REMOVED lines=11> */
[----:B------:R-:W-:Y:S04]  /*11430*/  STL.64 [R1+0x138], R108 ;  /* 0x0001386c01007387 */ /* 0x000fe80000100a00 */
        /* <DEDUP_REMOVED lines=13> */
[----:B------:R0:W-:Y:S04]  /*11510*/  STL.64 [R1+0x238], R78 ;  /* 0x0002384e01007387 */ /* 0x0001e80000100a00 */
[----:B------:R-:W-:Y:S04]  /*11520*/  STS.U16 [R37+UR9+0x25e00], R61 ;  /* 0x025e003d25007988 */ /* 0x000fe80008000409 */
[----:B------:R-:W-:Y:S04]  /*11530*/  STS.U16 [R37+UR9+0x26200], R60 ;  /* 0x0262003c25007988 */ /* 0x000fe80008000409 */
[----:B0-----:R-:W3:Y:S04]  /*11540*/  LDL.LU.64 R78, [R1+0x6a8] ;  /* 0x0006a800014e7983 */ /* 0x001ee80000300a00 */
[----:B------:R-:W3:Y:S04]  /*11550*/  LDL.LU.64 R86, [R1+0x6a0] ;  /* 0x0006a00001567983 */ /* 0x000ee80000300a00 */
[----:B------:R-:W-:Y:S04]  /*11560*/  STS.U16 [R37+UR9+0x26600], R59 ;  /* 0x0266003b25007988 */ /* 0x000fe80008000409 */
[----:B------:R-:W3:Y:S04]  /*11570*/  LDL.LU.64 R94, [R1+0x698] ;  /* 0x00069800015e7983 */ /* 0x000ee80000300a00 */
[----:B------:R-:W-:Y:S01]  /*11580*/  STS.U16 [R37+UR9+0x26a00], R58 ;  /* 0x026a003a25007988 */ /* 0x000fe20008000409 */
[----:B------:R-:W-:-:S03]  /*11590*/  PRMT R122, RZ, 0x7610, R122 ;  /* 0x00007610ff7a7816 */ /* 0x000fc6000000007a */
[----:B------:R0:W-:Y:S04]  /*115a0*/  STL.64 [R1+0x1d8], R102 ;  /* 0x0001d86601007387 */ /* 0x0001e80000100a00 */
[----:B------:R-:W-:Y:S04]  /*115b0*/  STS.U16 [R37+UR9+0x26e00], R53 ;  /* 0x026e003525007988 */ /* 0x000fe80008000409 */
[----:B------:R-:W-:Y:S04]  /*115c0*/  STS.U16 [R37+UR9+0x27200], R52 ;  /* 0x0272003425007988 */ /* 0x000fe80008000409 */
[----:B0-----:R-:W3:Y:S04]  /*115d0*/  LDL.LU.64 R102, [R1+0x690] ;  /* 0x0006900001667983 */ /* 0x001ee80000300a00 */
[----:B------:R-:W3:Y:S04]  /*115e0*/  LDL.LU.64 R110, [R1+0x688] ;  /* 0x00068800016e7983 */ /* 0x000ee80000300a00 */
[----:B------:R-:W-:Y:S04]  /*115f0*/  STS.U16 [R37+UR9+0x27600], R45 ;  /* 0x0276002d25007988 */ /* 0x000fe80008000409 */
[----:B------:R-:W3:Y:S04]  /*11600*/  LDL.LU.64 R116, [R1+0x680] ;  /* 0x0006800001747983 */ /* 0x000ee80000300a00 */
[----:B------:R-:W-:Y:S04]  /*11610*/  STS.U16 [R37+UR9+0x27a00], R44 ;  /* 0x027a002c25007988 */ /* 0x000fe80008000409 */
[----:B------:R-:W3:Y:S04]  /*11620*/  LDL.LU.64 R118, [R1+0x678] ;  /* 0x0006780001767983 */ /* 0x000ee80000300a00 */
[----:B------:R-:W-:Y:S04]  /*11630*/  STS.U16 [R37+UR9+0x27e00], R36 ;  /* 0x027e002425007988 */ /* 0x000fe80008000409 */
[----:B------:R-:W-:Y:S04]  /*11640*/  STL [R1+0x3f8], R0 ;  /* 0x0003f80001007387 */ /* 0x000fe80000100800 */
[----:B------:R-:W3:Y:S04]  /*11650*/  @!P0 LDG.E.U16 R122, desc[UR20][R100.64] ;  /* 0x00000014647a8981 */ /* 0x000ee8000c1e1500 */
[----:B----4-:R-:W-:Y:S04]  /*11660*/  STS.U16 [R123+UR9+0x12400], R2 ;  /* 0x012400027b007988 */ /* 0x010fe80008000409 */
[----:B--2---:R-:W-:Y:S04]  /*11670*/  STS.U16 [R123+UR9+0x11c00], R4 ;  /* 0x011c00047b007988 */ /* 0x004fe80008000409 */
[----:B---3--:R0:W-:Y:S04]  /*11680*/  STS.U16 [R123+UR9+0x11800], R5 ;  /* 0x011800057b007988 */ /* 0x0081e80008000409 */
[----:B------:R-:W-:Y:S04]  /*11690*/  STS.U16 [R123+UR9+0x11400], R12 ;  /* 0x0114000c7b007988 */ /* 0x000fe80008000409 */
[----:B------:R1:W-:Y:S04]  /*116a0*/  STS.U16 [R123+UR9+0x11000], R13 ;  /* 0x0110000d7b007988 */ /* 0x0003e80008000409 */
[----:B0-----:R-:W2:Y:S04]  /*116b0*/  LDL.LU.64 R4, [R1+0xd8] ;  /* 0x0000d80001047983 */ /* 0x001ea80000300a00 */
[----:B-1----:R-:W3:Y:S04]  /*116c0*/  LDL.LU.64 R12, [R1+0xb8] ;  /* 0x0000b800010c7983 */ /* 0x002ee80000300a00 */
[----:B------:R-:W-:Y:S04]  /*116d0*/  STS.U16 [R123+UR9+0x10000], R29 ;  /* 0x0100001d7b007988 */ /* 0x000fe80008000409 */
[----:B------:R-:W-:Y:S04]  /*116e0*/  STS.U16 [R123+UR9+0x10400], R28 ;  /* 0x0104001c7b007988 */ /* 0x000fe80008000409 */
[----:B------:R-:W-:Y:S04]  /*116f0*/  STS.U16 [R123+UR9+0x10800], R21 ;  /* 0x010800157b007988 */ /* 0x000fe80008000409 */
[----:B------:R0:W-:Y:S04]  /*11700*/  STS.U16 [R123+UR9+0x10c00], R20 ;  /* 0x010c00147b007988 */ /* 0x0001e80008000409 */
[----:B0-----:R-:W4:Y:S04]  /*11710*/  LDL.LU.64 R20, [R1+0x98] ;  /* 0x0000980001147983 */ /* 0x001f280000300a00 */
[----:B------:R-:W4:Y:S04]  /*11720*/  LDL.LU.64 R28, [R1+0x78] ;  /* 0x00007800011c7983 */ /* 0x000f280000300a00 */
        /* <DEDUP_REMOVED lines=17> */
[----:B------:R0:W-:Y:S04]  /*11840*/  STS.U16 [R123+UR9+0x12000], R3 ;  /* 0x012000037b007988 */ /* 0x0001e80008000409 */
[----:B------:R-:W4:Y:S04]  /*11850*/  LDL.LU.64 R114, [R1+0x50] ;  /* 0x0000500001727983 */ /* 0x000f280000300a00 */
[----:B0-----:R-:W4:Y:S01]  /*11860*/  LDL.LU.64 R2, [R1+0x30] ;  /* 0x0000300001027983 */ /* 0x001f220000300a00 */
[----:B------:R-:W-:Y:S01]  /*11870*/  PRMT R8, RZ, 0x7610, R8 ;  /* 0x00007610ff087816 */ /* 0x000fe20000000008 */
[----:B------:R-:W-:Y:S01]  /*11880*/  IMAD.WIDE R6, R125, 0x2, R6 ;  /* 0x000000027d067825 */ /* 0x000fe200078e0206 */
[----:B------:R-:W-:-:S02]  /*11890*/  PRMT R9, RZ, 0x7610, R9 ;  /* 0x00007610ff097816 */ /* 0x000fc40000000009 */
[----:B------:R-:W-:Y:S01]  /*118a0*/  PRMT R10, RZ, 0x7610, R10 ;  /* 0x00007610ff0a7816 */ /* 0x000fe2000000000a */
[C---:B------:R-:W-:Y:S01]  /*118b0*/  IMAD.WIDE R14, R125.reuse, 0x2, R14 ;  /* 0x000000027d0e7825 */ /* 0x040fe200078e020e */
[----:B------:R-:W-:Y:S02]  /*118c0*/  PRMT R11, RZ, 0x7610, R11 ;  /* 0x00007610ff0b7816 */ /* 0x000fe4000000000b */
[----:B------:R-:W-:Y:S01]  /*118d0*/  PRMT R105, RZ, 0x7610, R105 ;  /* 0x00007610ff697816 */ /* 0x000fe20000000069 */
[C---:B------:R-:W-:Y:S01]  /*118e0*/  IMAD.WIDE R22, R125.reuse, 0x2, R22 ;  /* 0x000000027d167825 */ /* 0x040fe200078e0216 */
[----:B------:R-:W-:Y:S02]  /*118f0*/  PRMT R104, RZ, 0x7610, R104 ;  /* 0x00007610ff687816 */ /* 0x000fe40000000068 */
        /* <DEDUP_REMOVED lines=16> */
[----:B------:R-:W-:Y:S01]  /*11a00*/  IMAD.WIDE R70, R125, 0x2, R70 ;  /* 0x000000027d467825 */ /* 0x000fe200078e0246 */
[----:B------:R-:W-:Y:S01]  /*11a10*/  PRMT R56, RZ, 0x7610, R56 ;  /* 0x00007610ff387816 */ /* 0x000fe20000000038 */
[----:B------:R-:W4:Y:S01]  /*11a20*/  @!P0 LDG.E.U16 R72, desc[UR20][R62.64] ;  /* 0x000000143e488981 */ /* 0x000f22000c1e1500 */
[----:B------:R-:W-:Y:S02]  /*11a30*/  PRMT R51, RZ, 0x7610, R51 ;  /* 0x00007610ff337816 */ /* 0x000fe40000000033 */
[----:B------:R-:W-:Y:S01]  /*11a40*/  PRMT R50, RZ, 0x7610, R50 ;  /* 0x00007610ff327816 */ /* 0x000fe20000000032 */
[----:B------:R-:W4:Y:S01]  /*11a50*/  @!P0 LDG.E.U16 R73, desc[UR20][R70.64] ;  /* 0x0000001446498981 */ /* 0x000f22000c1e1500 */
[----:B------:R-:W-:-:S02]  /*11a60*/  PRMT R49, RZ, 0x7610, R49 ;  /* 0x00007610ff317816 */ /* 0x000fc40000000031 */
[----:B------:R-:W-:Y:S01]  /*11a70*/  PRMT R48, RZ, 0x7610, R48 ;  /* 0x00007610ff307816 */ /* 0x000fe20000000030 */
[----:B------:R-:W4:Y:S01]  /*11a80*/  @!P0 LDG.E.U16 R65, desc[UR20][R54.64] ;  /* 0x0000001436418981 */ /* 0x000f22000c1e1500 */
[C---:B------:R-:W-:Y:S01]  /*11a90*/  IMAD.WIDE R78, R125.reuse, 0x2, R78 ;  /* 0x000000027d4e7825 */ /* 0x040fe200078e024e */
[----:B------:R-:W-:Y:S02]  /*11aa0*/  PRMT R43, RZ, 0x7610, R43 ;  /* 0x00007610ff2b7816 */ /* 0x000fe4000000002b */
[----:B------:R-:W-:Y:S01]  /*11ab0*/  PRMT R42, RZ, 0x7610, R42 ;  /* 0x00007610ff2a7816 */ /* 0x000fe2000000002a */
[C---:B------:R-:W-:Y:S01]  /*11ac0*/  IMAD.WIDE R86, R125.reuse, 0x2, R86 ;  /* 0x000000027d567825 */ /* 0x040fe200078e0256 */
[----:B------:R-:W-:Y:S01]  /*11ad0*/  PRMT R41, RZ, 0x7610, R41 ;  /* 0x00007610ff297816 */ /* 0x000fe20000000029 */
[----:B------:R-:W4:Y:S01]  /*11ae0*/  @!P0 LDG.E.U16 R80, desc[UR20][R78.64] ;  /* 0x000000144e508981 */ /* 0x000f22000c1e1500 */
[----:B------:R-:W-:Y:S02]  /*11af0*/  PRMT R40, RZ, 0x7610, R40 ;  /* 0x00007610ff287816 */ /* 0x000fe40000000028 */
[----:B------:R-:W-:Y:S01]  /*11b00*/  PRMT R35, RZ, 0x7610, R35 ;  /* 0x00007610ff237816 */ /* 0x000fe20000000023 */
[----:B------:R0:W4:Y:S01]  /*11b10*/  @!P0 LDG.E.U16 R81, desc[UR20][R86.64] ;  /* 0x0000001456518981 */ /* 0x000122000c1e1500 */
[----:B------:R-:W-:-:S03]  /*11b20*/  IMAD.WIDE R94, R125, 0x2, R94 ;  /* 0x000000027d5e7825 */ /* 0x000fc600078e025e */
[----:B------:R-:W4:Y:S01]  /*11b30*/  @!P0 LDG.E.U16 R64, desc[UR20][R46.64] ;  /* 0x000000142e408981 */ /* 0x000f22000c1e1500 */
[----:B------:R-:W-:-:S03]  /*11b40*/  PRMT R34, RZ, 0x7610, R34 ;  /* 0x00007610ff227816 */ /* 0x000fc60000000022 */
[----:B------:R-:W4:Y:S01]  /*11b50*/  @!P0 LDG.E.U16 R88, desc[UR20][R94.64] ;  /* 0x000000145e588981 */ /* 0x000f22000c1e1500 */
[----:B------:R-:W-:-:S03]  /*11b60*/  PRMT R33, RZ, 0x7610, R33 ;  /* 0x00007610ff217816 */ /* 0x000fc60000000021 */
[----:B------:R-:W4:Y:S04]  /*11b70*/  @!P0 LDG.E.U16 R57, desc[UR20][R38.64] ;  /* 0x0000001426398981 */ /* 0x000f28000c1e1500 */
[----:B------:R-:W4:Y:S04]  /*11b80*/  @!P0 LDG.E.U16 R56, desc[UR20][R30.64] ;  /* 0x000000141e388981 */ /* 0x000f28000c1e1500 */
[----:B------:R-:W4:Y:S01]  /*11b90*/  @!P0 LDG.E.U16 R51, desc[UR20][R22.64] ;  /* 0x0000001416338981 */ /* 0x000f22000c1e1500 */
[----:B------:R-:W-:-:S03]  /*11ba0*/  IMAD.WIDE R102, R125, 0x2, R102 ;  /* 0x000000027d667825 */ /* 0x000fc600078e0266 */
[----:B------:R-:W4:Y:S01]  /*11bb0*/  @!P0 LDG.E.U16 R50, desc[UR20][R14.64] ;  /* 0x000000140e328981 */ /* 0x000f22000c1e1500 */
[----:B------:R-:W-:-:S03]  /*11bc0*/  IMAD.WIDE R110, R125, 0x2, R110 ;  /* 0x000000027d6e7825 */ /* 0x000fc600078e026e */
[----:B------:R-:W4:Y:S04]  /*11bd0*/  @!P0 LDG.E.U16 R89, desc[UR20][R102.64] ;  /* 0x0000001466598981 */ /* 0x000f28000c1e1500 */
[----:B------:R-:W4:Y:S01]  /*11be0*/  @!P0 LDG.E.U16 R96, desc[UR20][R110.64] ;  /* 0x000000146e608981 */ /* 0x000f22000c1e1500 */
[----:B------:R-:W-:Y:S01]  /*11bf0*/  PRMT R32, RZ, 0x7610, R32 ;  /* 0x00007610ff207816 */ /* 0x000fe20000000020 */
[----:B------:R-:W-:-:S05]  /*11c00*/  IMAD.WIDE R118, R125, 0x2, R118 ;  /* 0x000000027d767825 */ /* 0x000fca00078e0276 */
[----:B------:R-:W4:Y:S04]  /*11c10*/  @!P0 LDG.E.U16 R97, desc[UR20][R118.64] ;  /* 0x0000001476618981 */ /* 0x000f28000c1e1500 */
[----:B------:R1:W-:Y:S02]  /*11c20*/  STS.U16 [R123+UR9+0x12800], R122 ;  /* 0x0128007a7b007988 */ /* 0x0003e40008000409 */
[----:B-1----:R-:W-:-:S06]  /*11c30*/  PRMT R122, RZ, 0x7610, R122 ;  /* 0x00007610ff7a7816 */ /* 0x002fcc000000007a */
[----:B------:R-:W4:Y:S01]  /*11c40*/  @!P0 LDG.E.U16 R122, desc[UR20][R6.64] ;  /* 0x00000014067a8981 */ /* 0x000f22000c1e1500 */
[----:B------:R-:W-:Y:S02]  /*11c50*/  PRMT R27, RZ, 0x7610, R27 ;  /* 0x00007610ff1b7816 */ /* 0x000fe4000000001b */
[----:B------:R-:W-:Y:S02]  /*11c60*/  PRMT R26, RZ, 0x7610, R26 ;  /* 0x00007610ff1a7816 */ /* 0x000fe4000000001a */
[----:B------:R-:W-:Y:S02]  /*11c70*/  PRMT R25, RZ, 0x7610, R25 ;  /* 0x00007610ff197816 */ /* 0x000fe40000000019 */
[----:B------:R-:W-:Y:S02]  /*11c80*/  PRMT R24, RZ, 0x7610, R24 ;  /* 0x00007610ff187816 */ /* 0x000fe40000000018 */
[----:B------:R-:W-:Y:S02]  /*11c90*/  PRMT R19, RZ, 0x7610, R19 ;  /* 0x00007610ff137816 */ /* 0x000fe40000000013 */
[----:B------:R-:W-:-:S02]  /*11ca0*/  PRMT R18, RZ, 0x7610, R18 ;  /* 0x00007610ff127816 */ /* 0x000fc40000000012 */
[----:B------:R-:W-:Y:S01]  /*11cb0*/  PRMT R17, RZ, 0x7610, R17 ;  /* 0x00007610ff117816 */ /* 0x000fe20000000011 */
[----:B------:R-:W-:Y:S01]  /*11cc0*/  IMAD.WIDE R116, R125, 0x2, R116 ;  /* 0x000000027d747825 */ /* 0x000fe200078e0274 */
[----:B------:R-:W-:-:S06]  /*11cd0*/  PRMT R16, RZ, 0x7610, R16 ;  /* 0x00007610ff107816 */ /* 0x000fcc0000000010 */
[----:B------:R-:W4:Y:S01]  /*11ce0*/  @!P0 LDG.E.U16 R16, desc[UR20][R116.64] ;  /* 0x0000001474108981 */ /* 0x000f22000c1e1500 */
[----:B--2---:R-:W-:-:S05]  /*11cf0*/  IMAD.WIDE R4, R125, 0x2, R4 ;  /* 0x000000027d047825 */ /* 0x004fca00078e0204 */
[----:B------:R-:W2:Y:S01]  /*11d00*/  @!P0 LDG.E.U16 R8, desc[UR20][R4.64] ;  /* 0x0000001404088981 */ /* 0x000ea2000c1e1500 */
[----:B---3--:R-:W-:-:S05]  /*11d10*/  IMAD.WIDE R12, R125, 0x2, R12 ;  /* 0x000000027d0c7825 */ /* 0x008fca00078e020c */
[----:B------:R-:W3:Y:S01]  /*11d20*/  @!P0 LDG.E.U16 R9, desc[UR20][R12.64] ;  /* 0x000000140c098981 */ /* 0x000ee2000c1e1500 */
[----:B----4-:R-:W-:-:S04]  /*11d30*/  IMAD.WIDE R20, R125, 0x2, R20 ;  /* 0x000000027d147825 */ /* 0x010fc800078e0214 */
[C---:B------:R-:W-:Y:S01]  /*11d40*/  IMAD.WIDE R28, R125.reuse, 0x2, R28 ;  /* 0x000000027d1c7825 */ /* 0x040fe200078e021c */
[----:B------:R-:W4:Y:S03]  /*11d50*/  @!P0 LDG.E.U16 R10, desc[UR20][R20.64] ;  /* 0x00000014140a8981 */ /* 0x000f26000c1e1500 */
[C---:B------:R-:W-:Y:S01]  /*11d60*/  IMAD.WIDE R36, R125.reuse, 0x2, R36 ;  /* 0x000000027d247825 */ /* 0x040fe200078e0224 */
[----:B------:R-:W2:Y:S03]  /*11d70*/  @!P0 LDG.E.U16 R11, desc[UR20][R28.64] ;  /* 0x000000141c0b8981 */ /* 0x000ea6000c1e1500 */
        /* <DEDUP_REMOVED lines=31> */
[----:B------:R-:W2:Y:S04]  /*11f70*/  @!P0 LDG.E.U16 R24, desc[UR20][R106.64] ;  /* 0x000000146a188981 */ /* 0x000ea8000c1e1500 */
[----:B------:R-:W2:Y:S01]  /*11f80*/  @!P0 LDG.E.U16 R19, desc[UR20][R108.64] ;  /* 0x000000146c138981 */ /* 0x000ea2000c1e1500 */
[----:B------:R-:W-:-:S05]  /*11f90*/  IMAD.WIDE R114, R125, 0x2, R114 ;  /* 0x000000027d727825 */ /* 0x000fca00078e0272 */
[----:B------:R-:W2:Y:S01]  /*11fa0*/  @!P0 LDG.E.U16 R18, desc[UR20][R114.64] ;  /* 0x0000001472128981 */ /* 0x000ea2000c1e1500 */
[----:B------:R-:W-:-:S05]  /*11fb0*/  IMAD.WIDE R2, R125, 0x2, R2 ;  /* 0x000000027d027825 */ /* 0x000fca00078e0202 */
[----:B------:R-:W2:Y:S04]  /*11fc0*/  @!P0 LDG.E.U16 R17, desc[UR20][R2.64] ;  /* 0x0000001402118981 */ /* 0x000ea8000c1e1500 */
        /* <DEDUP_REMOVED lines=23> */
[----:B-1----:R-:W4:Y:S04]  /*12140*/  LDL.LU.64 R4, [R1+0x670] ;  /* 0x0006700001047983 */ /* 0x002f280000300a00 */
[----:B------:R-:W4:Y:S04]  /*12150*/  LDL.LU.64 R12, [R1+0x668] ;  /* 0x00066800010c7983 */ /* 0x000f280000300a00 */
[----:B------:R-:W4:Y:S04]  /*12160*/  LDL.LU.64 R20, [R1+0x660] ;  /* 0x0006600001147983 */ /* 0x000f280000300a00 */
[----:B------:R-:W4:Y:S04]  /*12170*/  LDL.LU.64 R28, [R1+0x658] ;  /* 0x00065800011c7983 */ /* 0x000f280000300a00 */
[----:B------:R-:W4:Y:S04]  /*12180*/  LDL.LU.64 R36, [R1+0x650] ;  /* 0x0006500001247983 */ /* 0x000f280000300a00 */
[----:B------:R-:W4:Y:S04]  /*12190*/  LDL.LU.64 R44, [R1+0x648] ;  /* 0x00064800012c7983 */ /* 0x000f280000300a00 */
[----:B------:R-:W-:Y:S04]  /*121a0*/  STL [R1+0x400], R118 ;  /* 0x0004007601007387 */ /* 0x000fe80000100800 */
[----:B------:R-:W-:Y:S04]  /*121b0*/  STL [R1+0x3fc], R119 ;  /* 0x0003fc7701007387 */ /* 0x000fe80000100800 */
[----:B------:R-:W-:Y:S04]  /*121c0*/  STL.64 [R1+0x490], R118 ;  /* 0x0004907601007387 */ /* 0x000fe80000100a00 */
        /* <DEDUP_REMOVED lines=11> */
[----:B------:R0:W-:Y:S04]  /*12280*/  STL.64 [R1+0x4b0], R86 ;  /* 0x0004b05601007387 */ /* 0x0001e80000100a00 */
        /* <DEDUP_REMOVED lines=23> */
[----:B------:R-:W-:Y:S01]  /*12400*/  STL [R1+0x468], R14 ;  /* 0x0004680e01007387 */ /* 0x000fe20000100800 */
[----:B0-----:R-:W-:-:S03]  /*12410*/  LOP3.LUT R87, R123, 0x20, RZ, 0x3c, !PT ;  /* 0x000000207b577812 */ /* 0x001fc600078e3cff */
[----:B------:R-:W-:Y:S04]  /*12420*/  STL [R1+0x464], R15 ;  /* 0x0004640f01007387 */ /* 0x000fe80000100800 */
[----:B------:R-:W-:Y:S04]  /*12430*/  STL [R1+0x470], R6 ;  /* 0x0004700601007387 */ /* 0x000fe80000100800 */
[----:B------:R-:W-:Y:S04]  /*12440*/  STL [R1+0x46c], R7 ;  /* 0x00046c0701007387 */ /* 0x000fe80000100800 */
[----:B------:R-:W4:Y:S04]  /*12450*/  LDL.LU.64 R52, [R1+0x640] ;  /* 0x0006400001347983 */ /* 0x000f280000300a00 */
[----:B------:R-:W4:Y:S04]  /*12460*/  LDL.LU.64 R58, [R1+0x638] ;  /* 0x00063800013a7983 */ /* 0x000f280000300a00 */
[----:B------:R-:W4:Y:S04]  /*12470*/  LDL.LU.64 R60, [R1+0x630] ;  /* 0x00063000013c7983 */ /* 0x000f280000300a00 */
[----:B------:R-:W4:Y:S04]  /*12480*/  LDL.LU.64 R66, [R1+0x628] ;  /* 0x0006280001427983 */ /* 0x000f280000300a00 */
[----:B------:R-:W4:Y:S04]  /*12490*/  LDL.LU.64 R68, [R1+0x620] ;  /* 0x0006200001447983 */ /* 0x000f280000300a00 */
[----:B--2---:R0:W-:Y:S04]  /*124a0*/  STS.U16 [R123+UR9+0x12c00], R8 ;  /* 0x012c00087b007988 */ /* 0x0041e80008000409 */
[----:B---3--:R1:W-:Y:S04]  /*124b0*/  STS.U16 [R123+UR9+0x13000], R9 ;  /* 0x013000097b007988 */ /* 0x0083e80008000409 */
[----:B----4-:R2:W-:Y:S04]  /*124c0*/  STS.U16 [R123+UR9+0x13400], R10 ;  /* 0x0134000a7b007988 */ /* 0x0105e80008000409 */
        /* <DEDUP_REMOVED lines=18> */
[----:B------:R-:W4:Y:S04]  /*125f0*/  LDL.LU.64 R74, [R1+0x618] ;  /* 0x00061800014a7983 */ /* 0x000f280000300a00 */
        /* <DEDUP_REMOVED lines=23> */
[----:B------:R-:W-:Y:S04]  /*12770*/  STL [R1+0x478], R116 ;  /* 0x0004787401007387 */ /* 0x000fe80000100800 */
[----:B------:R-:W-:Y:S04]  /*12780*/  STS.U16 [R87+UR9+0x13100], R25 ;  /* 0x0131001957007988 */ /* 0x000fe80008000409 */
[----:B------:R-:W-:Y:S04]  /*12790*/  STL [R1+0x474], R117 ;  /* 0x0004747501007387 */ /* 0x000fe80000100800 */
[----:B------:R-:W-:Y:S04]  /*127a0*/  STS.U16 [R87+UR9+0x13500], R24 ;  /* 0x0135001857007988 */ /* 0x000fe80008000409 */
[----:B0-----:R-:W4:Y:S04]  /*127b0*/  LDL.LU R8, [R1+0x5bc] ;  /* 0x0005bc0001087983 */ /* 0x001f280000300800 */
[----:B------:R-:W-:Y:S04]  /*127c0*/  STS.U16 [R87+UR9+0x13900], R19 ;  /* 0x0139001357007988 */ /* 0x000fe80008000409 */
[----:B-1----:R-:W4:Y:S04]  /*127d0*/  LDL.LU R9, [R1+0x5b8] ;  /* 0x0005b80001097983 */ /* 0x002f280000300800 */
[----:B------:R-:W-:Y:S04]  /*127e0*/  STS.U16 [R87+UR9+0x13d00], R18 ;  /* 0x013d001257007988 */ /* 0x000fe80008000409 */
[----:B--2---:R-:W2:Y:S04]  /*127f0*/  LDL.LU R10, [R1+0x5b4] ;  /* 0x0005b400010a7983 */ /* 0x004ea80000300800 */
[----:B------:R-:W-:Y:S04]  /*12800*/  STS.U16 [R87+UR9+0x14100], R17 ;  /* 0x0141001157007988 */ /* 0x000fe80008000409 */
[----:B---3--:R-:W2:Y:S04]  /*12810*/  LDL.LU R11, [R1+0x5b0] ;  /* 0x0005b000010b7983 */ /* 0x008ea80000300800 */
[----:B------:R0:W-:Y:S04]  /*12820*/  STS.U16 [R87+UR9+0x14500], R16 ;  /* 0x0145001057007988 */ /* 0x0001e80008000409 */
[----:B0-----:R-:W3:Y:S04]  /*12830*/  LDL.LU.64 R16, [R1+0x228] ;  /* 0x0002280001107983 */ /* 0x001ee80000300a00 */
[----:B------:R-:W2:Y:S04]  /*12840*/  LDL.LU.64 R18, [R1+0x208] ;  /* 0x0002080001127983 */ /* 0x000ea80000300a00 */
        /* <DEDUP_REMOVED lines=14> */
[----:B------:R-:W2:Y:S01]  /*12930*/  LDL.LU.64 R104, [R1+0x28] ;  /* 0x0000280001687983 */ /* 0x000ea20000300a00 */
[----:B------:R-:W-:-:S02]  /*12940*/  PRMT R112, RZ, 0x7610, R112 ;  /* 0x00007610ff707816 */ /* 0x000fc40000000070 */
[----:B------:R-:W-:Y:S02]  /*12950*/  PRMT R113, RZ, 0x7610, R113 ;  /* 0x00007610ff717816 */ /* 0x000fe40000000071 */
[----:B------:R-:W-:Y:S02]  /*12960*/  PRMT R120, RZ, 0x7610, R120 ;  /* 0x00007610ff787816 */ /* 0x000fe40000000078 */
        /* <DEDUP_REMOVED lines=9> */
[----:B------:R-:W-:Y:S01]  /*12a00*/  PRMT R103, RZ, 0x7610, R103 ;  /* 0x00007610ff677816 */ /* 0x000fe20000000067 */
[----:B------:R-:W2:Y:S01]  /*12a10*/  @!P0 LDG.E.U16 R118, desc[UR20][R68.64] ;  /* 0x0000001444768981 */ /* 0x000ea2000c1e1500 */
[----:B------:R-:W-:Y:S01]  /*12a20*/  PRMT R102, RZ, 0x7610, R102 ;  /* 0x00007610ff667816 */ /* 0x000fe20000000066 */
[C---:B------:R-:W-:Y:S01]  /*12a30*/  IMAD.WIDE R44, R125.reuse, 0x2, R44 ;  /* 0x000000027d2c7825 */ /* 0x040fe200078e022c */
[----:B------:R-:W-:Y:S01]  /*12a40*/  PRMT R95, RZ, 0x7610, R95 ;  /* 0x00007610ff5f7816 */ /* 0x000fe2000000005f */
[----:B------:R-:W2:Y:S02]  /*12a50*/  @!P0 LDG.E.U16 R116, desc[UR20][R60.64] ;  /* 0x000000143c748981 */ /* 0x000ea4000c1e1500 */
        /* <DEDUP_REMOVED lines=12> */
[----:B------:R-:W-:Y:S01]  /*12b20*/  IMAD.WIDE R4, R125, 0x2, R4 ;  /* 0x000000027d047825 */ /* 0x000fe200078e0204 */
[----:B------:R-:W-:Y:S01]  /*12b30*/  PRMT R78, RZ, 0x7610, R78 ;  /* 0x00007610ff4e7816 */ /* 0x000fe2000000004e */
[----:B------:R-:W2:Y:S01]  /*12b40*/  @!P0 LDG.E.U16 R95, desc[UR20][R20.64] ;  /* 0x00000014145f8981 */ /* 0x000ea2000c1e1500 */
[----:B------:R-:W-:-:S03]  /*12b50*/  PRMT R71, RZ, 0x7610, R71 ;  /* 0x00007610ff477816 */ /* 0x000fc60000000047 */
[----:B------:R-:W2:Y:S01]  /*12b60*/  @!P0 LDG.E.U16 R94, desc[UR20][R12.64] ;  /* 0x000000140c5e8981 */ /* 0x000ea2000c1e1500 */
[----:B------:R-:W-:-:S03]  /*12b70*/  PRMT R70, RZ, 0x7610, R70 ;  /* 0x00007610ff467816 */ /* 0x000fc60000000046 */
[----:B------:R-:W2:Y:S01]  /*12b80*/  @!P0 LDG.E.U16 R122, desc[UR20][R4.64] ;  /* 0x00000014047a8981 */ /* 0x000ea2000c1e1500 */
[----:B------:R-:W-:Y:S02]  /*12b90*/  PRMT R63, RZ, 0x7610, R63 ;  /* 0x00007610ff3f7816 */ /* 0x000fe4000000003f */
[----:B------:R-:W-:Y:S02]  /*12ba0*/  PRMT R62, RZ, 0x7610, R62 ;  /* 0x00007610ff3e7816 */ /* 0x000fe4000000003e */
[----:B------:R-:W-:Y:S02]  /*12bb0*/  PRMT R55, RZ, 0x7610, R55 ;  /* 0x00007610ff377816 */ /* 0x000fe40000000037 */
[----:B------:R-:W-:Y:S02]  /*12bc0*/  PRMT R54, RZ, 0x7610, R54 ;  /* 0x00007610ff367816 */ /* 0x000fe40000000036 */
[----:B------:R-:W-:Y:S02]  /*12bd0*/  PRMT R47, RZ, 0x7610, R47 ;  /* 0x00007610ff2f7816 */ /* 0x000fe4000000002f */
[----:B------:R-:W-:Y:S01]  /*12be0*/  PRMT R46, RZ, 0x7610, R46 ;  /* 0x00007610ff2e7816 */ /* 0x000fe2000000002e */
[----:B----4-:R-:W-:-:S05]  /*12bf0*/  IMAD.WIDE R76, R125, 0x2, R76 ;  /* 0x000000027d4c7825 */ /* 0x010fca00078e024c */
[----:B------:R-:W4:Y:S01]  /*12c00*/  @!P0 LDG.E.U16 R119, desc[UR20][R76.64] ;  /* 0x000000144c778981 */ /* 0x000f22000c1e1500 */
[----:B------:R-:W-:-:S05]  /*12c10*/  IMAD.WIDE R84, R125, 0x2, R84 ;  /* 0x000000027d547825 */ /* 0x000fca00078e0254 */
[----:B------:R0:W4:Y:S01]  /*12c20*/  @!P0 LDG.E.U16 R121, desc[UR20][R84.64] ;  /* 0x0000001454798981 */ /* 0x000122000c1e1500 */
[----:B------:R-:W-:-:S05]  /*12c30*/  IMAD.WIDE R92, R125, 0x2, R92 ;  /* 0x000000027d5c7825 */ /* 0x000fca00078e025c */
[----:B------:R-:W4:Y:S01]  /*12c40*/  @!P0 LDG.E.U16 R120, desc[UR20][R92.64] ;  /* 0x000000145c788981 */ /* 0x000f22000c1e1500 */
[----:B------:R-:W-:-:S05]  /*12c50*/  IMAD.WIDE R100, R125, 0x2, R100 ;  /* 0x000000027d647825 */ /* 0x000fca00078e0264 */
[----:B------:R-:W4:Y:S01]  /*12c60*/  @!P0 LDG.E.U16 R113, desc[UR20][R100.64] ;  /* 0x0000001464718981 */ /* 0x000f22000c1e1500 */
[----:B------:R-:W-:-:S05]  /*12c70*/  IMAD.WIDE R108, R125, 0x2, R108 ;  /* 0x000000027d6c7825 */ /* 0x000fca00078e026c */
[----:B------:R-:W4:Y:S01]  /*12c80*/  @!P0 LDG.E.U16 R112, desc[UR20][R108.64] ;  /* 0x000000146c708981 */ /* 0x000f22000c1e1500 */
[----:B------:R-:W-:Y:S01]  /*12c90*/  IMAD.WIDE R106, R125, 0x2, R106 ;  /* 0x000000027d6a7825 */ /* 0x000fe200078e026a */
[----:B------:R-:W-:-:S03]  /*12ca0*/  PRMT R39, RZ, 0x7610, R39 ;  /* 0x00007610ff277816 */ /* 0x000fc60000000027 */
[----:B------:R-:W-:Y:S01]  /*12cb0*/  IMAD.WIDE R114, R125, 0x2, R114 ;  /* 0x000000027d727825 */ /* 0x000fe200078e0272 */
[----:B------:R-:W-:-:S03]  /*12cc0*/  PRMT R38, RZ, 0x7610, R38 ;  /* 0x00007610ff267816 */ /* 0x000fc60000000026 */
[----:B------:R-:W-:Y:S01]  /*12cd0*/  IMAD.WIDE R98, R125, 0x2, R98 ;  /* 0x000000027d627825 */ /* 0x000fe200078e0262 */
[----:B------:R-:W-:-:S03]  /*12ce0*/  PRMT R31, RZ, 0x7610, R31 ;  /* 0x00007610ff1f7816 */ /* 0x000fc6000000001f */
[C---:B------:R-:W-:Y:S01]  /*12cf0*/  IMAD.WIDE R90, R125.reuse, 0x2, R90 ;  /* 0x000000027d5a7825 */ /* 0x040fe200078e025a */
[----:B------:R-:W-:Y:S01]  /*12d00*/  PRMT R30, RZ, 0x7610, R30 ;  /* 0x00007610ff1e7816 */ /* 0x000fe2000000001e */
[----:B------:R-:W4:Y:S02]  /*12d10*/  @!P0 LDG.E.U16 R47, desc[UR20][R98.64] ;  /* 0x00000014622f8981 */ /* 0x000f24000c1e1500 */
[C---:B------:R-:W-:Y:S02]  /*12d20*/  IMAD.WIDE R82, R125.reuse, 0x2, R82 ;  /* 0x000000027d527825 */ /* 0x040fe400078e0252 */
[----:B------:R-:W4:Y:S02]  /*12d30*/  @!P0 LDG.E.U16 R46, desc[UR20][R90.64] ;  /* 0x000000145a2e8981 */ /* 0x000f24000c1e1500 */
[C---:B------:R-:W-:Y:S02]  /*12d40*/  IMAD.WIDE R74, R125.reuse, 0x2, R74 ;  /* 0x000000027d4a7825 */ /* 0x040fe400078e024a */
[----:B------:R-:W4:Y:S02]  /*12d50*/  @!P0 LDG.E.U16 R39, desc[UR20][R82.64] ;  /* 0x0000001452278981 */ /* 0x000f24000c1e1500 */
[----:B------:R-:W-:-:S02]  /*12d60*/  IMAD.WIDE R66, R125, 0x2, R66 ;  /* 0x000000027d427825 */ /* 0x000fc400078e0242 */
[----:B------:R-:W4:Y:S02]  /*12d70*/  @!P0 LDG.E.U16 R38, desc[UR20][R74.64] ;  /* 0x000000144a268981 */ /* 0x000f24000c1e1500 */
[C---:B------:R-:W-:Y:S02]  /*12d80*/  IMAD.WIDE R58, R125.reuse, 0x2, R58 ;  /* 0x000000027d3a7825 */ /* 0x040fe400078e023a */
[----:B------:R-:W4:Y:S04]  /*12d90*/  @!P0 LDG.E.U16 R31, desc[UR20][R66.64] ;  /* 0x00000014421f8981 */ /* 0x000f28000c1e1500 */
[----:B------:R-:W4:Y:S01]  /*12da0*/  @!P0 LDG.E.U16 R30, desc[UR20][R58.64] ;  /* 0x000000143a1e8981 */ /* 0x000f22000c1e1500 */
[----:B---3--:R-:W-:-:S04]  /*12db0*/  IMAD.WIDE R16, R125, 0x2, R16 ;  /* 0x000000027d107825 */ /* 0x008fc800078e0210 */
[C---:B--2---:R-:W-:Y:S01]  /*12dc0*/  IMAD.WIDE R18, R125.reuse, 0x2, R18 ;  /* 0x000000027d127825 */ /* 0x044fe200078e0212 */
[----:B------:R-:W2:Y:S03]  /*12dd0*/  @!P0 LDG.E.U16 R86, desc[UR20][R16.64] ;  /* 0x0000001410568981 */ /* 0x000ea6000c1e1500 */
[----:B------:R-:W-:-:S04]  /*12de0*/  IMAD.WIDE R24, R125, 0x2, R24 ;  /* 0x000000027d187825 */ /* 0x000fc800078e0218 */
[----:B------:R-:W-:-:S04]  /*12df0*/  IMAD.WIDE R26, R125, 0x2, R26 ;  /* 0x000000027d1a7825 */ /* 0x000fc800078e021a */
[C---:B------:R-:W-:Y:S01]  /*12e00*/  IMAD.WIDE R32, R125.reuse, 0x2, R32 ;  /* 0x000000027d207825 */ /* 0x040fe200078e0220 */
[----:B------:R-:W3:Y:S03]  /*12e10*/  @!P0 LDG.E.U16 R79, desc[UR20][R26.64] ;  /* 0x000000141a4f8981 */ /* 0x000ee6000c1e1500 */
[C---:B------:R-:W-:Y:S01]  /*12e20*/  IMAD.WIDE R34, R125.reuse, 0x2, R34 ;  /* 0x000000027d227825 */ /* 0x040fe200078e0222 */
[----:B------:R-:W3:Y:S03]  /*12e30*/  @!P0 LDG.E.U16 R78, desc[UR20][R32.64] ;  /* 0x00000014204e8981 */ /* 0x000ee6000c1e1500 */
        /* <DEDUP_REMOVED lines=14> */
[----:B------:R-:W-:Y:S01]  /*12f20*/  IMAD.WIDE R104, R125, 0x2, R104 ;  /* 0x000000027d687825 */ /* 0x000fe200078e0268 */
[----:B------:R-:W3:Y:S04]  /*12f30*/  @!P0 LDG.E.U16 R55, desc[UR20][R96.64] ;  /* 0x0000001460378981 */ /* 0x000ee8000c1e1500 */
        /* <DEDUP_REMOVED lines=21> */
[----:B------:R-:W-:Y:S04]  /*13090*/  STL [R1+0x48c], R93 ;  /* 0x00048c5d01007387 */ /* 0x000fe80000100800 */
[----:B------:R0:W-:Y:S04]  /*130a0*/  STL.64 [R1+0x4e8], R84 ;  /* 0x0004e85401007387 */ /* 0x0001e80000100a00 */
[----:B------:R1:W-:Y:S04]  /*130b0*/  STL.64 [R1+0x4f0], R76 ;  /* 0x0004f04c01007387 */ /* 0x0003e80000100a00 */
[----:B------:R-:W3:Y:S01]  /*130c0*/  @!P0 LDG.E.U16 R54, desc[UR20][R104.64] ;  /* 0x0000001468368981 */ /* 0x000ee2000c1e1500 */
[----:B0-----:R-:W-:-:S02]  /*130d0*/  PRMT R85, RZ, 0x7610, R85 ;  /* 0x00007610ff557816 */ /* 0x001fc40000000055 */
[----:B------:R-:W-:Y:S02]  /*130e0*/  PRMT R84, RZ, 0x7610, R84 ;  /* 0x00007610ff547816 */ /* 0x000fe40000000054 */
[----:B-1----:R-:W-:Y:S02]  /*130f0*/  PRMT R77, RZ, 0x7610, R77 ;  /* 0x00007610ff4d7816 */ /* 0x002fe4000000004d */
[----:B------:R-:W-:Y:S01]  /*13100*/  PRMT R76, RZ, 0x7610, R76 ;  /* 0x00007610ff4c7816 */ /* 0x000fe2000000004c */
[----:B------:R-:W3:Y:S04]  /*13110*/  @!P0 LDG.E.U16 R85, desc[UR20][R18.64] ;  /* 0x0000001412558981 */ /* 0x000ee8000c1e1500 */
[----:B------:R0:W-:Y:S04]  /*13120*/  STL.64 [R1+0x500], R68 ;  /* 0x0005004401007387 */ /* 0x0001e80000100a00 */
[----:B------:R-:W3:Y:S04]  /*13130*/  @!P0 LDG.E.U16 R84, desc[UR20][R24.64] ;  /* 0x0000001418548981 */ /* 0x000ee8000c1e1500 */
[----:B------:R-:W3:Y:S01]  /*13140*/  @!P0 LDG.E.U16 R77, desc[UR20][R34.64] ;  /* 0x00000014224d8981 */ /* 0x000ee2000c1e1500 */
[----:B0-----:R-:W-:-:S03]  /*13150*/  PRMT R69, RZ, 0x7610, R69 ;  /* 0x00007610ff457816 */ /* 0x001fc60000000045 */
[----:B------:R-:W3:Y:S01]  /*13160*/  @!P0 LDG.E.U16 R76, desc[UR20][R40.64] ;  /* 0x00000014284c8981 */ /* 0x000ee2000c1e1500 */
[----:B------:R-:W-:-:S03]  /*13170*/  PRMT R68, RZ, 0x7610, R68 ;  /* 0x00007610ff447816 */ /* 0x000fc60000000044 */
[----:B------:R0:W-:Y:S04]  /*13180*/  STL.64 [R1+0x508], R60 ;  /* 0x0005083c01007387 */ /* 0x0001e80000100a00 */
[----:B------:R-:W3:Y:S04]  /*13190*/  @!P0 LDG.E.U16 R69, desc[UR20][R50.64] ;  /* 0x0000001432458981 */ /* 0x000ee8000c1e1500 */
[----:B------:R1:W-:Y:S01]  /*131a0*/  STL.64 [R1+0x510], R52 ;  /* 0x0005103401007387 */ /* 0x0003e20000100a00 */
[----:B0-----:R-:W-:-:S03]  /*131b0*/  PRMT R61, RZ, 0x7610, R61 ;  /* 0x00007610ff3d7816 */ /* 0x001fc6000000003d */
[----:B------:R-:W3:Y:S01]  /*131c0*/  @!P0 LDG.E.U16 R68, desc[UR20][R56.64] ;  /* 0x0000001438448981 */ /* 0x000ee2000c1e1500 */
[----:B------:R-:W-:-:S03]  /*131d0*/  PRMT R60, RZ, 0x7610, R60 ;  /* 0x00007610ff3c7816 */ /* 0x000fc6000000003c */
[----:B------:R-:W3:Y:S01]  /*131e0*/  LDL.LU.64 R16, [R1+0x5a8] ;  /* 0x0005a80001107983 */ /* 0x000ee20000300a00 */
[----:B-1----:R-:W-:-:S03]  /*131f0*/  PRMT R53, RZ, 0x7610, R53 ;  /* 0x00007610ff357816 */ /* 0x002fc60000000035 */
[----:B------:R-:W3:Y:S01]  /*13200*/  @!P0 LDG.E.U16 R61, desc[UR20][R80.64] ;  /* 0x00000014503d8981 */ /* 0x000ee2000c1e1500 */
[----:B------:R-:W-:-:S03]  /*13210*/  PRMT R52, RZ, 0x7610, R52 ;  /* 0x00007610ff347816 */ /* 0x000fc60000000034 */
[----:B------:R-:W3:Y:S04]  /*13220*/  @!P0 LDG.E.U16 R60, desc[UR20][R88.64] ;  /* 0x00000014583c8981 */ /* 0x000ee8000c1e1500 */
[----:B------:R-:W3:Y:S04]  /*13230*/  @!P0 LDG.E.U16 R53, desc[UR20][R114.64] ;  /* 0x0000001472358981 */ /* 0x000ee8000c1e1500 */
[----:B------:R-:W3:Y:S04]  /*13240*/  @!P0 LDG.E.U16 R52, desc[UR20][R106.64] ;  /* 0x000000146a348981 */ /* 0x000ee8000c1e1500 */
[----:B----4-:R-:W-:Y:S04]  /*13250*/  STS.U16 [R87+UR9+0x14900], R112 ;  /* 0x0149007057007988 */ /* 0x010fe80008000409 */
[----:B------:R-:W-:Y:S04]  /*13260*/  STS.U16 [R87+UR9+0x14d00], R113 ;  /* 0x014d007157007988 */ /* 0x000fe80008000409 */
[----:B------:R-:W-:Y:S04]  /*13270*/  STS.U16 [R87+UR9+0x15100], R120 ;  /* 0x0151007857007988 */ /* 0x000fe80008000409 */
[----:B------:R-:W-:Y:S04]  /*13280*/  STS.U16 [R87+UR9+0x15500], R121 ;  /* 0x0155007957007988 */ /* 0x000fe80008000409 */
[----:B------:R-:W-:Y:S04]  /*13290*/  STS.U16 [R87+UR9+0x15900], R119 ;  /* 0x0159007757007988 */ /* 0x000fe80008000409 */
[----:B------:R-:W-:Y:S04]  /*132a0*/  STS.U16 [R87+UR9+0x15d00], R118 ;  /* 0x015d007657007988 */ /* 0x000fe80008000409 */
[----:B------:R0:W-:Y:S04]  /*132b0*/  STS.U16 [R87+UR9+0x16100], R116 ;  /* 0x0161007457007988 */ /* 0x0001e80008000409 */
[----:B------:R-:W-:Y:S04]  /*132c0*/  STS.U16 [R87+UR9+0x16500], R111 ;  /* 0x0165006f57007988 */ /* 0x000fe80008000409 */
[----:B------:R-:W-:Y:S01]  /*132d0*/  STS.U16 [R87+UR9+0x16900], R110 ;  /* 0x0169006e57007988 */ /* 0x000fe20008000409 */
[----:B0-----:R-:W-:-:S03]  /*132e0*/  LOP3.LUT R116, R123, 0x40, RZ, 0x3c, !PT ;  /* 0x000000407b747812 */ /* 0x001fc600078e3cff */
[----:B------:R-:W-:Y:S04]  /*132f0*/  STS.U16 [R87+UR9+0x16d00], R103 ;  /* 0x016d006757007988 */ /* 0x000fe80008000409 */
[----:B------:R-:W-:Y:S04]  /*13300*/  STS.U16 [R87+UR9+0x17100], R102 ;  /* 0x0171006657007988 */ /* 0x000fe80008000409 */
[----:B------:R-:W-:Y:S04]  /*13310*/  STS.U16 [R87+UR9+0x17500], R95 ;  /* 0x0175005f57007988 */ /* 0x000fe80008000409 */
[----:B------:R-:W-:Y:S04]  /*13320*/  STS.U16 [R87+UR9+0x17900], R94 ;  /* 0x0179005e57007988 */ /* 0x000fe80008000409 */
[----:B------:R-:W-:Y:S04]  /*13330*/  STS.U16 [R87+UR9+0x17d00], R122 ;  /* 0x017d007a57007988 */ /* 0x000fe80008000409 */
[----:B------:R-:W4:Y:S04]  /*13340*/  LDL.LU.64 R18, [R1+0x5a0] ;  /* 0x0005a00001127983 */ /* 0x000f280000300a00 */
[----:B------:R-:W4:Y:S04]  /*13350*/  LDL.LU.64 R24, [R1+0x598] ;  /* 0x0005980001187983 */ /* 0x000f280000300a00 */
[----:B------:R-:W4:Y:S04]  /*13360*/  LDL.LU.64 R26, [R1+0x590] ;  /* 0x00059000011a7983 */ /* 0x000f280000300a00 */
[----:B------:R-:W4:Y:S04]  /*13370*/  LDL.LU.64 R32, [R1+0x588] ;  /* 0x0005880001207983 */ /* 0x000f280000300a00 */
[----:B--2---:R-:W-:Y:S04]  /*13380*/  STS.U16 [R116+UR9+0x10200], R86 ;  /* 0x0102005674007988 */ /* 0x004fe80008000409 */
        /* <DEDUP_REMOVED lines=12> */
[----:B------:R-:W2:Y:S04]  /*13450*/  LDL.LU R112, [R1+0x524] ;  /* 0x0005240001707983 */ /* 0x000ea80000300800 */
[----:B------:R-:W2:Y:S04]  /*13460*/  LDL.LU R113, [R1+0x520] ;  /* 0x0005200001717983 */ /* 0x000ea80000300800 */
[----:B------:R-:W2:Y:S04]  /*13470*/  LDL.LU R120, [R1+0x51c] ;  /* 0x00051c0001787983 */ /* 0x000ea80000300800 */
[----:B------:R-:W2:Y:S04]  /*13480*/  LDL.LU R121, [R1+0x518] ;  /* 0x0005180001797983 */ /* 0x000ea80000300800 */
[----:B---3--:R-:W-:Y:S04]  /*13490*/  STS.U16 [R116+UR9+0x10600], R85 ;  /* 0x0106005574007988 */ /* 0x008fe80008000409 */
        /* <DEDUP_REMOVED lines=18> */
[----:B------:R-:W-:Y:S04]  /*135c0*/  STS.U16 [R116+UR9+0x15200], R46 ;  /* 0x0152002e74007988 */ /* 0x000fe80008000409 */
[----:B------:R-:W-:Y:S04]  /*135d0*/  STS.U16 [R116+UR9+0x15600], R39 ;  /* 0x0156002774007988 */ /* 0x000fe80008000409 */
[----:B------:R-:W-:Y:S04]  /*135e0*/  STS.U16 [R116+UR9+0x15a00], R38 ;  /* 0x015a002674007988 */ /* 0x000fe80008000409 */
[----:B0-----:R-:W3:Y:S04]  /*135f0*/  LDL.LU.64 R52, [R1+0x220] ;  /* 0x0002200001347983 */ /* 0x001ee80000300a00 */
[----:B------:R-:W-:Y:S04]  /*13600*/  STS.U16 [R116+UR9+0x15e00], R31 ;  /* 0x015e001f74007988 */ /* 0x000fe80008000409 */
[----:B------:R-:W2:Y:S04]  /*13610*/  LDL.LU.64 R60, [R1+0x200] ;  /* 0x00020000013c7983 */ /* 0x000ea80000300a00 */
[----:B------:R0:W-:Y:S04]  /*13620*/  STS.U16 [R116+UR9+0x16200], R30 ;  /* 0x0162001e74007988 */ /* 0x0001e80008000409 */
[----:B------:R-:W4:Y:S04]  /*13630*/  LDL.LU.64 R68, [R1+0x1e0] ;  /* 0x0001e00001447983 */ /* 0x000f280000300a00 */
        /* <DEDUP_REMOVED lines=13> */
[----:B------:R-:W4:Y:S01]  /*13710*/  LDL.LU.64 R118, [R1] ;  /* 0x0000000001767983 */ /* 0x000f220000300a00 */
[----:B------:R-:W-:-:S02]  /*13720*/  PRMT R6, RZ, 0x7610, R6 ;  /* 0x00007610ff067816 */ /* 0x000fc40000000006 */
[----:B------:R-:W-:Y:S02]  /*13730*/  PRMT R7, RZ, 0x7610, R7 ;  /* 0x00007610ff077816 */ /* 0x000fe40000000007 */
[----:B------:R-:W-:Y:S02]  /*13740*/  PRMT R14, RZ, 0x7610, R14 ;  /* 0x00007610ff0e7816 */ /* 0x000fe4000000000e */
[----:B------:R-:W-:Y:S01]  /*13750*/  PRMT R15, RZ, 0x7610, R15 ;  /* 0x00007610ff0f7816 */ /* 0x000fe2000000000f */
[----:B---3--:R-:W-:-:S05]  /*13760*/  IMAD.WIDE R52, R125, 0x2, R52 ;  /* 0x000000027d347825 */ /* 0x008fca00078e0234 */
[----:B------:R-:W3:Y:S01]  /*13770*/  @!P0 LDG.E.U16 R6, desc[UR20][R52.64] ;  /* 0x0000001434068981 */ /* 0x000ee2000c1e1500 */
[----:B--2---:R-:W-:-:S05]  /*13780*/  IMAD.WIDE R60, R125, 0x2, R60 ;  /* 0x000000027d3c7825 */ /* 0x004fca00078e023c */
[----:B------:R-:W2:Y:S01]  /*13790*/  @!P0 LDG.E.U16 R7, desc[UR20][R60.64] ;  /* 0x000000143c078981 */ /* 0x000ea2000c1e1500 */
[----:B----4-:R-:W-:-:S05]  /*137a0*/  IMAD.WIDE R68, R125, 0x2, R68 ;  /* 0x000000027d447825 */ /* 0x010fca00078e0244 */
[----:B------:R-:W4:Y:S01]  /*137b0*/  @!P0 LDG.E.U16 R14, desc[UR20][R68.64] ;  /* 0x00000014440e8981 */ /* 0x000f22000c1e1500 */
[----:B------:R-:W-:-:S04]  /*137c0*/  IMAD.WIDE R30, R125, 0x2, R30 ;  /* 0x000000027d1e7825 */ /* 0x000fc800078e021e */
[C---:B------:R-:W-:Y:S01]  /*137d0*/  IMAD.WIDE R76, R125.reuse, 0x2, R76 ;  /* 0x000000027d4c7825 */ /* 0x040fe200078e024c */
[----:B------:R0:W2:Y:S03]  /*137e0*/  @!P0 LDG.E.U16 R15, desc[UR20][R30.64] ;  /* 0x000000141e0f8981 */ /* 0x0000a6000c1e1500 */
[----:B------:R-:W-:-:S04]  /*137f0*/  IMAD.WIDE R84, R125, 0x2, R84 ;  /* 0x000000027d547825 */ /* 0x000fc800078e0254 */
        /* <DEDUP_REMOVED lines=10> */
[----:B------:R-:W-:-:S05]  /*138a0*/  IMAD.WIDE R118, R125, 0x2, R118 ;  /* 0x000000027d767825 */ /* 0x000fca00078e0276 */
[----:B------:R-:W-:Y:S04]  /*138b0*/  STL.64 [R1], R118 ;  /* 0x0000007601007387 */ /* 0x000fe80000100a00 */
        /* <DEDUP_REMOVED lines=16> */
[----:B-1----:R-:W5:Y:S04]  /*139c0*/  LDL.LU.64 R52, [R1+0x510] ;  /* 0x0005100001347983 */ /* 0x002f680000300a00 */
[----:B------:R-:W5:Y:S04]  /*139d0*/  LDL.LU.64 R60, [R1+0x508] ;  /* 0x00050800013c7983 */ /* 0x000f680000300a00 */
[----:B------:R-:W5:Y:S04]  /*139e0*/  LDL.LU.64 R68, [R1+0x500] ;  /* 0x0005000001447983 */ /* 0x000f680000300a00 */
[----:B------:R-:W0:Y:S01]  /*139f0*/  LDL.LU.64 R30, [R1+0x4f8] ;  /* 0x0004f800011e7983 */ /* 0x000e220000300a00 */
[----:B------:R-:W-:-:S02]  /*13a00*/  PRMT R22, RZ, 0x7610, R22 ;  /* 0x00007610ff167816 */ /* 0x000fc40000000016 */
[----:B------:R-:W-:-:S04]  /*13a10*/  PRMT R23, RZ, 0x7610, R23 ;  /* 0x00007610ff177816 */ /* 0x000fc80000000017 */
[----:B------:R-:W2:Y:S04]  /*13a20*/  @!P0 LDG.E.U16 R22, desc[UR20][R76.64] ;  /* 0x000000144c168981 */ /* 0x000ea8000c1e1500 */
[----:B------:R-:W2:Y:S04]  /*13a30*/  @!P0 LDG.E.U16 R23, desc[UR20][R84.64] ;  /* 0x0000001454178981 */ /* 0x000ea8000c1e1500 */
[----:B------:R-:W5:Y:S04]  /*13a40*/  LDL.LU.64 R76, [R1+0x4f0] ;  /* 0x0004f000014c7983 */ /* 0x000f680000300a00 */
[----:B------:R-:W5:Y:S01]  /*13a50*/  LDL.LU.64 R84, [R1+0x4e8] ;  /* 0x0004e80001547983 */ /* 0x000f620000300a00 */
[----:B0-----:R-:W-:-:S02]  /*13a60*/  PRMT R30, RZ, 0x7610, R30 ;  /* 0x00007610ff1e7816 */ /* 0x001fc4000000001e */
[----:B------:R-:W-:-:S04]  /*13a70*/  PRMT R31, RZ, 0x7610, R31 ;  /* 0x00007610ff1f7816 */ /* 0x000fc8000000001f */
[----:B------:R0:W2:Y:S04]  /*13a80*/  @!P0 LDG.E.U16 R30, desc[UR20][R38.64] ;  /* 0x00000014261e8981 */ /* 0x0000a8000c1e1500 */
[----:B------:R1:W2:Y:S04]  /*13a90*/  @!P0 LDG.E.U16 R31, desc[UR20][R46.64] ;  /* 0x000000142e1f8981 */ /* 0x0002a8000c1e1500 */
[----:B------:R-:W0:Y:S04]  /*13aa0*/  LDL.LU.64 R38, [R1+0x4e0] ;  /* 0x0004e00001267983 */ /* 0x000e280000300a00 */
[----:B------:R-:W1:Y:S01]  /*13ab0*/  LDL.LU.64 R46, [R1+0x4d8] ;  /* 0x0004d800012e7983 */ /* 0x000e620000300a00 */
[----:B0-----:R-:W-:-:S02]  /*13ac0*/  PRMT R38, RZ, 0x7610, R38 ;  /* 0x00007610ff267816 */ /* 0x001fc40000000026 */
[----:B------:R-:W-:Y:S02]  /*13ad0*/  PRMT R39, RZ, 0x7610, R39 ;  /* 0x00007610ff277816 */ /* 0x000fe40000000027 */
[----:B-1----:R-:W-:Y:S02]  /*13ae0*/  PRMT R46, RZ, 0x7610, R46 ;  /* 0x00007610ff2e7816 */ /* 0x002fe4000000002e */
[----:B------:R0:W2:Y:S04]  /*13af0*/  @!P0 LDG.E.U16 R38, desc[UR20][R54.64] ;  /* 0x0000001436268981 */ /* 0x0000a8000c1e1500 */
[----:B------:R1:W2:Y:S04]  /*13b00*/  @!P0 LDG.E.U16 R39, desc[UR20][R62.64] ;  /* 0x000000143e278981 */ /* 0x0002a8000c1e1500 */
[----:B------:R0:W2:Y:S04]  /*13b10*/  @!P0 LDG.E.U16 R46, desc[UR20][R70.64] ;  /* 0x00000014462e8981 */ /* 0x0000a8000c1e1500 */
[----:B------:R-:W0:Y:S04]  /*13b20*/  LDL.LU.64 R54, [R1+0x4d0] ;  /* 0x0004d00001367983 */ /* 0x000e280000300a00 */
[----:B------:R-:W1:Y:S04]  /*13b30*/  LDL.LU.64 R62, [R1+0x4c8] ;  /* 0x0004c800013e7983 */ /* 0x000e680000300a00 */
[----:B------:R-:W2:Y:S01]  /*13b40*/  LDL.LU.64 R70, [R1+0x4c0] ;  /* 0x0004c00001467983 */ /* 0x000ea20000300a00 */
[----:B------:R-:W-:-:S06]  /*13b50*/  PRMT R47, RZ, 0x7610, R47 ;  /* 0x00007610ff2f7816 */ /* 0x000fcc000000002f */
[----:B------:R0:W3:Y:S04]  /*13b60*/  @!P0 LDG.E.U16 R47, desc[UR20][R78.64] ;  /* 0x000000144e2f8981 */ /* 0x0000e8000c1e1500 */
[----:B------:R-:W3:Y:S01]  /*13b70*/  LDL.LU.64 R78, [R1+0x4b8] ;  /* 0x0004b800014e7983 */ /* 0x000ee20000300a00 */
[----:B0-----:R-:W-:Y:S02]  /*13b80*/  PRMT R54, RZ, 0x7610, R54 ;  /* 0x00007610ff367816 */ /* 0x001fe40000000036 */
[----:B------:R-:W-:Y:S02]  /*13b90*/  PRMT R55, RZ, 0x7610, R55 ;  /* 0x00007610ff377816 */ /* 0x000fe40000000037 */
[----:B-1----:R-:W-:Y:S02]  /*13ba0*/  PRMT R62, RZ, 0x7610, R62 ;  /* 0x00007610ff3e7816 */ /* 0x002fe4000000003e */
[----:B------:R-:W-:Y:S01]  /*13bb0*/  PRMT R63, RZ, 0x7610, R63 ;  /* 0x00007610ff3f7816 */ /* 0x000fe2000000003f */
[----:B------:R0:W4:Y:S01]  /*13bc0*/  @!P0 LDG.E.U16 R54, desc[UR20][R86.64] ;  /* 0x0000001456368981 */ /* 0x000122000c1e1500 */
[----:B--2---:R-:W-:-:S03]  /*13bd0*/  PRMT R70, RZ, 0x7610, R70 ;  /* 0x00007610ff467816 */ /* 0x004fc60000000046 */
[----:B------:R1:W2:Y:S04]  /*13be0*/  @!P0 LDG.E.U16 R55, desc[UR20][R94.64] ;  /* 0x000000145e378981 */ /* 0x0002a8000c1e1500 */
[----:B------:R0:W2:Y:S04]  /*13bf0*/  @!P0 LDG.E.U16 R62, desc[UR20][R102.64] ;  /* 0x00000014663e8981 */ /* 0x0000a8000c1e1500 */
[----:B------:R-:W0:Y:S04]  /*13c00*/  LDL.LU.64 R86, [R1+0x4b0] ;  /* 0x0004b00001567983 */ /* 0x000e280000300a00 */
[----:B------:R-:W1:Y:S04]  /*13c10*/  LDL.LU.64 R94, [R1+0x4a8] ;  /* 0x0004a800015e7983 */ /* 0x000e680000300a00 */
[----:B------:R-:W2:Y:S04]  /*13c20*/  LDL.LU.64 R102, [R1+0x4a0] ;  /* 0x0004a00001667983 */ /* 0x000ea80000300a00 */
[----:B------:R0:W4:Y:S04]  /*13c30*/  @!P0 LDG.E.U16 R63, desc[UR20][R110.64] ;  /* 0x000000146e3f8981 */ /* 0x000128000c1e1500 */
[----:B------:R0:W4:Y:S04]  /*13c40*/  @!P0 LDG.E.U16 R70, desc[UR20][R118.64] ;  /* 0x0000001476468981 */ /* 0x000128000c1e1500 */
[----:B------:R-:W4:Y:S04]  /*13c50*/  LDL.LU.64 R110, [R1+0x498] ;  /* 0x00049800016e7983 */ /* 0x000f280000300a00 */
[----:B------:R-:W4:Y:S01]  /*13c60*/  LDL.LU.64 R118, [R1+0x490] ;  /* 0x0004900001767983 */ /* 0x000f220000300a00 */
[----:B------:R-:W-:Y:S01]  /*13c70*/  PRMT R93, RZ, 0x7610, R93 ;  /* 0x00007610ff5d7816 */ /* 0x000fe2000000005d */
[----:B------:R-:W-:Y:S01]  /*13c80*/  IMAD.WIDE R50, R125, 0x2, R50 ;  /* 0x000000027d327825 */ /* 0x000fe200078e0232 */
[----:B------:R-:W-:-:S02]  /*13c90*/  PRMT R100, RZ, 0x7610, R100 ;  /* 0x00007610ff647816 */ /* 0x000fc40000000064 */
[----:B------:R-:W-:Y:S01]  /*13ca0*/  PRMT R101, RZ, 0x7610, R101 ;  /* 0x00007610ff657816 */ /* 0x000fe20000000065 */
[C---:B------:R-:W-:Y:S01]  /*13cb0*/  IMAD.WIDE R42, R125.reuse, 0x2, R42 ;  /* 0x000000027d2a7825 */ /* 0x040fe200078e022a */
[----:B------:R-:W-:Y:S01]  /*13cc0*/  PRMT R124, RZ, 0x7610, R124 ;  /* 0x00007610ff7c7816 */ /* 0x000fe2000000007c */
[----:B------:R-:W4:Y:S02]  /*13cd0*/  @!P0 LDG.E.U16 R93, desc[UR20][R50.64] ;  /* 0x00000014325d8981 */ /* 0x000f24000c1e1500 */
[C---:B------:R-:W-:Y:S01]  /*13ce0*/  IMAD.WIDE R34, R125.reuse, 0x2, R34 ;  /* 0x000000027d227825 */ /* 0x040fe200078e0222 */
[----:B------:R-:W-:Y:S01]  /*13cf0*/  PRMT R108, RZ, 0x7610, R108 ;  /* 0x00007610ff6c7816 */ /* 0x000fe2000000006c */
[----:B------:R-:W4:Y:S02]  /*13d00*/  @!P0 LDG.E.U16 R100, desc[UR20][R42.64] ;  /* 0x000000142a648981 */ /* 0x000f24000c1e1500 */
[C---:B------:R-:W-:Y:S01]  /*13d10*/  IMAD.WIDE R26, R125.reuse, 0x2, R26 ;  /* 0x000000027d1a7825 */ /* 0x040fe200078e021a */
[----:B------:R-:W-:Y:S01]  /*13d20*/  PRMT R109, RZ, 0x7610, R109 ;  /* 0x00007610ff6d7816 */ /* 0x000fe2000000006d */
[----:B------:R-:W4:Y:S01]  /*13d30*/  @!P0 LDG.E.U16 R101, desc[UR20][R34.64] ;  /* 0x0000001422658981 */ /* 0x000f22000c1e1500 */
[----:B------:R-:W-:Y:S01]  /*13d40*/  PRMT R117, RZ, 0x7610, R117 ;  /* 0x00007610ff757816 */ /* 0x000fe20000000075 */
[----:B------:R-:W-:-:S02]  /*13d50*/  IMAD.WIDE R18, R125, 0x2, R18 ;  /* 0x000000027d127825 */ /* 0x000fc400078e0212 */
[----:B------:R-:W4:Y:S02]  /*13d60*/  @!P0 LDG.E.U16 R124, desc[UR20][R26.64] ;  /* 0x000000141a7c8981 */ /* 0x000f24000c1e1500 */
[C---:B------:R-:W-:Y:S02]  /*13d70*/  IMAD.WIDE R10, R125.reuse, 0x2, R10 ;  /* 0x000000027d0a7825 */ /* 0x040fe400078e020a */
[----:B------:R-:W4:Y:S02]  /*13d80*/  @!P0 LDG.E.U16 R108, desc[UR20][R18.64] ;  /* 0x00000014126c8981 */ /* 0x000f24000c1e1500 */
[C---:B------:R-:W-:Y:S02]  /*13d90*/  IMAD.WIDE R2, R125.reuse, 0x2, R2 ;  /* 0x000000027d027825 */ /* 0x040fe400078e0202 */
[----:B------:R-:W4:Y:S04]  /*13da0*/  @!P0 LDG.E.U16 R109, desc[UR20][R10.64] ;  /* 0x000000140a6d8981 */ /* 0x000f28000c1e1500 */
[----:B------:R-:W4:Y:S01]  /*13db0*/  @!P0 LDG.E.U16 R117, desc[UR20][R2.64] ;  /* 0x0000001402758981 */ /* 0x000f22000c1e1500 */
[----:B------:R-:W-:Y:S01]  /*13dc0*/  PRMT R71, RZ, 0x7610, R71 ;  /* 0x00007610ff477816 */ /* 0x000fe20000000047 */
[----:B------:R-:W-:Y:S01]  /*13dd0*/  IMAD.WIDE R112, R125, 0x2, R112 ;  /* 0x000000027d707825 */ /* 0x000fe200078e0270 */
[----:B---3--:R-:W-:-:S02]  /*13de0*/  PRMT R78, RZ, 0x7610, R78 ;  /* 0x00007610ff4e7816 */ /* 0x008fc4000000004e */
[----:B------:R-:W-:Y:S01]  /*13df0*/  PRMT R79, RZ, 0x7610, R79 ;  /* 0x00007610ff4f7816 */ /* 0x000fe2000000004f */
[C---:B------:R-:W-:Y:S01]  /*13e00*/  IMAD.WIDE R104, R125.reuse, 0x2, R104 ;  /* 0x000000027d687825 */ /* 0x040fe200078e0268 */
[----:B------:R-:W3:Y:S03]  /*13e10*/  @!P0 LDG.E.U16 R71, desc[UR20][R112.64] ;  /* 0x0000001470478981 */ /* 0x000ee6000c1e1500 */
[C---:B------:R-:W-:Y:S01]  /*13e20*/  IMAD.WIDE R96, R125.reuse, 0x2, R96 ;  /* 0x000000027d607825 */ /* 0x040fe200078e0260 */
[----:B------:R-:W3:Y:S03]  /*13e30*/  @!P0 LDG.E.U16 R78, desc[UR20][R104.64] ;  /* 0x00000014684e8981 */ /* 0x000ee6000c1e1500 */
[C---:B------:R-:W-:Y:S01]  /*13e40*/  IMAD.WIDE R88, R125.reuse, 0x2, R88 ;  /* 0x000000027d587825 */ /* 0x040fe200078e0258 */
[----:B------:R-:W3:Y:S03]  /*13e50*/  @!P0 LDG.E.U16 R79, desc[UR20][R96.64] ;  /* 0x00000014604f8981 */ /* 0x000ee6000c1e1500 */
[----:B------:R-:W-:-:S04]  /*13e60*/  IMAD.WIDE R80, R125, 0x2, R80 ;  /* 0x000000027d507825 */ /* 0x000fc800078e0250 */
[----:B------:R-:W-:-:S04]  /*13e70*/  IMAD.WIDE R72, R125, 0x2, R72 ;  /* 0x000000027d487825 */ /* 0x000fc800078e0248 */
[----:B------:R-:W-:-:S04]  /*13e80*/  IMAD.WIDE R64, R125, 0x2, R64 ;  /* 0x000000027d407825 */ /* 0x000fc800078e0240 */
[----:B------:R-:W-:-:S04]  /*13e90*/  IMAD.WIDE R56, R125, 0x2, R56 ;  /* 0x000000027d387825 */ /* 0x000fc800078e0238 */
[----:B------:R-:W-:Y:S01]  /*13ea0*/  IMAD.WIDE R48, R125, 0x2, R48 ;  /* 0x000000027d307825 */ /* 0x000fe200078e0230 */
[----:B------:R-:W-:-:S03]  /*13eb0*/  PRMT R0, RZ, 0x7610, R0 ;  /* 0x00007610ff007816 */ /* 0x000fc60000000000 */
[----:B------:R-:W-:Y:S01]  /*13ec0*/  IMAD.WIDE R40, R125, 0x2, R40 ;  /* 0x000000027d287825 */ /* 0x000fe200078e0228 */
[----:B------:R-:W-:-:S03]  /*13ed0*/  PRMT R122, RZ, 0x7610, R122 ;  /* 0x00007610ff7a7816 */ /* 0x000fc6000000007a */
[----:B------:R-:W-:-:S04]  /*13ee0*/  IMAD.WIDE R32, R125, 0x2, R32 ;  /* 0x000000027d207825 */ /* 0x000fc800078e0220 */
[----:B------:R-:W-:-:S04]  /*13ef0*/  IMAD.WIDE R24, R125, 0x2, R24 ;  /* 0x000000027d187825 */ /* 0x000fc800078e0218 */
[----:B------:R-:W-:-:S04]  /*13f00*/  IMAD.WIDE R16, R125, 0x2, R16 ;  /* 0x000000027d107825 */ /* 0x000fc800078e0210 */
[----:B------:R-:W-:-:S04]  /*13f10*/  IMAD.WIDE R8, R125, 0x2, R8 ;  /* 0x000000027d087825 */ /* 0x000fc800078e0208 */
[----:B------:R-:W-:Y:S01]  /*13f20*/  IMAD.WIDE R120, R125, 0x2, R120 ;  /* 0x000000027d787825 */ /* 0x000fe200078e0278 */
[----:B------:R-:W3:Y:S04]  /*13f30*/  @!P0 LDG.E.U16 R0, desc[UR20][R8.64] ;  /* 0x0000001408008981 */ /* 0x000ee8000c1e1500 */
[----:B------:R-:W3:Y:S01]  /*13f40*/  @!P0 LDG.E.U16 R122, desc[UR20][R120.64] ;  /* 0x00000014787a8981 */ /* 0x000ee2000c1e1500 */
[----:B0-----:R-:W-:Y:S02]  /*13f50*/  PRMT R86, RZ, 0x7610, R86 ;  /* 0x00007610ff567816 */ /* 0x001fe40000000056 */
[----:B------:R-:W-:Y:S02]  /*13f60*/  PRMT R87, RZ, 0x7610, R87 ;  /* 0x00007610ff577816 */ /* 0x000fe40000000057 */
[----:B-1----:R-:W-:-:S02]  /*13f70*/  PRMT R94, RZ, 0x7610, R94 ;  /* 0x00007610ff5e7816 */ /* 0x002fc4000000005e */
[----:B------:R-:W-:Y:S01]  /*13f80*/  PRMT R95, RZ, 0x7610, R95 ;  /* 0x00007610ff5f7816 */ /* 0x000fe2000000005f */
[----:B------:R-:W3:Y:S01]  /*13f90*/  @!P0 LDG.E.U16 R86, desc[UR20][R88.64] ;  /* 0x0000001458568981 */ /* 0x000ee2000c1e1500 */
[----:B--2---:R-:W-:Y:S02]  /*13fa0*/  PRMT R102, RZ, 0x7610, R102 ;  /* 0x00007610ff667816 */ /* 0x004fe40000000066 */
[----:B------:R-:W-:Y:S01]  /*13fb0*/  PRMT R103, RZ, 0x7610, R103 ;  /* 0x00007610ff677816 */ /* 0x000fe20000000067 */
[----:B------:R-:W2:Y:S04]  /*13fc0*/  @!P0 LDG.E.U16 R87, desc[UR20][R80.64] ;  /* 0x0000001450578981 */ /* 0x000ea8000c1e1500 */
[----:B------:R-:W2:Y:S04]  /*13fd0*/  @!P0 LDG.E.U16 R94, desc[UR20][R72.64] ;  /* 0x00000014485e8981 */ /* 0x000ea8000c1e1500 */
[----:B------:R-:W2:Y:S01]  /*13fe0*/  @!P0 LDG.E.U16 R95, desc[UR20][R64.64] ;  /* 0x00000014405f8981 */ /* 0x000ea2000c1e1500 */
[----:B----4-:R-:W-:-:S03]  /*13ff0*/  PRMT R110, RZ, 0x7610, R110 ;  /* 0x00007610ff6e7816 */ /* 0x010fc6000000006e */
[----:B------:R-:W4:Y:S01]  /*14000*/  @!P0 LDG.E.U16 R102, desc[UR20][R56.64] ;  /* 0x0000001438668981 */ /* 0x000f22000c1e1500 */
[----:B------:R-:W-:Y:S02]  /*14010*/  PRMT R111, RZ, 0x7610, R111 ;  /* 0x00007610ff6f7816 */ /* 0x000fe4000000006f */
[----:B------:R-:W-:Y:S01]  /*14020*/  PRMT R118, RZ, 0x7610, R118 ;  /* 0x00007610ff767816 */ /* 0x000fe20000000076 */
[----:B------:R-:W4:Y:S01]  /*14030*/  @!P0 LDG.E.U16 R103, desc[UR20][R48.64] ;  /* 0x0000001430678981 */ /* 0x000f22000c1e1500 */
[----:B------:R-:W-:-:S03]  /*14040*/  PRMT R119, RZ, 0x7610, R119 ;  /* 0x00007610ff777816 */ /* 0x000fc60000000077 */
[----:B------:R-:W4:Y:S04]  /*14050*/  @!P0 LDG.E.U16 R110, desc[UR20][R40.64] ;  /* 0x00000014286e8981 */ /* 0x000f28000c1e1500 */
[----:B------:R-:W4:Y:S04]  /*14060*/  @!P0 LDG.E.U16 R111, desc[UR20][R32.64] ;  /* 0x00000014206f8981 */ /* 0x000f28000c1e1500 */
[----:B------:R-:W4:Y:S04]  /*14070*/  @!P0 LDG.E.U16 R118, desc[UR20][R24.64] ;  /* 0x0000001418768981 */ /* 0x000f28000c1e1500 */
[----:B------:R-:W4:Y:S04]  /*14080*/  @!P0 LDG.E.U16 R119, desc[UR20][R16.64] ;  /* 0x0000001410778981 */ /* 0x000f28000c1e1500 */
[----:B------:R0:W-:Y:S04]  /*14090*/  STS.U16 [R116+UR9+0x16600], R93 ;  /* 0x0166005d74007988 */ /* 0x0001e80008000409 */
[----:B------:R1:W-:Y:S04]  /*140a0*/  STS.U16 [R116+UR9+0x16a00], R100 ;  /* 0x016a006474007988 */ /* 0x0003e80008000409 */
[----:B------:R1:W-:Y:S04]  /*140b0*/  STS.U16 [R116+UR9+0x16e00], R101 ;  /* 0x016e006574007988 */ /* 0x0003e80008000409 */
[----:B0-----:R0:W5:Y:S04]  /*140c0*/  LDL.LU R93, [R1+0x48c] ;  /* 0x00048c00015d7983 */ /* 0x0011680000300800 */
[----:B------:R0:W-:Y:S04]  /*140d0*/  STS.U16 [R116+UR9+0x17200], R124 ;  /* 0x0172007c74007988 */ /* 0x0001e80008000409 */
[----:B-1----:R1:W5:Y:S04]  /*140e0*/  LDL.LU R100, [R1+0x488] ;  /* 0x0004880001647983 */ /* 0x0023680000300800 */
[----:B------:R1:W5:Y:S01]  /*140f0*/  LDL.LU R101, [R1+0x484] ;  /* 0x0004840001657983 */ /* 0x0003620000300800 */
[----:B0-----:R-:W-:-:S03]  /*14100*/  LOP3.LUT R124, R123, 0x60, RZ, 0x3c, !PT ;  /* 0x000000607b7c7812 */ /* 0x001fc600078e3cff */
[----:B------:R0:W-:Y:S04]  /*14110*/  STS.U16 [R116+UR9+0x17600], R108 ;  /* 0x0176006c74007988 */ /* 0x0001e80008000409 */
[----:B------:R1:W-:Y:S04]  /*14120*/  STS.U16 [R116+UR9+0x17a00], R109 ;  /* 0x017a006d74007988 */ /* 0x0003e80008000409 */
[----:B------:R1:W-:Y:S04]  /*14130*/  STS.U16 [R116+UR9+0x17e00], R117 ;  /* 0x017e007574007988 */ /* 0x0003e80008000409 */
[----:B0-----:R0:W5:Y:S04]  /*14140*/  LDL.LU R108, [R1+0x480] ;  /* 0x00048000016c7983 */ /* 0x0011680000300800 */
[----:B-1----:R0:W5:Y:S04]  /*14150*/  LDL.LU R109, [R1+0x47c] ;  /* 0x00047c00016d7983 */ /* 0x0021680000300800 */
[----:B------:R0:W5:Y:S04]  /*14160*/  LDL.LU R116, [R1+0x478] ;  /* 0x0004780001747983 */ /* 0x0001680000300800 */
[----:B------:R0:W5:Y:S04]  /*14170*/  LDL.LU R117, [R1+0x474] ;  /* 0x0004740001757983 */ /* 0x0001680000300800 */
[----:B------:R1:W-:Y:S04]  /*14180*/  STS.U16 [R124+UR9+0x10300], R6 ;  /* 0x010300067c007988 */ /* 0x0003e80008000409 */
[----:B------:R0:W-:Y:S04]  /*14190*/  STS.U16 [R124+UR9+0x10700], R7 ;  /* 0x010700077c007988 */ /* 0x0001e80008000409 */
[----:B------:R0:W-:Y:S04]  /*141a0*/  STS.U16 [R124+UR9+0x10b00], R14 ;  /* 0x010b000e7c007988 */ /* 0x0001e80008000409 */
[----:B-1----:R1:W5:Y:S04]  /*141b0*/  LDL.LU R6, [R1+0x470] ;  /* 0x0004700001067983 */ /* 0x0023680000300800 */
[----:B0-----:R1:W5:Y:S04]  /*141c0*/  LDL.LU R7, [R1+0x46c] ;  /* 0x00046c0001077983 */ /* 0x0013680000300800 */
[----:B------:R1:W5:Y:S04]  /*141d0*/  LDL.LU R14, [R1+0x468] ;  /* 0x00046800010e7983 */ /* 0x0003680000300800 */
[----:B------:R0:W-:Y:S04]  /*141e0*/  STS.U16 [R124+UR9+0x10f00], R15 ;  /* 0x010f000f7c007988 */ /* 0x0001e80008000409 */
[----:B------:R1:W-:Y:S04]  /*141f0*/  STS.U16 [R124+UR9+0x11300], R22 ;  /* 0x011300167c007988 */ /* 0x0003e80008000409 */
[----:B------:R1:W-:Y:S04]  /*14200*/  STS.U16 [R124+UR9+0x11700], R23 ;  /* 0x011700177c007988 */ /* 0x0003e80008000409 */
[----:B0-----:R0:W5:Y:S04]  /*14210*/  LDL.LU R15, [R1+0x464] ;  /* 0x00046400010f7983 */ /* 0x0011680000300800 */
[----:B-1----:R0:W5:Y:S04]  /*14220*/  LDL.LU R22, [R1+0x460] ;  /* 0x0004600001167983 */ /* 0x0021680000300800 */
        /* <DEDUP_REMOVED lines=21> */
[----:B---3--:R3:W-:Y:S04]  /*14380*/  STS.U16 [R124+UR9+0x14700], R71 ;  /* 0x014700477c007988 */ /* 0x0087e80008000409 */
[----:B0-----:R0:W5:Y:S04]  /*14390*/  LDL.LU R63, [R1+0x434] ;  /* 0x00043400013f7983 */ /* 0x0011680000300800 */
[----:B-1----:R0:W5:Y:S04]  /*143a0*/  LDL.LU R70, [R1+0x430] ;  /* 0x0004300001467983 */ /* 0x0021680000300800 */
[----:B---3--:R0:W5:Y:S04]  /*143b0*/  LDL.LU R71, [R1+0x42c] ;  /* 0x00042c0001477983 */ /* 0x0081680000300800 */
[----:B------:R1:W-:Y:S04]  /*143c0*/  STS.U16 [R124+UR9+0x14b00], R78 ;  /* 0x014b004e7c007988 */ /* 0x0003e80008000409 */
[----:B------:R3:W-:Y:S04]  /*143d0*/  STS.U16 [R124+UR9+0x14f00], R79 ;  /* 0x014f004f7c007988 */ /* 0x0007e80008000409 */
[----:B-1----:R0:W5:Y:S04]  /*143e0*/  LDL.LU R78, [R1+0x428] ;  /* 0x00042800014e7983 */ /* 0x0021680000300800 */
[----:B---3--:R0:W5:Y:S04]  /*143f0*/  LDL.LU R79, [R1+0x424] ;  /* 0x00042400014f7983 */ /* 0x0081680000300800 */
[----:B------:R1:W-:Y:S04]  /*14400*/  STS.U16 [R124+UR9+0x15300], R86 ;  /* 0x015300567c007988 */ /* 0x0003e80008000409 */
[----:B--2---:R2:W-:Y:S04]  /*14410*/  STS.U16 [R124+UR9+0x15700], R87 ;  /* 0x015700577c007988 */ /* 0x0045e80008000409 */
[----:B------:R3:W-:Y:S04]  /*14420*/  STS.U16 [R124+UR9+0x15b00], R94 ;  /* 0x015b005e7c007988 */ /* 0x0007e80008000409 */
[----:B-1----:R0:W5:Y:S04]  /*14430*/  LDL.LU R86, [R1+0x420] ;  /* 0x0004200001567983 */ /* 0x0021680000300800 */
[----:B--2---:R0:W5:Y:S04]  /*14440*/  LDL.LU R87, [R1+0x41c] ;  /* 0x00041c0001577983 */ /* 0x0041680000300800 */
[----:B---3--:R0:W5:Y:S04]  /*14450*/  LDL.LU R94, [R1+0x418] ;  /* 0x00041800015e7983 */ /* 0x0081680000300800 */
[----:B------:R1:W-:Y:S04]  /*14460*/  STS.U16 [R124+UR9+0x15f00], R95 ;  /* 0x015f005f7c007988 */ /* 0x0003e80008000409 */
[----:B----4-:R2:W-:Y:S04]  /*14470*/  STS.U16 [R124+UR9+0x16300], R102 ;  /* 0x016300667c007988 */ /* 0x0105e80008000409 */
[----:B------:R3:W-:Y:S04]  /*14480*/  STS.U16 [R124+UR9+0x16700], R103 ;  /* 0x016700677c007988 */ /* 0x0007e80008000409 */
[----:B-1----:R0:W5:Y:S04]  /*14490*/  LDL.LU R95, [R1+0x414] ;  /* 0x00041400015f7983 */ /* 0x0021680000300800 */
[----:B--2---:R0:W5:Y:S04]  /*144a0*/  LDL.LU R102, [R1+0x410] ;  /* 0x0004100001667983 */ /* 0x0041680000300800 */
[----:B---3--:R0:W5:Y:S04]  /*144b0*/  LDL.LU R103, [R1+0x40c] ;  /* 0x00040c0001677983 */ /* 0x0081680000300800 */
[----:B------:R1:W-:Y:S04]  /*144c0*/  STS.U16 [R124+UR9+0x16b00], R110 ;  /* 0x016b006e7c007988 */ /* 0x0003e80008000409 */
[----:B------:R2:W-:Y:S04]  /*144d0*/  STS.U16 [R124+UR9+0x16f00], R111 ;  /* 0x016f006f7c007988 */ /* 0x0005e80008000409 */
        /* <DEDUP_REMOVED lines=9> */
[----:B---3--:R0:W5:Y:S01]  /*14570*/  LDL.LU R124, [R1+0x3f4] ;  /* 0x0003f400017c7983 */ /* 0x0081620000300800 */
[----:B------:R1:W-:Y:S06]  /*14580*/  MEMBAR.ALL.CTA ;  /* 0x0000000000007992 */ /* 0x0003ec0000008000 */
[----:B-1----:R-:W1:Y:S01]  /*14590*/  FENCE.VIEW.ASYNC.S ;  /* 0x00000000000073c6 */ /* 0x002e620000000000 */
[----:B------:R-:W-:-:S04]  /*145a0*/  ULEA UR11, UR18, UR9, 0x3 ;  /* 0x00000009120b7291 */ /* 0x000fc8000f8e18ff */
[----:B------:R-:W-:Y:S01]  /*145b0*/  UIADD3 UR11, UPT, UPT, UR11, 0x28000, URZ ;  /* 0x000280000b0b7890 */ /* 0x000fe2000fffe0ff */
[----:B-1----:R-:W-:Y:S06]  /*145c0*/  BAR.SYNC.DEFER_BLOCKING 0x0 ;  /* 0x0000000000007b1d */ /* 0x002fec0000010000 */
[----:B0-----:R-:W-:Y:S05]  /*145d0*/  @P4 BRA `(.L_x_9) ;  /* 0x00000000007c4947 */ /* 0x001fea0003800000 */
[----:B------:R-:W-:Y:S01]  /*145e0*/  UMOV UR13, 0x40004040 ;  /* 0x40004040000d7882 */ /* 0x000fe20000000000 */
[----:B------:R-:W-:Y:S01]  /*145f0*/  UMOV UR15, 0x40004040 ;  /* 0x40004040000f7882 */ /* 0x000fe20000000000 */
[----:B------:R-:W-:Y:S01]  /*14600*/  UMOV UR16, 0x0 ;  /* 0x0000000000107882 */ /* 0x000fe20000000000 */
[----:B------:R-:W-:Y:S01]  /*14610*/  UMOV UR17, 0x4408010 ;  /* 0x0440801000117882 */ /* 0x000fe20000000000 */
[----:B------:R-:W-:Y:S01]  /*14620*/  UMOV UR50, 0x0 ;  /* 0x0000000000327882 */ /* 0x000fe20000000000 */
[----:B------:R-:W-:Y:S01]  /*14630*/  UMOV UR51, 0x4408010 ;  /* 0x0440801000337882 */ /* 0x000fe20000000000 */
        /* <DEDUP_REMOVED lines=25> */
.L_x_9:
[----:B------:R-:W2:Y:S01]  /*147d0*/  LDL.LU R122, [R1+0x390] ;  /* 0x00039000017a7983 */ /* 0x000ea20000300800 */
[----:B------:R-:W-:Y:S02]  /*147e0*/  UIADD3 UR18, UPT, UPT, UR18, 0x1, URZ ;  /* 0x0000000112127890 */ /* 0x000fe4000fffe0ff */
[----:B------:R-:W-:Y:S02]  /*147f0*/  UIADD3 UR19, UPT, UPT, UR19, -0x80, URZ ;  /* 0xffffff8013137890 */ /* 0x000fe4000fffe0ff */
[----:B------:R-:W-:-:S04]  /*14800*/  UISETP.GT.AND UP1, UPT, UR18, 0x1, UPT ;  /* 0x000000011200788c */ /* 0x000fc8000bf24270 */
[----:B0-----:R-:W-:Y:S02]  /*14810*/  USEL UR4, URZ, 0x1, !UP1 ;  /* 0x00000001ff047887 */ /* 0x001fe4000c800000 */
[----:B------:R-:W-:Y:S02]  /*14820*/  USEL UR18, UR18, URZ, !UP1 ;  /* 0x000000ff12127287 */ /* 0x000fe4000c800000 */
[----:B------:R-:W-:-:S03]  /*14830*/  ULOP3.LUT UR6, UR5, UR4, URZ, 0x3c, !UPT ;  /* 0x0000000405067292 */ /* 0x000fc6000f8e3cff */
[----:B------:R-:W-:-:S04]  /*14840*/  UMOV UR4, UR5 ;  /* 0x0000000500047c82 */ /* 0x000fc80008000000 */
[----:B------:R-:W-:Y:S01]  /*14850*/  UMOV UR5, UR6 ;  /* 0x0000000600057c82 */ /* 0x000fe20008000000 */
[----:B--2---:R-:W-:-:S05]  /*14860*/  VIADD R122, R122, 0xffffffff ;  /* 0xffffffff7a7a7836 */ /* 0x004fca0000000000 */
[----:B------:R1:W-:Y:S01]  /*14870*/  STL [R1+0x390], R122 ;  /* 0x0003907a01007387 */ /* 0x0003e20000100800 */
[----:B------:R-:W-:-:S13]  /*14880*/  ISETP.NE.U32.AND P0, PT, R122, RZ, PT ;  /* 0x000000ff7a00720c */ /* 0x000fda0003f05070 */
[----:B-1----:R-:W-:Y:S05]  /*14890*/  @P0 BRA `(.L_x_10) ;  /* 0xffffffac00600947 */ /* 0x002fea000383ffff */
.L_x_7:
[----:B------:R-:W2:Y:S04]  /*148a0*/  LDL.LU R125, [R1+0x3ec] ;  /* 0x0003ec00017d7983 */ /* 0x000ea80000300800 */
[----:B-----5:R-:W3:Y:S01]  /*148b0*/  LDL R122, [R1+0x394] ;  /* 0x00039400017a7983 */ /* 0x020ee20000100800 */
[----:B------:R-:W1:Y:S02]  /*148c0*/  S2R R124, SR_TID.X ;  /* 0x00000000007c7919 */ /* 0x000e640000002100 */
[----:B-1----:R-:W-:Y:S01]  /*148d0*/  IMAD.SHL.U32 R0, R124, 0x100, RZ ;  /* 0x000001007c007824 */ /* 0x002fe200078e00ff */
[----:B------:R-:W-:-:S04]  /*148e0*/  SHF.R.U32.HI R93, RZ, 0x6, R124 ;  /* 0x00000006ff5d7819 */ /* 0x000fc8000001167c */
[----:B------:R-:W-:Y:S01]  /*148f0*/  LOP3.LUT R0, R0, 0x1000, RZ, 0xc0, !PT ;  /* 0x0000100000007812 */ /* 0x000fe200078ec0ff */
[C---:B------:R-:W-:Y:S01]  /*14900*/  IMAD.SHL.U32 R2, R124.reuse, 0x8, RZ ;  /* 0x000000087c027824 */ /* 0x040fe200078e00ff */
[----:B------:R-:W-:-:S03]  /*14910*/  LOP3.LUT R80, R124, 0x80, RZ, 0xc0, !PT ;  /* 0x000000807c507812 */ /* 0x000fc600078ec0ff */
[----:B------:R-:W-:Y:S02]  /*14920*/  VIADD R3, R0, UR9 ;  /* 0x0000000900037c36 */ /* 0x000fe40008000000 */
[----:B------:R-:W-:Y:S01]  /*14930*/  IMAD.SHL.U32 R0, R124, 0x10, RZ ;  /* 0x000000107c007824 */ /* 0x000fe200078e00ff */
[----:B------:R-:W-:Y:S01]  /*14940*/  SGXT.U32 R93, R93, 0x2 ;  /* 0x000000025d5d781a */ /* 0x000fe20000000000 */
[----:B------:R-:W-:Y:S01]  /*14950*/  IMAD R80, R80, 0x40, R3 ;  /* 0x0000004050507824 */ /* 0x000fe200078e0203 */
[----:B------:R-:W-:Y:S02]  /*14960*/  LOP3.LUT R81, R2, 0x300, RZ, 0xc0, !PT ;  /* 0x0000030002517812 */ /* 0x000fe400078ec0ff */
[----:B------:R-:W-:Y:S02]  /*14970*/  LOP3.LUT R94, R0, 0xf0, RZ, 0xc0, !PT ;  /* 0x000000f0005e7812 */ /* 0x000fe400078ec0ff */
[----:B--2---:R-:W-:Y:S02]  /*14980*/  ISETP.GE.AND P0, PT, R125, 0x80, PT ;  /* 0x000000807d00780c */ /* 0x004fe40003f06270 */
[----:B---3--:R-:W-:-:S02]  /*14990*/  LOP3.LUT R0, R122, R93, RZ, 0xfc, !PT ;  /* 0x0000005d7a007212 */ /* 0x008fc400078efcff */
[C-C-:B------:R-:W-:Y:S02]  /*149a0*/  LOP3.LUT R105, R122.reuse, 0x7c, R93.reuse, 0xfe, !PT ;  /* 0x0000007c7a697812 */ /* 0x140fe400078efe5d */
[C-C-:B------:R-:W-:Y:S02]  /*149b0*/  LOP3.LUT R104, R122.reuse, 0x78, R93.reuse, 0xfe, !PT ;  /* 0x000000787a687812 */ /* 0x140fe400078efe5d */
[C-C-:B------:R-:W-:Y:S02]  /*149c0*/  LOP3.LUT R103, R122.reuse, 0x74, R93.reuse, 0xfe, !PT ;  /* 0x000000747a677812 */ /* 0x140fe400078efe5d */
[C-C-:B------:R-:W-:Y:S02]  /*149d0*/  LOP3.LUT R102, R122.reuse, 0x70, R93.reuse, 0xfe, !PT ;  /* 0x000000707a667812 */ /* 0x140fe400078efe5d */
[C-C-:B------:R-:W-:Y:S02]  /*149e0*/  LOP3.LUT R101, R122.reuse, 0x6c, R93.reuse, 0xfe, !PT ;  /* 0x0000006c7a657812 */ /* 0x140fe400078efe5d */
[----:B------:R-:W-:-:S02]  /*149f0*/  LOP3.LUT R100, R122, 0x68, R93, 0xfe, !PT ;  /* 0x000000687a647812 */ /* 0x000fc400078efe5d */
[C-C-:B------:R-:W-:Y:S02]  /*14a00*/  LOP3.LUT R99, R122.reuse, 0x64, R93.reuse, 0xfe, !PT ;  /* 0x000000647a637812 */ /* 0x140fe400078efe5d */
[C-C-:B------:R-:W-:Y:S02]  /*14a10*/  LOP3.LUT R98, R122.reuse, 0x60, R93.reuse, 0xfe, !PT ;  /* 0x000000607a627812 */ /* 0x140fe400078efe5d */
[----:B------:R-:W-:Y:S01]  /*14a20*/  LOP3.LUT R97, R122, 0x5c, R93, 0xfe, !PT ;  /* 0x0000005c7a617812 */ /* 0x000fe200078efe5d */
[----:B------:R-:W-:Y:S06]  /*14a30*/  @!P0 BRA `(.L_x_11) ;  /* 0x0000000000108947 */ /* 0x000fec0003800000 */
[----:B------:R-:W-:-:S06]  /*14a40*/  USHF.L.U32 UR4, UR4, 0x1f, URZ ;  /* 0x0000001f04047899 */ /* 0x000fcc00080006ff */
[----:B------:R-:W-:-:S04]  /*14a50*/  IMAD.U32 R2, RZ, RZ, UR4 ;  /* 0x00000004ff027e24 */ /* 0x000fc8000f8e00ff */
[----:B------:R-:W1:Y:S02]  /*14a60*/  SYNCS.PHASECHK.TRANS64.TRYWAIT P0, [UR11], R2 ;  /* 0x00000002ff0075a7 */ /* 0x000e64000800110b */
[----:B-1----:R-:W-:Y:S05]  /*14a70*/  @!P0 BRA `(.L_x_12) ;  /* 0x00000020003c8947 */ /* 0x002fea0003800000 */
.L_x_11:
[----:B------:R-:W2:Y:S01]  /*14a80*/  LDL.LU R82, [R1+0x394] ;  /* 0x0003940001527983 */ /* 0x000ea20000300800 */
[----:B------:R-:W-:Y:S01]  /*14a90*/  BAR.SYNC.DEFER_BLOCKING 0x0 ;  /* 0x0000000000007b1d */ /* 0x000fe20000010000 */
[----:B------:R-:W-:-:S05]  /*14aa0*/  IADD3 R94, PT, PT, R81, R80, R94 ;  /* 0x00000050515e7210 */ /* 0x000fca0007ffe05e */
[----:B------:R-:W1:Y:S01]  /*14ab0*/  LDCU UR4, c[0x0][0x3b4] ;  /* 0x00007680ff0477ac */ /* 0x000e620008000800 */
[----:B------:R-:W1:Y:S01]  /*14ac0*/  LDL.LU R106, [R1+0x3f0] ;  /* 0x0003f000016a7983 */ /* 0x000e620000300800 */
[----:B------:R-:W3:Y:S01]  /*14ad0*/  LDCU.128 UR12, c[0x0][0x390] ;  /* 0x00007200ff0c77ac */ /* 0x000ee20008000c00 */
[----:B------:R-:W4:Y:S02]  /*14ae0*/  @!P1 SYNCS.CCTL.IV [UR9+0x28000] ;  /* 0x02800000ff0099b1 */ /* 0x000f240008000009 */
[----:B----4-:R-:W-:Y:S06]  /*14af0*/  BAR.SYNC.DEFER_BLOCKING 0x0 ;  /* 0x0000000000007b1d */ /* 0x010fec0000010000 */
[----:B------:R-:W-:Y:S01]  /*14b00*/  LDTM.16dp32bit_t0_t15.x64 R4, tmem[UR10] ;  /* 0x0000000a000479ee */ /* 0x000fe20008b00000 */
[----:B------:R-:W4:Y:S01]  /*14b10*/  LDTM.16dp32bit_t16_t31.x64 R4, tmem[UR10+0x40] ;  /* 0x0000400a000479ee */ /* 0x000f220008b20000 */
[----:B------:R-:W5:Y:S01]  /*14b20*/  S2R R107, SR_TID.X ;  /* 0x00000000006b7919 */ /* 0x000f620000002100 */
[----:B------:R-:W0:Y:S01]  /*14b30*/  @!P1 SYNCS.CCTL.IV [UR9+0x28008] ;  /* 0x02800800ff0099b1 */ /* 0x000e220008000009 */
[----:B------:R-:W-:Y:S01]  /*14b40*/  NOP ;  /* 0x0000000000007918 */ /* 0x000fe20000000000 */
[----:B----4-:R-:W-:-:S02]  /*14b50*/  F2FP.F16.F32.PACK_AB R4, R8, R4 ;  /* 0x000000040804723e */ /* 0x010fc400000000ff */
[----:B------:R-:W-:Y:S02]  /*14b60*/  F2FP.F16.F32.PACK_AB R8, R9, R5 ;  /* 0x000000050908723e */ /* 0x000fe400000000ff */
[----:B------:R-:W-:Y:S02]  /*14b70*/  F2FP.F16.F32.PACK_AB R80, R10, R6 ;  /* 0x000000060a50723e */ /* 0x000fe400000000ff */
[----:B------:R-:W-:Y:S02]  /*14b80*/  F2FP.F16.F32.PACK_AB R84, R11, R7 ;  /* 0x000000070b54723e */ /* 0x000fe400000000ff */
[----:B------:R-:W-:Y:S02]  /*14b90*/  F2FP.F16.F32.PACK_AB R5, R16, R12 ;  /* 0x0000000c1005723e */ /* 0x000fe400000000ff */
[----:B------:R-:W-:Y:S02]  /*14ba0*/  F2FP.F16.F32.PACK_AB R9, R17, R13 ;  /* 0x0000000d1109723e */ /* 0x000fe400000000ff */
[----:B------:R-:W-:-:S02]  /*14bb0*/  F2FP.F16.F32.PACK_AB R81, R18, R14 ;  /* 0x0000000e1251723e */ /* 0x000fc400000000ff */
[----:B------:R-:W-:Y:S02]  /*14bc0*/  F2FP.F16.F32.PACK_AB R85, R19, R15 ;  /* 0x0000000f1355723e */ /* 0x000fe400000000ff */
[----:B------:R-:W-:Y:S02]  /*14bd0*/  F2FP.F16.F32.PACK_AB R6, R24, R20 ;  /* 0x000000141806723e */ /* 0x000fe400000000ff */
[----:B------:R-:W-:Y:S02]  /*14be0*/  F2FP.F16.F32.PACK_AB R10, R25, R21 ;  /* 0x00000015190a723e */ /* 0x000fe400000000ff */
[----:B------:R-:W-:Y:S02]  /*14bf0*/  F2FP.F16.F32.PACK_AB R86, R27, R23 ;  /* 0x000000171b56723e */ /* 0x000fe400000000ff */
[----:B------:R-:W-:Y:S02]  /*14c00*/  F2FP.F16.F32.PACK_AB R7, R32, R28 ;  /* 0x0000001c2007723e */ /* 0x000fe400000000ff */
[----:B------:R-:W-:-:S02]  /*14c10*/  F2FP.F16.F32.PACK_AB R11, R33, R29 ;  /* 0x0000001d210b723e */ /* 0x000fc400000000ff */
[----:B------:R-:W-:Y:S02]  /*14c20*/  F2FP.F16.F32.PACK_AB R83, R34, R30 ;  /* 0x0000001e2253723e */ /* 0x000fe400000000ff */
[----:B------:R-:W-:Y:S01]  /*14c30*/  F2FP.F16.F32.PACK_AB R87, R35, R31 ;  /* 0x0000001f2357723e */ /* 0x000fe200000000ff */
[----:B0-----:R-:W-:Y:S01]  /*14c40*/  STS.128 [R94], R4 ;  /* 0x000000045e007388 */ /* 0x001fe20000000c00 */
[----:B-----5:R-:W-:Y:S01]  /*14c50*/  LOP3.LUT R107, R107, 0xff, RZ, 0xc0, !PT ;  /* 0x000000ff6b6b7812 */ /* 0x020fe200078ec0ff */
[----:B------:R-:W0:Y:S02]  /*14c60*/  LDC R33, c[0x0][0x3b8] ;  /* 0x0000ee00ff217b82 */ /* 0x000e240000000800 */
[----:B------:R4:W-:Y:S04]  /*14c70*/  STS.128 [R94+0x400], R8 ;  /* 0x000400085e007388 */ /* 0x0009e80000000c00 */
[----:B------:R-:W-:Y:S01]  /*14c80*/  STS.128 [R94+0xc00], R84 ;  /* 0x000c00545e007388 */ /* 0x000fe20000000c00 */
[----:B------:R-:W-:-:S02]  /*14c90*/  LEA R32, R107, UR9, 0x4 ;  /* 0x000000096b207c11 */ /* 0x000fc4000f8e20ff */
[----:B------:R-:W-:Y:S02]  /*14ca0*/  F2FP.F16.F32.PACK_AB R12, R42, R38 ;  /* 0x000000262a0c723e */ /* 0x000fe400000000ff */
[----:B------:R-:W-:Y:S02]  /*14cb0*/  F2FP.F16.F32.PACK_AB R16, R43, R39 ;  /* 0x000000272b10723e */ /* 0x000fe400000000ff */
[----:B------:R-:W-:Y:S02]  /*14cc0*/  F2FP.F16.F32.PACK_AB R36, R40, R36 ;  /* 0x000000242824723e */ /* 0x000fe400000000ff */
[----:B------:R-:W-:Y:S02]  /*14cd0*/  F2FP.F16.F32.PACK_AB R13, R50, R46 ;  /* 0x0000002e320d723e */ /* 0x000fe400000000ff */
[----:B------:R-:W-:Y:S02]  /*14ce0*/  F2FP.F16.F32.PACK_AB R17, R51, R47 ;  /* 0x0000002f3311723e */ /* 0x000fe400000000ff */
        /* <DEDUP_REMOVED lines=10> */
[----:B------:R-:W-:Y:S01]  /*14d90*/  F2FP.F16.F32.PACK_AB R19, R67, R63 ;  /* 0x0000003f4313723e */ /* 0x000fe200000000ff */
[----:B0-----:R-:W-:Y:S01]  /*14da0*/  IMAD R41, R0, R33, RZ ;  /* 0x0000002100297224 */ /* 0x001fe200078e02ff */
[C-C-:B--2---:R-:W-:Y:S02]  /*14db0*/  LOP3.LUT R96, R82.reuse, 0x58, R93.reuse, 0xfe, !PT ;  /* 0x0000005852607812 */ /* 0x144fe400078efe5d */
[----:B------:R-:W-:-:S02]  /*14dc0*/  LOP3.LUT R95, R82, 0x54, R93, 0xfe, !PT ;  /* 0x00000054525f7812 */ /* 0x000fc400078efe5d */
        /* <DEDUP_REMOVED lines=19> */
[----:B------:R-:W-:Y:S02]  /*14f00*/  LOP3.LUT R93, R82, 0x4, R93, 0xfe, !PT ;  /* 0x00000004525d7812 */ /* 0x000fe400078efe5d */
[----:B------:R-:W-:-:S05]  /*14f10*/  F2FP.F16.F32.PACK_AB R82, R26, R22 ;  /* 0x000000161a52723e */ /* 0x000fca00000000ff */
[----:B------:R-:W-:Y:S01]  /*14f20*/  STS.128 [R94+0x800], R80 ;  /* 0x000800505e007388 */ /* 0x000fe20000000c00 */
[----:B------:R-:W-:Y:S06]  /*14f30*/  BAR.SYNC.DEFER_BLOCKING 0x0 ;  /* 0x0000000000007b1d */ /* 0x000fec0000010000 */
[----:B------:R-:W0:Y:S04]  /*14f40*/  LDS.128 R4, [R32] ;  /* 0x0000000020047984 */ /* 0x000e280000000c00 */
[----:B------:R-:W-:Y:S04]  /*14f50*/  LDS.128 R20, [R32+0x1000] ;  /* 0x0010000020147984 */ /* 0x000fe80000000c00 */
[----:B------:R-:W-:Y:S04]  /*14f60*/  LDS.128 R24, [R32+0x2000] ;  /* 0x0020000020187984 */ /* 0x000fe80000000c00 */
[----:B------:R-:W-:Y:S01]  /*14f70*/  LDS.128 R28, [R32+0x3000] ;  /* 0x00300000201c7984 */ /* 0x000fe20000000c00 */
[----:B------:R-:W-:Y:S01]  /*14f80*/  BAR.SYNC.DEFER_BLOCKING 0x0 ;  /* 0x0000000000007b1d */ /* 0x000fe20000010000 */
[C---:B-1----:R-:W-:Y:S01]  /*14f90*/  IMAD R35, R106.reuse, UR4, RZ ;  /* 0x000000046a237c24 */ /* 0x042fe2000f8e02ff */
[----:B---3--:R-:W-:-:S04]  /*14fa0*/  ISETP.GE.AND P0, PT, R106, UR14, PT ;  /* 0x0000000e6a007c0c */ /* 0x008fc8000bf06270 */
[----:B------:R-:W-:Y:S02]  /*14fb0*/  LEA R34, P4, R35, UR12, 0x1 ;  /* 0x0000000c23227c11 */ /* 0x000fe4000f8808ff */
[C---:B------:R-:W-:Y:S01]  /*14fc0*/  ISETP.LT.AND P2, PT, R93.reuse, UR15, !P0 ;  /* 0x0000000f5d007c0c */ /* 0x040fe2000c741270 */
[-C--:B------:R-:W-:Y:S01]  /*14fd0*/  IMAD R93, R93, R33.reuse, RZ ;  /* 0x000000215d5d7224 */ /* 0x080fe200078e02ff */
[----:B------:R-:W-:Y:S01]  /*14fe0*/  ISETP.LT.AND P3, PT, R0, UR15, !P0 ;  /* 0x0000000f00007c0c */ /* 0x000fe2000c761270 */
[----:B------:R1:W-:Y:S04]  /*14ff0*/  STS.128 [R94], R36 ;  /* 0x000000245e007388 */ /* 0x0003e80000000c00 */
[----:B------:R-:W-:Y:S04]  /*15000*/  STS.128 [R94+0x400], R8 ;  /* 0x000400085e007388 */ /* 0x000fe80000000c00 */
[----:B------:R2:W-:Y:S04]  /*15010*/  STS.128 [R94+0x800], R12 ;  /* 0x0008000c5e007388 */ /* 0x0005e80000000c00 */
[----:B------:R-:W-:Y:S01]  /*15020*/  STS.128 [R94+0xc00], R16 ;  /* 0x000c00105e007388 */ /* 0x000fe20000000c00 */
[----:B------:R-:W-:Y:S01]  /*15030*/  BAR.SYNC.DEFER_BLOCKING 0x0 ;  /* 0x0000000000007b1d */ /* 0x000fe20000010000 */
[C---:B------:R-:W-:Y:S01]  /*15040*/  ISETP.LT.AND P1, PT, R92.reuse, UR15, !P0 ;  /* 0x0000000f5c007c0c */ /* 0x040fe2000c721270 */
[----:B------:R-:W-:Y:S01]  /*15050*/  IMAD R92, R92, R33, RZ ;  /* 0x000000215c5c7224 */ /* 0x000fe200078e02ff */
[----:B------:R-:W-:-:S02]  /*15060*/  LEA.HI.X.SX32 R35, R35, UR13, 0x1, P4 ;  /* 0x0000000d23237c11 */ /* 0x000fc4000a0f0eff */
[-C--:B------:R-:W-:Y:S02]  /*15070*/  LEA R40, P4, R41, R34.reuse, 0x1 ;  /* 0x0000002229287211 */ /* 0x080fe400078808ff */
[-C--:B-1----:R-:W-:Y:S02]  /*15080*/  LEA R36, P5, R93, R34.reuse, 0x1 ;  /* 0x000000225d247211 */ /* 0x082fe400078a08ff */
[----:B------:R-:W-:Y:S02]  /*15090*/  LEA R38, P6, R92, R34, 0x1 ;  /* 0x000000225c267211 */ /* 0x000fe400078c08ff */
[-C--:B------:R-:W-:Y:S02]  /*150a0*/  LEA.HI.X.SX32 R41, R41, R35.reuse, 0x1, P4 ;  /* 0x0000002329297211 */ /* 0x080fe400020f0eff */
[----:B------:R-:W-:Y:S02]  /*150b0*/  LEA.HI.X.SX32 R37, R93, R35, 0x1, P5 ;  /* 0x000000235d257211 */ /* 0x000fe400028f0eff */
[----:B0-----:R-:W-:-:S02]  /*150c0*/  PRMT R42, R4, 0x7632, R42 ;  /* 0x00007632042a7816 */ /* 0x001fc4000000002a */
[----:B------:R-:W-:Y:S02]  /*150d0*/  LEA.HI.X.SX32 R39, R92, R35, 0x1, P6 ;  /* 0x000000235c277211 */ /* 0x000fe400030f0eff */
[C---:B------:R-:W-:Y:S01]  /*150e0*/  ISETP.LT.AND P4, PT, R91.reuse, UR15, !P0 ;  /* 0x0000000f5b007c0c */ /* 0x040fe2000c781270 */
[----:B------:R-:W-:Y:S01]  /*150f0*/  IMAD R91, R91, R33, RZ ;  /* 0x000000215b5b7224 */ /* 0x000fe200078e02ff */
[----:B------:R-:W0:Y:S04]  /*15100*/  LDS.128 R8, [R32] ;  /* 0x0000000020087984 */ /* 0x000e280000000c00 */
[----:B------:R-:W-:Y:S01]  /*15110*/  @P3 STG.E.U16 desc[UR20][R40.64], R4 ;  /* 0x0000000428003986 */ /* 0x000fe2000c101514 */
[----:B------:R-:W-:-:S03]  /*15120*/  ISETP.LT.AND P3, PT, R76, UR15, !P0 ;  /* 0x0000000f4c007c0c */ /* 0x000fc6000c761270 */
[----:B------:R1:W-:Y:S01]  /*15130*/  @P2 STG.E.U16 desc[UR20][R36.64], R42 ;  /* 0x0000002a24002986 */ /* 0x0003e2000c101514 */
[C---:B------:R-:W-:Y:S01]  /*15140*/  ISETP.LT.AND P2, PT, R89.reuse, UR15, !P0 ;  /* 0x0000000f59007c0c */ /* 0x040fe2000c741270 */
[-C--:B------:R-:W-:Y:S02]  /*15150*/  IMAD R89, R89, R33.reuse, RZ ;  /* 0x0000002159597224 */ /* 0x080fe400078e02ff */
[----:B------:R3:W-:Y:S01]  /*15160*/  @P1 STG.E.U16 desc[UR20][R38.64], R5 ;  /* 0x0000000526001986 */ /* 0x0007e2000c101514 */
[-C--:B--2---:R-:W-:Y:S01]  /*15170*/  LEA R12, P1, R91, R34.reuse, 0x1 ;  /* 0x000000225b0c7211 */ /* 0x084fe200078208ff */
[----:B------:R-:W-:Y:S01]  /*15180*/  IMAD R76, R76, R33, RZ ;  /* 0x000000214c4c7224 */ /* 0x000fe200078e02ff */
[----:B------:R-:W-:Y:S02]  /*15190*/  LEA R14, P5, R89, R34, 0x1 ;  /* 0x00000022590e7211 */ /* 0x000fe400078a08ff */
[----:B------:R-:W-:Y:S02]  /*151a0*/  LEA.HI.X.SX32 R13, R91, R35, 0x1, P1 ;  /* 0x000000235b0d7211 */ /* 0x000fe400008f0eff */
[----:B-1----:R-:W-:-:S02]  /*151b0*/  PRMT R37, R5, 0x7632, R37 ;  /* 0x0000763205257816 */ /* 0x002fc40000000025 */
[C---:B------:R-:W-:Y:S01]  /*151c0*/  ISETP.LT.AND P1, PT, R74.reuse, UR15, !P0 ;  /* 0x0000000f4a007c0c */ /* 0x040fe2000c721270 */
[----:B------:R-:W-:Y:S01]  /*151d0*/  IMAD R74, R74, R33, RZ ;  /* 0x000000214a4a7224 */ /* 0x000fe200078e02ff */
[CC--:B------:R-:W-:Y:S01]  /*151e0*/  LEA R4, P6, R76.reuse, R34.reuse, 0x1 ;  /* 0x000000224c047211 */ /* 0x0c0fe200078c08ff */
[----:B------:R1:W-:Y:S01]  /*151f0*/  @P4 STG.E.U16 desc[UR20][R12.64], R37 ;  /* 0x000000250c004986 */ /* 0x0003e2000c101514 */
[-C--:B------:R-:W-:Y:S02]  /*15200*/  LEA.HI.X.SX32 R15, R89, R35.reuse, 0x1, P5 ;  /* 0x00000023590f7211 */ /* 0x080fe400028f0eff */
[----:B---3--:R-:W-:Y:S02]  /*15210*/  LEA.HI.X.SX32 R5, R76, R35, 0x1, P6 ;  /* 0x000000234c057211 */ /* 0x008fe400030f0eff */
[----:B------:R-:W-:Y:S01]  /*15220*/  LEA R16, P4, R74, R34, 0x1 ;  /* 0x000000224a107211 */ /* 0x000fe200078808ff */
[----:B------:R2:W-:Y:S01]  /*15230*/  @P2 STG.E.U16 desc[UR20][R14.64], R6 ;  /* 0x000000060e002986 */ /* 0x0005e2000c101514 */
[----:B-1----:R-:W-:-:S02]  /*15240*/  PRMT R13, R6, 0x7632, R13 ;  /* 0x00007632060d7816 */ /* 0x002fc4000000000d */
[----:B------:R-:W-:-:S03]  /*15250*/  LEA.HI.X.SX32 R17, R74, R35, 0x1, P4 ;  /* 0x000000234a117211 */ /* 0x000fc600020f0eff */
[----:B------:R1:W-:Y:S01]  /*15260*/  @P3 STG.E.U16 desc[UR20][R4.64], R13 ;  /* 0x0000000d04003986 */ /* 0x0003e2000c101514 */
[C---:B------:R-:W-:Y:S01]  /*15270*/  ISETP.LT.AND P3, PT, R90.reuse, UR15, !P0 ;  /* 0x0000000f5a007c0c */ /* 0x040fe2000c761270 */
[-C--:B------:R-:W-:Y:S01]  /*15280*/  IMAD R90, R90, R33.reuse, RZ ;  /* 0x000000215a5a7224 */ /* 0x080fe200078e02ff */
[C---:B------:R-:W-:Y:S01]  /*15290*/  ISETP.LT.AND P2, PT, R79.reuse, UR15, !P0 ;  /* 0x0000000f4f007c0c */ /* 0x040fe2000c741270 */
[----:B------:R3:W-:Y:S01]  /*152a0*/  @P1 STG.E.U16 desc[UR20][R16.64], R7 ;  /* 0x0000000710001986 */ /* 0x0007e2000c101514 */
[-C--:B------:R-:W-:Y:S02]  /*152b0*/  IMAD R79, R79, R33.reuse, RZ ;  /* 0x000000214f4f7224 */ /* 0x080fe400078e02ff */
[----:B------:R-:W-:Y:S02]  /*152c0*/  LEA R12, P1, R90, R34, 0x1 ;  /* 0x000000225a0c7211 */ /* 0x000fe400078208ff */
[C---:B------:R-:W-:Y:S01]  /*152d0*/  ISETP.LT.AND P4, PT, R88.reuse, UR15, !P0 ;  /* 0x0000000f58007c0c */ /* 0x040fe2000c781270 */
[----:B------:R-:W-:Y:S01]  /*152e0*/  IMAD R88, R88, R33, RZ ;  /* 0x0000002158587224 */ /* 0x000fe200078e02ff */
[----:B--2---:R-:W-:-:S02]  /*152f0*/  PRMT R15, R7, 0x7632, R15 ;  /* 0x00007632070f7816 */ /* 0x004fc4000000000f */
[----:B-1----:R-:W-:Y:S02]  /*15300*/  LEA.HI.X.SX32 R13, R90, R35, 0x1, P1 ;  /* 0x000000235a0d7211 */ /* 0x002fe400008f0eff */
[-C--:B------:R-:W-:Y:S02]  /*15310*/  LEA R4, P5, R79, R34.reuse, 0x1 ;  /* 0x000000224f047211 */ /* 0x080fe400078a08ff */
[C---:B------:R-:W-:Y:S01]  /*15320*/  ISETP.LT.AND P1, PT, R73.reuse, UR15, !P0 ;  /* 0x0000000f49007c0c */ /* 0x040fe2000c721270 */
[----:B------:R-:W-:Y:S01]  /*15330*/  IMAD R73, R73, R33, RZ ;  /* 0x0000002149497224 */ /* 0x000fe200078e02ff */
[----:B------:R-:W-:Y:S01]  /*15340*/  LEA.HI.X.SX32 R5, R79, R35, 0x1, P5 ;  /* 0x000000234f057211 */ /* 0x000fe200028f0eff */
[----:B------:R1:W-:Y:S01]  /*15350*/  @P3 STG.E.U16 desc[UR20][R12.64], R15 ;  /* 0x0000000f0c003986 */ /* 0x0003e2000c101514 */
[-C--:B------:R-:W-:Y:S02]  /*15360*/  LEA R14, P6, R88, R34.reuse, 0x1 ;  /* 0x00000022580e7211 */ /* 0x080fe400078c08ff */
[C---:B------:R-:W-:Y:S01]  /*15370*/  LEA R6, P3, R73.reuse, R34, 0x1 ;  /* 0x0000002249067211 */ /* 0x040fe200078608ff */
[----:B0-----:R0:W-:Y:S01]  /*15380*/  @P2 STG.E.U16 desc[UR20][R4.64], R8 ;  /* 0x0000000804002986 */ /* 0x0011e2000c101514 */
[C---:B------:R-:W-:Y:S01]  /*15390*/  ISETP.LT.AND P2, PT, R78.reuse, UR15, !P0 ;  /* 0x0000000f4e007c0c */ /* 0x040fe2000c741270 */
[----:B------:R-:W-:Y:S01]  /*153a0*/  IMAD R78, R78, R33, RZ ;  /* 0x000000214e4e7224 */ /* 0x000fe200078e02ff */
[----:B---3--:R-:W-:-:S02]  /*153b0*/  LEA.HI.X.SX32 R7, R73, R35, 0x1, P3 ;  /* 0x0000002349077211 */ /* 0x008fc400018f0eff */
[----:B-1----:R-:W-:Y:S02]  /*153c0*/  LEA.HI.X.SX32 R15, R88, R35, 0x1, P6 ;  /* 0x00000023580f7211 */ /* 0x002fe400030f0eff */
[----:B------:R-:W-:Y:S02]  /*153d0*/  PRMT R13, R8, 0x7632, R13 ;  /* 0x00007632080d7816 */ /* 0x000fe4000000000d */
[C---:B------:R-:W-:Y:S01]  /*153e0*/  ISETP.LT.AND P3, PT, R77.reuse, UR15, !P0 ;  /* 0x0000000f4d007c0c */ /* 0x040fe2000c761270 */
[-C--:B------:R-:W-:Y:S02]  /*153f0*/  IMAD R77, R77, R33.reuse, RZ ;  /* 0x000000214d4d7224 */ /* 0x080fe400078e02ff */
[----:B------:R1:W-:Y:S01]  /*15400*/  @P4 STG.E.U16 desc[UR20][R14.64], R13 ;  /* 0x0000000d0e004986 */ /* 0x0003e2000c101514 */
[C---:B------:R-:W-:Y:S01]  /*15410*/  ISETP.LT.AND P4, PT, R75.reuse, UR15, !P0 ;  /* 0x0000000f4b007c0c */ /* 0x040fe2000c781270 */
[----:B------:R-:W-:Y:S02]  /*15420*/  IMAD R75, R75, R33, RZ ;  /* 0x000000214b4b7224 */ /* 0x000fe400078e02ff */
[----:B------:R2:W-:Y:S01]  /*15430*/  @P1 STG.E.U16 desc[UR20][R6.64], R9 ;  /* 0x0000000906001986 */ /* 0x0005e2000c101514 */
[----:B------:R-:W-:-:S02]  /*15440*/  LEA R12, P1, R78, R34, 0x1 ;  /* 0x000000224e0c7211 */ /* 0x000fc400078208ff */
[-C--:B0-----:R-:W-:Y:S02]  /*15450*/  LEA R4, P5, R77, R34.reuse, 0x1 ;  /* 0x000000224d047211 */ /* 0x081fe400078a08ff */
[-C--:B-1----:R-:W-:Y:S02]  /*15460*/  LEA.HI.X.SX32 R13, R78, R35.reuse, 0x1, P1 ;  /* 0x000000234e0d7211 */ /* 0x082fe400008f0eff */
[----:B--2---:R-:W-:Y:S02]  /*15470*/  PRMT R7, R9, 0x7632, R7 ;  /* 0x0000763209077816 */ /* 0x004fe40000000007 */
[----:B------:R-:W-:Y:S02]  /*15480*/  LEA R6, P6, R75, R34, 0x1 ;  /* 0x000000224b067211 */ /* 0x000fe400078c08ff */
[----:B------:R-:W-:Y:S01]  /*15490*/  LEA.HI.X.SX32 R5, R77, R35, 0x1, P5 ;  /* 0x000000234d057211 */ /* 0x000fe200028f0eff */
[----:B------:R0:W-:Y:S01]  /*154a0*/  @P2 STG.E.U16 desc[UR20][R12.64], R7 ;  /* 0x000000070c002986 */ /* 0x0001e2000c101514 */
[C---:B------:R-:W-:Y:S01]  /*154b0*/  ISETP.LT.AND P1, PT, R70.reuse, UR15, !P0 ;  /* 0x0000000f46007c0c */ /* 0x040fe2000c721270 */
[----:B------:R-:W-:-:S02]  /*154c0*/  IMAD R70, R70, R33, RZ ;  /* 0x0000002146467224 */ /* 0x000fc400078e02ff */
[----:B------:R1:W-:Y:S01]  /*154d0*/  @P3 STG.E.U16 desc[UR20][R4.64], R10 ;  /* 0x0000000a04003986 */ /* 0x0003e2000c101514 */
[----:B0-----:R-:W-:Y:S02]  /*154e0*/  LEA.HI.X.SX32 R7, R75, R35, 0x1, P6 ;  /* 0x000000234b077211 */ /* 0x001fe400030f0eff */
[----:B------:R-:W-:-:S05]  /*154f0*/  PRMT R13, R10, 0x7632, R13 ;  /* 0x000076320a0d7816 */ /* 0x000fca000000000d */
[----:B------:R0:W-:Y:S01]  /*15500*/  @P4 STG.E.U16 desc[UR20][R6.64], R13 ;  /* 0x0000000d06004986 */ /* 0x0001e2000c101514 */
[C---:B------:R-:W-:Y:S01]  /*15510*/  ISETP.LT.AND P4, PT, R72.reuse, UR15, !P0 ;  /* 0x0000000f48007c0c */ /* 0x040fe2000c781270 */
[----:B------:R-:W-:Y:S01]  /*15520*/  IMAD R72, R72, R33, RZ ;  /* 0x0000002148487224 */ /* 0x000fe200078e02ff */
[----:B------:R-:W-:-:S04]  /*15530*/  LEA R8, P2, R70, R34, 0x1 ;  /* 0x0000002246087211 */ /* 0x000fc800078408ff */
[-C--:B------:R-:W-:Y:S02]  /*15540*/  LEA R12, P5, R72, R34.reuse, 0x1 ;  /* 0x00000022480c7211 */ /* 0x080fe400078a08ff */
[----:B------:R-:W-:Y:S02]  /*15550*/  LEA.HI.X.SX32 R9, R70, R35, 0x1, P2 ;  /* 0x0000002346097211 */ /* 0x000fe400010f0eff */
[C---:B------:R-:W-:Y:S01]  /*15560*/  ISETP.LT.AND P2, PT, R69.reuse, UR15, !P0 ;  /* 0x0000000f45007c0c */ /* 0x040fe2000c741270 */
[-C--:B------:R-:W-:Y:S01]  /*15570*/  IMAD R69, R69, R33.reuse, RZ ;  /* 0x0000002145457224 */ /* 0x080fe200078e02ff */
[----:B-1----:R-:W-:Y:S02]  /*15580*/  PRMT R5, R11, 0x7632, R5 ;  /* 0x000076320b057816 */ /* 0x002fe40000000005 */
[C---:B------:R-:W-:Y:S01]  /*15590*/  ISETP.LT.AND P3, PT, R71.reuse, UR15, !P0 ;  /* 0x0000000f47007c0c */ /* 0x040fe2000c761270 */
[----:B------:R-:W-:Y:S01]  /*155a0*/  IMAD R71, R71, R33, RZ ;  /* 0x0000002147477224 */ /* 0x000fe200078e02ff */
[----:B0-----:R-:W-:Y:S01]  /*155b0*/  LEA.HI.X.SX32 R13, R72, R35, 0x1, P5 ;  /* 0x00000023480d7211 */ /* 0x001fe200028f0eff */
[----:B------:R0:W-:Y:S01]  /*155c0*/  @P1 STG.E.U16 desc[UR20][R8.64], R11 ;  /* 0x0000000b08001986 */ /* 0x0001e2000c101514 */
[----:B------:R-:W-:-:S02]  /*155d0*/  LEA R14, P5, R69, R34, 0x1 ;  /* 0x00000022450e7211 */ /* 0x000fc400078a08ff */
[C---:B------:R-:W-:Y:S01]  /*155e0*/  ISETP.LT.AND P1, PT, R2.reuse, UR15, !P0 ;  /* 0x0000000f02007c0c */ /* 0x040fe2000c721270 */
[----:B------:R1:W-:Y:S01]  /*155f0*/  @P4 STG.E.U16 desc[UR20][R12.64], R5 ;  /* 0x000000050c004986 */ /* 0x0003e2000c101514 */
[----:B------:R-:W-:Y:S01]  /*15600*/  IMAD R2, R2, R33, RZ ;  /* 0x0000002102027224 */ /* 0x000fe200078e02ff */
[-C--:B------:R-:W-:Y:S02]  /*15610*/  LEA.HI.X.SX32 R15, R69, R35.reuse, 0x1, P5 ;  /* 0x00000023450f7211 */ /* 0x080fe400028f0eff */
[----:B------:R-:W-:Y:S02]  /*15620*/  PRMT R16, R20, 0x7632, R16 ;  /* 0x0000763214107816 */ /* 0x000fe40000000010 */
[C---:B0-----:R-:W-:Y:S02]  /*15630*/  LEA R8, P4, R71.reuse, R34, 0x1 ;  /* 0x0000002247087211 */ /* 0x041fe400078808ff */
[----:B------:R-:W-:Y:S02]  /*15640*/  LOP3.LUT R4, R0, 0x84, RZ, 0xfc, !PT ;  /* 0x0000008400047812 */ /* 0x000fe400078efcff */
[----:B------:R-:W-:-:S02]  /*15650*/  LEA.HI.X.SX32 R9, R71, R35, 0x1, P4 ;  /* 0x0000002347097211 */ /* 0x000fc400020f0eff */
[----:B------:R-:W-:Y:S01]  /*15660*/  LEA R10, P6, R2, R34, 0x1 ;  /* 0x00000022020a7211 */ /* 0x000fe200078c08ff */
[----:B------:R-:W-:Y:S01]  /*15670*/  @P2 STG.E.U16 desc[UR20][R14.64], R20 ;  /* 0x000000140e002986 */ /* 0x000fe2000c101514 */
[----:B------:R-:W-:Y:S02]  /*15680*/  ISETP.LT.AND P5, PT, R4, UR15, !P0 ;  /* 0x0000000f04007c0c */ /* 0x000fe4000c7a1270 */
[----:B------:R-:W-:Y:S01]  /*15690*/  LEA.HI.X.SX32 R11, R2, R35, 0x1, P6 ;  /* 0x00000023020b7211 */ /* 0x000fe200030f0eff */
[----:B------:R0:W-:Y:S01]  /*156a0*/  @P3 STG.E.U16 desc[UR20][R8.64], R16 ;  /* 0x0000001008003986 */ /* 0x0001e2000c101514 */
[C---:B------:R-:W-:Y:S01]  /*156b0*/  ISETP.LT.AND P3, PT, R68.reuse, UR15, !P0 ;  /* 0x0000000f44007c0c */ /* 0x040fe2000c761270 */
[-C--:B------:R-:W-:Y:S02]  /*156c0*/  IMAD R68, R68, R33.reuse, RZ ;  /* 0x0000002144447224 */ /* 0x080fe400078e02ff */
[----:B------:R-:W2:Y:S01]  /*156d0*/  LDS.128 R4, [R32+0x1000] ;  /* 0x0010000020047984 */ /* 0x000ea20000000c00 */
[C---:B-1----:R-:W-:Y:S01]  /*156e0*/  IMAD R13, R3.reuse, R33, RZ ;  /* 0x00000021030d7224 */ /* 0x042fe200078e02ff */
[----:B------:R-:W-:-:S02]  /*156f0*/  ISETP.LT.AND P4, PT, R3, UR15, !P0 ;  /* 0x0000000f03007c0c */ /* 0x000fc4000c781270 */
[----:B------:R1:W-:Y:S01]  /*15700*/  @P1 STG.E.U16 desc[UR20][R10.64], R21 ;  /* 0x000000150a001986 */ /* 0x0003e2000c101514 */
[CC--:B------:R-:W-:Y:S02]  /*15710*/  LEA R2, P1, R68.reuse, R34.reuse, 0x1 ;  /* 0x0000002244027211 */ /* 0x0c0fe400078208ff */
[C---:B------:R-:W-:Y:S01]  /*15720*/  ISETP.LT.AND P2, PT, R95.reuse, UR15, !P0 ;  /* 0x0000000f5f007c0c */ /* 0x040fe2000c741270 */
[----:B------:R-:W-:Y:S01]  /*15730*/  IMAD R95, R95, R33, RZ ;  /* 0x000000215f5f7224 */ /* 0x000fe200078e02ff */
[----:B0-----:R-:W-:Y:S02]  /*15740*/  PRMT R9, R21, 0x7632, R9 ;  /* 0x0000763215097816 */ /* 0x001fe40000000009 */
[-C--:B------:R-:W-:Y:S02]  /*15750*/  LEA.HI.X.SX32 R3, R68, R35.reuse, 0x1, P1 ;  /* 0x0000002344037211 */ /* 0x080fe400008f0eff */
[CC--:B------:R-:W-:Y:S02]  /*15760*/  LEA R12, P6, R13.reuse, R34.reuse, 0x1 ;  /* 0x000000220d0c7211 */ /* 0x0c0fe400078c08ff */
[C---:B------:R-:W-:Y:S01]  /*15770*/  ISETP.LT.AND P1, PT, R96.reuse, UR15, !P0 ;  /* 0x0000000f60007c0c */ /* 0x040fe2000c721270 */
[----:B------:R0:W-:Y:S01]  /*15780*/  @P3 STG.E.U16 desc[UR20][R2.64], R9 ;  /* 0x0000000902003986 */ /* 0x0001e2000c101514 */
[----:B------:R-:W-:Y:S01]  /*15790*/  LEA.HI.X.SX32 R13, R13, R35, 0x1, P6 ;  /* 0x000000230d0d7211 */ /* 0x000fe200030f0eff */
[----:B------:R-:W-:Y:S01]  /*157a0*/  IMAD R96, R96, R33, RZ ;  /* 0x0000002160607224 */ /* 0x000fe200078e02ff */
[----:B------:R-:W-:-:S03]  /*157b0*/  LEA R8, P3, R95, R34, 0x1 ;  /* 0x000000225f087211 */ /* 0x000fc600078608ff */
[----:B------:R3:W-:Y:S01]  /*157c0*/  @P4 STG.E.U16 desc[UR20][R12.64], R22 ;  /* 0x000000160c004986 */ /* 0x0007e2000c101514 */
[-C--:B-1----:R-:W-:Y:S02]  /*157d0*/  LEA R10, P4, R96, R34.reuse, 0x1 ;  /* 0x00000022600a7211 */ /* 0x082fe400078808ff */
[----:B0-----:R-:W-:Y:S02]  /*157e0*/  LEA.HI.X.SX32 R9, R95, R35, 0x1, P3 ;  /* 0x000000235f097211 */ /* 0x001fe400018f0eff */
[----:B------:R-:W-:Y:S02]  /*157f0*/  PRMT R3, R22, 0x7632, R3 ;  /* 0x0000763216037816 */ /* 0x000fe40000000003 */
[C---:B------:R-:W-:Y:S01]  /*15800*/  ISETP.LT.AND P3, PT, R97.reuse, UR15, !P0 ;  /* 0x0000000f61007c0c */ /* 0x040fe2000c761270 */
[----:B------:R-:W-:Y:S01]  /*15810*/  IMAD R97, R97, R33, RZ ;  /* 0x0000002161617224 */ /* 0x000fe200078e02ff */
[----:B------:R-:W-:Y:S01]  /*15820*/  LEA.HI.X.SX32 R11, R96, R35, 0x1, P4 ;  /* 0x00000023600b7211 */ /* 0x000fe200020f0eff */
[----:B------:R0:W-:Y:S01]  /*15830*/  @P2 STG.E.U16 desc[UR20][R8.64], R3 ;  /* 0x0000000308002986 */ /* 0x0001e2000c101514 */
[C---:B------:R-:W-:Y:S01]  /*15840*/  ISETP.LT.AND P4, PT, R98.reuse, UR15, !P0 ;  /* 0x0000000f62007c0c */ /* 0x040fe2000c781270 */
[-C--:B------:R-:W-:Y:S01]  /*15850*/  IMAD R98, R98, R33.reuse, RZ ;  /* 0x0000002162627224 */ /* 0x080fe200078e02ff */
[-C--:B------:R-:W-:Y:S01]  /*15860*/  LEA R2, P2, R97, R34.reuse, 0x1 ;  /* 0x0000002261027211 */ /* 0x080fe200078408ff */
[----:B------:R-:W-:Y:S01]  /*15870*/  @P1 STG.E.U16 desc[UR20][R10.64], R23 ;  /* 0x000000170a001986 */ /* 0x000fe2000c101514 */
[C---:B------:R-:W-:Y:S01]  /*15880*/  ISETP.LT.AND P1, PT, R99.reuse, UR15, !P0 ;  /* 0x0000000f63007c0c */ /* 0x040fe2000c721270 */
[----:B------:R-:W-:Y:S01]  /*15890*/  IMAD R99, R99, R33, RZ ;  /* 0x0000002163637224 */ /* 0x000fe200078e02ff */
[----:B---3--:R-:W-:-:S02]  /*158a0*/  LEA R12, P6, R98, R34, 0x1 ;  /* 0x00000022620c7211 */ /* 0x008fc400078c08ff */
[----:B0-----:R-:W-:Y:S02]  /*158b0*/  PRMT R9, R23, 0x7632, R9 ;  /* 0x0000763217097816 */ /* 0x001fe40000000009 */
[----:B------:R-:W-:Y:S02]  /*158c0*/  LEA.HI.X.SX32 R3, R97, R35, 0x1, P2 ;  /* 0x0000002361037211 */ /* 0x000fe400010f0eff */
[C---:B------:R-:W-:Y:S01]  /*158d0*/  ISETP.LT.AND P2, PT, R100.reuse, UR15, !P0 ;  /* 0x0000000f64007c0c */ /* 0x040fe2000c741270 */
[----:B------:R-:W-:Y:S01]  /*158e0*/  IMAD R100, R100, R33, RZ ;  /* 0x0000002164647224 */ /* 0x000fe200078e02ff */
[----:B------:R-:W-:Y:S01]  /*158f0*/  LEA.HI.X.SX32 R13, R98, R35, 0x1, P6 ;  /* 0x00000023620d7211 */ /* 0x000fe200030f0eff */
[----:B------:R0:W-:Y:S01]  /*15900*/  @P3 STG.E.U16 desc[UR20][R2.64], R9 ;  /* 0x0000000902003986 */ /* 0x0001e2000c101514 */
[-C--:B------:R-:W-:Y:S02]  /*15910*/  LEA R8, P3, R99, R34.reuse, 0x1 ;  /* 0x0000002263087211 */ /* 0x080fe400078608ff */
[C---:B------:R-:W-:Y:S01]  /*15920*/  LEA R14, P6, R100.reuse, R34, 0x1 ;  /* 0x00000022640e7211 */ /* 0x040fe200078c08ff */
[----:B--2---:R-:W-:Y:S01]  /*15930*/  @P4 STG.E.U16 desc[UR20][R12.64], R4 ;  /* 0x000000040c004986 */ /* 0x004fe2000c101514 */
[C---:B------:R-:W-:Y:S01]  /*15940*/  ISETP.LT.AND P4, PT, R101.reuse, UR15, !P0 ;  /* 0x0000000f65007c0c */ /* 0x040fe2000c781270 */
[----:B------:R-:W-:Y:S01]  /*15950*/  IMAD R101, R101, R33, RZ ;  /* 0x0000002165657224 */ /* 0x000fe200078e02ff */
[----:B------:R-:W-:-:S02]  /*15960*/  LEA.HI.X.SX32 R15, R100, R35, 0x1, P6 ;  /* 0x00000023640f7211 */ /* 0x000fc400030f0eff */
[----:B0-----:R-:W-:Y:S02]  /*15970*/  LEA.HI.X.SX32 R9, R99, R35, 0x1, P3 ;  /* 0x0000002363097211 */ /* 0x001fe400018f0eff */
[----:B------:R-:W-:-:S05]  /*15980*/  PRMT R3, R4, 0x7632, R3 ;  /* 0x0000763204037816 */ /* 0x000fca0000000003 */
[----:B------:R0:W-:Y:S04]  /*15990*/  @P1 STG.E.U16 desc[UR20][R8.64], R3 ;  /* 0x0000000308001986 */ /* 0x0001e8000c101514 */
[----:B------:R1:W-:Y:S01]  /*159a0*/  @P2 STG.E.U16 desc[UR20][R14.64], R5 ;  /* 0x000000050e002986 */ /* 0x0003e2000c101514 */
[C---:B------:R-:W-:Y:S02]  /*159b0*/  LEA R2, P2, R101.reuse, R34, 0x1 ;  /* 0x0000002265027211 */ /* 0x040fe400078408ff */
[C---:B------:R-:W-:Y:S01]  /*159c0*/  ISETP.LT.AND P1, PT, R102.reuse, UR15, !P0 ;  /* 0x0000000f66007c0c */ /* 0x040fe2000c721270 */
[----:B------:R-:W-:Y:S01]  /*159d0*/  IMAD R102, R102, R33, RZ ;  /* 0x0000002166667224 */ /* 0x000fe200078e02ff */
[----:B0-----:R-:W-:Y:S02]  /*159e0*/  LEA.HI.X.SX32 R3, R101, R35, 0x1, P2 ;  /* 0x0000002365037211 */ /* 0x001fe400010f0eff */
[C---:B------:R-:W-:Y:S01]  /*159f0*/  ISETP.LT.AND P2, PT, R103.reuse, UR15, !P0 ;  /* 0x0000000f67007c0c */ /* 0x040fe2000c741270 */
[----:B------:R-:W-:Y:S01]  /*15a00*/  IMAD R103, R103, R33, RZ ;  /* 0x0000002167677224 */ /* 0x000fe200078e02ff */
[----:B------:R-:W-:-:S02]  /*15a10*/  PRMT R9, R5, 0x7632, R9 ;  /* 0x0000763205097816 */ /* 0x000fc40000000009 */
[----:B------:R-:W-:Y:S02]  /*15a20*/  LOP3.LUT R11, R0, 0x88, RZ, 0xfc, !PT ;  /* 0x00000088000b7812 */ /* 0x000fe400078efcff */
[CC--:B------:R-:W-:Y:S01]  /*15a30*/  LEA R10, P3, R102.reuse, R34.reuse, 0x1 ;  /* 0x00000022660a7211 */ /* 0x0c0fe200078608ff */
[----:B------:R0:W-:Y:S01]  /*15a40*/  @P4 STG.E.U16 desc[UR20][R2.64], R9 ;  /* 0x0000000902004986 */ /* 0x0001e2000c101514 */
[----:B------:R-:W-:Y:S02]  /*15a50*/  LEA R4, P6, R103, R34, 0x1 ;  /* 0x0000002267047211 */ /* 0x000fe400078c08ff */
[----:B------:R-:W-:Y:S02]  /*15a60*/  ISETP.LT.AND P4, PT, R11, UR15, !P0 ;  /* 0x0000000f0b007c0c */ /* 0x000fe4000c781270 */
[----:B------:R-:W-:Y:S02]  /*15a70*/  LEA.HI.X.SX32 R11, R102, R35, 0x1, P3 ;  /* 0x00000023660b7211 */ /* 0x000fe400018f0eff */
[C---:B------:R-:W-:Y:S01]  /*15a80*/  ISETP.LT.AND P3, PT, R104.reuse, UR15, !P0 ;  /* 0x0000000f68007c0c */ /* 0x040fe2000c761270 */
[----:B------:R-:W-:Y:S01]  /*15a90*/  IMAD R104, R104, R33, RZ ;  /* 0x0000002168687224 */ /* 0x000fe200078e02ff */
[----:B-1----:R-:W-:-:S02]  /*15aa0*/  LEA.HI.X.SX32 R5, R103, R35, 0x1, P6 ;  /* 0x0000002367057211 */ /* 0x002fc400030f0eff */
[----:B------:R-:W-:Y:S01]  /*15ab0*/  PRMT R13, R6, 0x7632, R13 ;  /* 0x00007632060d7816 */ /* 0x000fe2000000000d */
[----:B------:R1:W-:Y:S01]  /*15ac0*/  @P1 STG.E.U16 desc[UR20][R10.64], R6 ;  /* 0x000000060a001986 */ /* 0x0003e2000c101514 */
[----:B------:R-:W-:-:S03]  /*15ad0*/  LEA R8, P1, R104, R34, 0x1 ;  /* 0x0000002268087211 */ /* 0x000fc600078208ff */
[----:B------:R2:W-:Y:S01]  /*15ae0*/  @P2 STG.E.U16 desc[UR20][R4.64], R13 ;  /* 0x0000000d04002986 */ /* 0x0005e2000c101514 */
[C---:B------:R-:W-:Y:S01]  /*15af0*/  ISETP.LT.AND P2, PT, R105.reuse, UR15, !P0 ;  /* 0x0000000f69007c0c */ /* 0x040fe2000c741270 */
[----:B------:R-:W-:Y:S01]  /*15b00*/  IMAD R105, R105, R33, RZ ;  /* 0x0000002169697224 */ /* 0x000fe200078e02ff */
[----:B------:R-:W-:Y:S02]  /*15b10*/  LOP3.LUT R12, R0, 0x80, RZ, 0xfc, !PT ;  /* 0x00000080000c7812 */ /* 0x000fe400078efcff */
[----:B0-----:R-:W-:Y:S02]  /*15b20*/  LEA.HI.X.SX32 R9, R104, R35, 0x1, P1 ;  /* 0x0000002368097211 */ /* 0x001fe400008f0eff */
[----:B------:R-:W-:Y:S02]  /*15b30*/  LOP3.LUT R3, R0, 0x8c, RZ, 0xfc, !PT ;  /* 0x0000008c00037812 */ /* 0x000fe400078efcff */
[C---:B------:R-:W-:Y:S01]  /*15b40*/  ISETP.LT.AND P1, PT, R12.reuse, UR15, !P0 ;  /* 0x0000000f0c007c0c */ /* 0x040fe2000c721270 */
[----:B------:R-:W-:Y:S01]  /*15b50*/  IMAD R12, R12, R33, RZ ;  /* 0x000000210c0c7224 */ /* 0x000fe200078e02ff */
[----:B------:R-:W-:Y:S01]  /*15b60*/  LEA R2, P6, R105, R34, 0x1 ;  /* 0x0000002269027211 */ /* 0x000fe200078c08ff */
[----:B------:R0:W-:Y:S01]  /*15b70*/  @P3 STG.E.U16 desc[UR20][R8.64], R7 ;  /* 0x0000000708003986 */ /* 0x0001e2000c101514 */
[----:B------:R-:W-:-:S02]  /*15b80*/  ISETP.LT.AND P3, PT, R3, UR15, !P0 ;  /* 0x0000000f03007c0c */ /* 0x000fc4000c761270 */
[-C--:B------:R-:W-:Y:S01]  /*15b90*/  LEA.HI.X.SX32 R3, R105, R35.reuse, 0x1, P6 ;  /* 0x0000002369037211 */ /* 0x080fe200030f0eff */
[----:B-1----:R-:W-:Y:S01]  /*15ba0*/  IMAD R6, R33, 0x4, R12 ;  /* 0x0000000421067824 */ /* 0x002fe200078e020c */
[----:B--2---:R-:W-:Y:S02]  /*15bb0*/  LEA R4, P6, R12, R34, 0x1 ;  /* 0x000000220c047211 */ /* 0x004fe400078c08ff */
[----:B------:R-:W-:Y:S02]  /*15bc0*/  LOP3.LUT R10, R0, 0x90, RZ, 0xfc, !PT ;  /* 0x00000090000a7812 */ /* 0x000fe400078efcff */
[----:B0-----:R-:W-:Y:S02]  /*15bd0*/  PRMT R9, R7, 0x7632, R9 ;  /* 0x0000763207097816 */ /* 0x001fe40000000009 */
[----:B------:R-:W-:Y:S01]  /*15be0*/  LEA.HI.X.SX32 R5, R12, R35, 0x1, P6 ;  /* 0x000000230c057211 */ /* 0x000fe200030f0eff */
[----:B------:R-:W-:Y:S02]  /*15bf0*/  IMAD R12, R33, 0x4, R6 ;  /* 0x00000004210c7824 */ /* 0x000fe400078e0206 */
[----:B------:R0:W-:Y:S01]  /*15c00*/  @P2 STG.E.U16 desc[UR20][R2.64], R9 ;  /* 0x0000000902002986 */ /* 0x0001e2000c101514 */
[----:B------:R-:W-:-:S02]  /*15c10*/  ISETP.LT.AND P2, PT, R10, UR15, !P0 ;  /* 0x0000000f0a007c0c */ /* 0x000fc4000c741270 */
[-C--:B------:R-:W-:Y:S01]  /*15c20*/  LEA R10, P6, R6, R34.reuse, 0x1 ;  /* 0x00000022060a7211 */ /* 0x080fe200078c08ff */
[----:B------:R1:W-:Y:S01]  /*15c30*/  @P1 STG.E.U16 desc[UR20][R4.64], R24 ;  /* 0x0000001804001986 */ /* 0x0003e2000c101514 */
[----:B------:R-:W-:Y:S02]  /*15c40*/  LOP3.LUT R7, R0, 0x94, RZ, 0xfc, !PT ;  /* 0x0000009400077812 */ /* 0x000fe400078efcff */
[-C--:B------:R-:W-:Y:S02]  /*15c50*/  LEA.HI.X.SX32 R11, R6, R35.reuse, 0x1, P6 ;  /* 0x00000023060b7211 */ /* 0x080fe400030f0eff */
[C---:B------:R-:W-:Y:S01]  /*15c60*/  LEA R8, P6, R12.reuse, R34, 0x1 ;  /* 0x000000220c087211 */ /* 0x040fe200078c08ff */
[----:B------:R-:W-:Y:S01]  /*15c70*/  IMAD R6, R33, 0x4, R12 ;  /* 0x0000000421067824 */ /* 0x000fe200078e020c */
[----:B------:R-:W-:Y:S02]  /*15c80*/  ISETP.LT.AND P1, PT, R7, UR15, !P0 ;  /* 0x0000000f07007c0c */ /* 0x000fe4000c721270 */
[----:B0-----:R-:W-:-:S02]  /*15c90*/  LEA.HI.X.SX32 R9, R12, R35, 0x1, P6 ;  /* 0x000000230c097211 */ /* 0x001fc400030f0eff */
[----:B-1----:R-:W-:Y:S02]  /*15ca0*/  PRMT R5, R24, 0x7632, R5 ;  /* 0x0000763218057816 */ /* 0x002fe40000000005 */
[C---:B------:R-:W-:Y:S02]  /*15cb0*/  LOP3.LUT R7, R0.reuse, 0x98, RZ, 0xfc, !PT ;  /* 0x0000009800077812 */ /* 0x040fe400078efcff */
[----:B------:R-:W-:Y:S01]  /*15cc0*/  LOP3.LUT R3, R0, 0x9c, RZ, 0xfc, !PT ;  /* 0x0000009c00037812 */ /* 0x000fe200078efcff */
[----:B------:R0:W-:Y:S01]  /*15cd0*/  @P5 STG.E.U16 desc[UR20][R10.64], R5 ;  /* 0x000000050a005986 */ /* 0x0001e2000c101514 */
[----:B------:R-:W-:Y:S01]  /*15ce0*/  LEA R2, P6, R6, R34, 0x1 ;  /* 0x0000002206027211 */ /* 0x000fe200078c08ff */
[----:B------:R-:W-:Y:S02]  /*15cf0*/  IMAD R14, R33, 0x4, R6 ;  /* 0x00000004210e7824 */ /* 0x000fe400078e0206 */
[----:B------:R1:W-:Y:S01]  /*15d00*/  @P4 STG.E.U16 desc[UR20][R8.64], R25 ;  /* 0x0000001908004986 */ /* 0x0003e2000c101514 */
[----:B------:R-:W-:-:S02]  /*15d10*/  ISETP.LT.AND P4, PT, R3, UR15, !P0 ;  /* 0x0000000f03007c0c */ /* 0x000fc4000c781270 */
[----:B------:R-:W-:Y:S02]  /*15d20*/  ISETP.LT.AND P5, PT, R7, UR15, !P0 ;  /* 0x0000000f07007c0c */ /* 0x000fe4000c7a1270 */
[-C--:B------:R-:W-:Y:S02]  /*15d30*/  LEA.HI.X.SX32 R3, R6, R35.reuse, 0x1, P6 ;  /* 0x0000002306037211 */ /* 0x080fe400030f0eff */
[----:B------:R-:W2:Y:S01]  /*15d40*/  LDS.128 R4, [R32+0x2000] ;  /* 0x0020000020047984 */ /* 0x000ea20000000c00 */
[-C--:B------:R-:W-:Y:S01]  /*15d50*/  LEA R12, P6, R14, R34.reuse, 0x1 ;  /* 0x000000220e0c7211 */ /* 0x080fe200078c08ff */
[----:B0-----:R-:W-:Y:S01]  /*15d60*/  IMAD R10, R33, 0x4, R14 ;  /* 0x00000004210a7824 */ /* 0x001fe200078e020e */
[----:B------:R-:W-:Y:S02]  /*15d70*/  LOP3.LUT R11, R0, 0xa0, RZ, 0xfc, !PT ;  /* 0x000000a0000b7812 */ /* 0x000fe400078efcff */
[----:B-1----:R-:W-:Y:S02]  /*15d80*/  PRMT R9, R25, 0x7632, R9 ;  /* 0x0000763219097816 */ /* 0x002fe40000000009 */
[----:B------:R-:W-:Y:S01]  /*15d90*/  LEA.HI.X.SX32 R13, R14, R35, 0x1, P6 ;  /* 0x000000230e0d7211 */ /* 0x000fe200030f0eff */
[----:B------:R-:W-:Y:S01]  /*15da0*/  IMAD R14, R33, 0x4, R10 ;  /* 0x00000004210e7824 */ /* 0x000fe200078e020a */
[----:B------:R-:W-:Y:S01]  /*15db0*/  LEA R8, P6, R10, R34, 0x1 ;  /* 0x000000220a087211 */ /* 0x000fe200078c08ff */
[----:B------:R0:W-:Y:S01]  /*15dc0*/  @P3 STG.E.U16 desc[UR20][R2.64], R9 ;  /* 0x0000000902003986 */ /* 0x0001e2000c101514 */
[----:B------:R-:W-:-:S02]  /*15dd0*/  ISETP.LT.AND P3, PT, R11, UR15, !P0 ;  /* 0x0000000f0b007c0c */ /* 0x000fc4000c761270 */
[----:B------:R-:W-:Y:S01]  /*15de0*/  LOP3.LUT R11, R0, 0xa4, RZ, 0xfc, !PT ;  /* 0x000000a4000b7812 */ /* 0x000fe200078efcff */
[----:B------:R1:W-:Y:S01]  /*15df0*/  @P2 STG.E.U16 desc[UR20][R12.64], R26 ;  /* 0x0000001a0c002986 */ /* 0x0003e2000c101514 */
[----:B------:R-:W-:Y:S02]  /*15e00*/  IMAD R16, R33, 0x4, R14 ;  /* 0x0000000421107824 */ /* 0x000fe400078e020e */
[----:B------:R-:W-:Y:S02]  /*15e10*/  ISETP.LT.AND P2, PT, R11, UR15, !P0 ;  /* 0x0000000f0b007c0c */ /* 0x000fe4000c741270 */
[----:B0-----:R-:W-:Y:S02]  /*15e20*/  LEA.HI.X.SX32 R9, R10, R35, 0x1, P6 ;  /* 0x000000230a097211 */ /* 0x001fe400030f0eff */
[----:B------:R-:W-:Y:S02]  /*15e30*/  LEA R10, P6, R14, R34, 0x1 ;  /* 0x000000220e0a7211 */ /* 0x000fe400078c08ff */
[----:B-1----:R-:W-:-:S02]  /*15e40*/  PRMT R13, R26, 0x7632, R13 ;  /* 0x000076321a0d7816 */ /* 0x002fc4000000000d */
[-C--:B------:R-:W-:Y:S02]  /*15e50*/  LEA.HI.X.SX32 R11, R14, R35.reuse, 0x1, P6 ;  /* 0x000000230e0b7211 */ /* 0x080fe400030f0eff */
[----:B------:R-:W-:Y:S01]  /*15e60*/  LOP3.LUT R3, R0, 0xac, RZ, 0xfc, !PT ;  /* 0x000000ac00037812 */ /* 0x000fe200078efcff */
[----:B------:R0:W-:Y:S01]  /*15e70*/  @P1 STG.E.U16 desc[UR20][R8.64], R13 ;  /* 0x0000000d08001986 */ /* 0x0001e2000c101514 */
[CC--:B------:R-:W-:Y:S01]  /*15e80*/  LEA R2, P6, R16.reuse, R34.reuse, 0x1 ;  /* 0x0000002210027211 */ /* 0x0c0fe200078c08ff */
[----:B------:R-:W-:Y:S02]  /*15e90*/  IMAD R14, R33, 0x4, R16 ;  /* 0x00000004210e7824 */ /* 0x000fe400078e0210 */
[----:B------:R1:W-:Y:S01]  /*15ea0*/  @P5 STG.E.U16 desc[UR20][R10.64], R27 ;  /* 0x0000001b0a005986 */ /* 0x0003e2000c101514 */
[----:B------:R-:W-:Y:S02]  /*15eb0*/  ISETP.LT.AND P5, PT, R3, UR15, !P0 ;  /* 0x0000000f03007c0c */ /* 0x000fe4000c7a1270 */
[----:B------:R-:W-:Y:S01]  /*15ec0*/  LEA.HI.X.SX32 R3, R16, R35, 0x1, P6 ;  /* 0x0000002310037211 */ /* 0x000fe200030f0eff */
[----:B------:R-:W-:Y:S01]  /*15ed0*/  IMAD R16, R33, 0x4, R14 ;  /* 0x0000000421107824 */ /* 0x000fe200078e020e */
[----:B------:R-:W-:-:S02]  /*15ee0*/  LEA R12, P6, R14, R34, 0x1 ;  /* 0x000000220e0c7211 */ /* 0x000fc400078c08ff */
[----:B0-----:R-:W-:Y:S02]  /*15ef0*/  PRMT R9, R27, 0x7632, R9 ;  /* 0x000076321b097816 */ /* 0x001fe40000000009 */
[C---:B------:R-:W-:Y:S02]  /*15f00*/  LOP3.LUT R8, R0.reuse, 0xb0, RZ, 0xfc, !PT ;  /* 0x000000b000087812 */ /* 0x040fe400078efcff */
[----:B------:R-:W-:Y:S01]  /*15f10*/  LOP3.LUT R15, R0, 0xa8, RZ, 0xfc, !PT ;  /* 0x000000a8000f7812 */ /* 0x000fe200078efcff */
[----:B------:R0:W-:Y:S01]  /*15f20*/  @P4 STG.E.U16 desc[UR20][R2.64], R9 ;  /* 0x0000000902004986 */ /* 0x0001e2000c101514 */
[----:B------:R-:W-:Y:S02]  /*15f30*/  LEA.HI.X.SX32 R13, R14, R35, 0x1, P6 ;  /* 0x000000230e0d7211 */ /* 0x000fe400030f0eff */
[----:B------:R-:W-:Y:S01]  /*15f40*/  ISETP.LT.AND P4, PT, R8, UR15, !P0 ;  /* 0x0000000f08007c0c */ /* 0x000fe2000c781270 */
[----:B------:R-:W-:Y:S01]  /*15f50*/  IMAD R14, R33, 0x4, R16 ;  /* 0x00000004210e7824 */ /* 0x000fe200078e0210 */
[----:B------:R-:W-:-:S02]  /*15f60*/  LEA R8, P6, R16, R34, 0x1 ;  /* 0x0000002210087211 */ /* 0x000fc400078c08ff */
[----:B-1----:R-:W-:Y:S02]  /*15f70*/  LOP3.LUT R10, R0, 0xb4, RZ, 0xfc, !PT ;  /* 0x000000b4000a7812 */ /* 0x002fe400078efcff */
[----:B------:R-:W-:Y:S01]  /*15f80*/  ISETP.LT.AND P1, PT, R15, UR15, !P0 ;  /* 0x0000000f0f007c0c */ /* 0x000fe2000c721270 */
[----:B--2---:R1:W-:Y:S01]  /*15f90*/  @P3 STG.E.U16 desc[UR20][R12.64], R4 ;  /* 0x000000040c003986 */ /* 0x0043e2000c101514 */
[----:B------:R-:W-:Y:S02]  /*15fa0*/  PRMT R11, R4, 0x7632, R11 ;  /* 0x00007632040b7816 */ /* 0x000fe4000000000b */
[----:B0-----:R-:W-:Y:S02]  /*15fb0*/  LEA.HI.X.SX32 R9, R16, R35, 0x1, P6 ;  /* 0x0000002310097211 */ /* 0x001fe400030f0eff */
[----:B------:R-:W-:Y:S02]  /*15fc0*/  ISETP.LT.AND P3, PT, R10, UR15, !P0 ;  /* 0x0000000f0a007c0c */ /* 0x000fe4000c761270 */
[----:B------:R-:W-:Y:S01]  /*15fd0*/  LEA R10, P6, R14, R34, 0x1 ;  /* 0x000000220e0a7211 */ /* 0x000fe200078c08ff */
[----:B------:R-:W-:Y:S01]  /*15fe0*/  IMAD R16, R33, 0x4, R14 ;  /* 0x0000000421107824 */ /* 0x000fe200078e020e */
[----:B------:R0:W-:Y:S01]  /*15ff0*/  @P2 STG.E.U16 desc[UR20][R8.64], R11 ;  /* 0x0000000b08002986 */ /* 0x0001e2000c101514 */
[----:B------:R-:W-:-:S02]  /*16000*/  LOP3.LUT R3, R0, 0xbc, RZ, 0xfc, !PT ;  /* 0x000000bc00037812 */ /* 0x000fc400078efcff */
[----:B-1----:R-:W-:Y:S01]  /*16010*/  IMAD R4, R33, 0x4, R16 ;  /* 0x0000000421047824 */ /* 0x002fe200078e0210 */
[----:B0-----:R-:W-:Y:S02]  /*16020*/  LEA.HI.X.SX32 R11, R14, R35, 0x1, P6 ;  /* 0x000000230e0b7211 */ /* 0x001fe400030f0eff */
[----:B------:R-:W-:-:S03]  /*16030*/  LEA R2, P6, R16, R34, 0x1 ;  /* 0x0000002210027211 */ /* 0x000fc600078c08ff */
[----:B------:R0:W-:Y:S01]  /*16040*/  @P1 STG.E.U16 desc[UR20][R10.64], R5 ;  /* 0x000000050a001986 */ /* 0x0001e2000c101514 */
[----:B------:R-:W-:Y:S02]  /*16050*/  ISETP.LT.AND P1, PT, R3, UR15, !P0 ;  /* 0x0000000f03007c0c */ /* 0x000fe4000c721270 */
[----:B------:R-:W-:Y:S02]  /*16060*/  LEA.HI.X.SX32 R3, R16, R35, 0x1, P6 ;  /* 0x0000002310037211 */ /* 0x000fe400030f0eff */
[----:B------:R-:W-:Y:S01]  /*16070*/  PRMT R9, R5, 0x7632, R9 ;  /* 0x0000763205097816 */ /* 0x000fe20000000009 */
[----:B------:R-:W-:Y:S01]  /*16080*/  IMAD R14, R33, 0x4, R4 ;  /* 0x00000004210e7824 */ /* 0x000fe200078e0204 */
[----:B------:R-:W-:Y:S02]  /*16090*/  LEA R12, P6, R4, R34, 0x1 ;  /* 0x00000022040c7211 */ /* 0x000fe400078c08ff */
[C---:B------:R-:W-:Y:S01]  /*160a0*/  LOP3.LUT R8, R0.reuse, 0xc0, RZ, 0xfc, !PT ;  /* 0x000000c000087812 */ /* 0x040fe200078efcff */
[----:B------:R1:W-:Y:S01]  /*160b0*/  @P5 STG.E.U16 desc[UR20][R2.64], R9 ;  /* 0x0000000902005986 */ /* 0x0003e2000c101514 */
[----:B------:R-:W-:-:S02]  /*160c0*/  LOP3.LUT R15, R0, 0xb8, RZ, 0xfc, !PT ;  /* 0x000000b8000f7812 */ /* 0x000fc400078efcff */
[-C--:B------:R-:W-:Y:S02]  /*160d0*/  LEA.HI.X.SX32 R13, R4, R35.reuse, 0x1, P6 ;  /* 0x00000023040d7211 */ /* 0x080fe400030f0eff */
[----:B------:R-:W-:Y:S01]  /*160e0*/  ISETP.LT.AND P5, PT, R8, UR15, !P0 ;  /* 0x0000000f08007c0c */ /* 0x000fe2000c7a1270 */
[----:B0-----:R-:W-:Y:S01]  /*160f0*/  IMAD R10, R33, 0x4, R14 ;  /* 0x00000004210a7824 */ /* 0x001fe200078e020e */
[----:B------:R-:W-:Y:S02]  /*16100*/  LEA R8, P6, R14, R34, 0x1 ;  /* 0x000000220e087211 */ /* 0x000fe400078c08ff */
[----:B------:R-:W-:Y:S02]  /*16110*/  LOP3.LUT R4, R0, 0xc4, RZ, 0xfc, !PT ;  /* 0x000000c400047812 */ /* 0x000fe400078efcff */
[----:B------:R-:W-:Y:S01]  /*16120*/  ISETP.LT.AND P2, PT, R15, UR15, !P0 ;  /* 0x0000000f0f007c0c */ /* 0x000fe2000c741270 */
[----:B------:R0:W-:Y:S01]  /*16130*/  @P4 STG.E.U16 desc[UR20][R12.64], R6 ;  /* 0x000000060c004986 */ /* 0x0001e2000c101514 */
[----:B-1----:R-:W-:-:S02]  /*16140*/  LEA.HI.X.SX32 R9, R14, R35, 0x1, P6 ;  /* 0x000000230e097211 */ /* 0x002fc400030f0eff */
[----:B------:R-:W-:Y:S02]  /*16150*/  PRMT R5, R6, 0x7632, R5 ;  /* 0x0000763206057816 */ /* 0x000fe40000000005 */
[----:B------:R-:W-:Y:S02]  /*16160*/  ISETP.LT.AND P4, PT, R4, UR15, !P0 ;  /* 0x0000000f04007c0c */ /* 0x000fe4000c781270 */
[----:B------:R-:W-:Y:S01]  /*16170*/  LEA R4, P6, R10, R34, 0x1 ;  /* 0x000000220a047211 */ /* 0x000fe200078c08ff */
[C---:B------:R-:W-:Y:S01]  /*16180*/  IMAD R14, R33.reuse, 0x4, R10 ;  /* 0x00000004210e7824 */ /* 0x040fe200078e020a */
[----:B------:R1:W-:Y:S01]  /*16190*/  @P3 STG.E.U16 desc[UR20][R8.64], R5 ;  /* 0x0000000508003986 */ /* 0x0003e2000c101514 */
[C---:B------:R-:W-:Y:S02]  /*161a0*/  LOP3.LUT R3, R0.reuse, 0xcc, RZ, 0xfc, !PT ;  /* 0x000000cc00037812 */ /* 0x040fe400078efcff */
[----:B0-----:R-:W-:Y:S01]  /*161b0*/  IMAD R6, R33, 0x4, R14 ;  /* 0x0000000421067824 */ /* 0x001fe200078e020e */
[----:B------:R-:W-:-:S02]  /*161c0*/  LOP3.LUT R11, R0, 0xc8, RZ, 0xfc, !PT ;  /* 0x000000c8000b7812 */ /* 0x000fc400078efcff */
[----:B-1----:R-:W-:Y:S02]  /*161d0*/  LEA.HI.X.SX32 R5, R10, R35, 0x1, P6 ;  /* 0x000000230a057211 */ /* 0x002fe400030f0eff */
[----:B------:R-:W-:-:S03]  /*161e0*/  LEA R2, P6, R14, R34, 0x1 ;  /* 0x000000220e027211 */ /* 0x000fc600078c08ff */
[----:B------:R0:W-:Y:S01]  /*161f0*/  @P2 STG.E.U16 desc[UR20][R4.64], R7 ;  /* 0x0000000704002986 */ /* 0x0001e2000c101514 */
[----:B------:R-:W-:Y:S02]  /*16200*/  ISETP.LT.AND P2, PT, R3, UR15, !P0 ;  /* 0x0000000f03007c0c */ /* 0x000fe4000c741270 */
[-C--:B------:R-:W-:Y:S02]  /*16210*/  LEA.HI.X.SX32 R3, R14, R35.reuse, 0x1, P6 ;  /* 0x000000230e037211 */ /* 0x080fe400030f0eff */
[----:B------:R-:W-:Y:S01]  /*16220*/  PRMT R9, R7, 0x7632, R9 ;  /* 0x0000763207097816 */ /* 0x000fe20000000009 */
[----:B------:R-:W-:Y:S01]  /*16230*/  IMAD R12, R33, 0x4, R6 ;  /* 0x00000004210c7824 */ /* 0x000fe200078e0206 */
[----:B------:R-:W-:Y:S02]  /*16240*/  LEA R10, P6, R6, R34, 0x1 ;  /* 0x00000022060a7211 */ /* 0x000fe400078c08ff */
[----:B------:R-:W-:Y:S01]  /*16250*/  LOP3.LUT R8, R0, 0xd0, RZ, 0xfc, !PT ;  /* 0x000000d000087812 */ /* 0x000fe200078efcff */
[----:B------:R1:W-:Y:S01]  /*16260*/  @P1 STG.E.U16 desc[UR20][R2.64], R9 ;  /* 0x0000000902001986 */ /* 0x0003e2000c101514 */
[----:B------:R-:W-:Y:S01]  /*16270*/  ISETP.LT.AND P3, PT, R11, UR15, !P0 ;  /* 0x0000000f0b007c0c */ /* 0x000fe2000c761270 */
[----:B0-----:R-:W-:Y:S01]  /*16280*/  IMAD R4, R33, 0x4, R12 ;  /* 0x0000000421047824 */ /* 0x001fe200078e020c */
[----:B------:R-:W-:-:S02]  /*16290*/  LEA.HI.X.SX32 R11, R6, R35, 0x1, P6 ;  /* 0x00000023060b7211 */ /* 0x000fc400030f0eff */
[----:B------:R-:W-:Y:S02]  /*162a0*/  ISETP.LT.AND P1, PT, R8, UR15, !P0 ;  /* 0x0000000f08007c0c */ /* 0x000fe4000c721270 */
[----:B------:R-:W-:-:S04]  /*162b0*/  LEA R8, P6, R12, R34, 0x1 ;  /* 0x000000220c087211 */ /* 0x000fc800078c08ff */
[-C--:B-1----:R-:W-:Y:S02]  /*162c0*/  LEA.HI.X.SX32 R9, R12, R35.reuse, 0x1, P6 ;  /* 0x000000230c097211 */ /* 0x082fe400030f0eff */
[----:B------:R-:W-:Y:S01]  /*162d0*/  LEA R12, P6, R4, R34, 0x1 ;  /* 0x00000022040c7211 */ /* 0x000fe200078c08ff */
[----:B------:R0:W-:Y:S01]  /*162e0*/  @P5 STG.E.U16 desc[UR20][R10.64], R28 ;  /* 0x0000001c0a005986 */ /* 0x0001e2000c101514 */
[----:B------:R-:W-:Y:S02]  /*162f0*/  LOP3.LUT R5, R0, 0xd4, RZ, 0xfc, !PT ;  /* 0x000000d400057812 */ /* 0x000fe400078efcff */
[----:B------:R-:W-:Y:S01]  /*16300*/  LEA.HI.X.SX32 R13, R4, R35, 0x1, P6 ;  /* 0x00000023040d7211 */ /* 0x000fe200030f0eff */
[----:B------:R-:W-:Y:S01]  /*16310*/  IMAD R4, R33, 0x4, R4 ;  /* 0x0000000421047824 */ /* 0x000fe200078e0204 */
[----:B------:R-:W-:Y:S02]  /*16320*/  ISETP.LT.AND P5, PT, R5, UR15, !P0 ;  /* 0x0000000f05007c0c */ /* 0x000fe4000c7a1270 */
[----:B------:R-:W-:-:S02]  /*16330*/  LOP3.LUT R5, R0, 0xd8, RZ, 0xfc, !PT ;  /* 0x000000d800057812 */ /* 0x000fc400078efcff */
[----:B------:R-:W-:Y:S02]  /*16340*/  LOP3.LUT R3, R0, 0xdc, RZ, 0xfc, !PT ;  /* 0x000000dc00037812 */ /* 0x000fe400078efcff */
[----:B0-----:R-:W-:Y:S02]  /*16350*/  PRMT R11, R28, 0x7632, R11 ;  /* 0x000076321c0b7816 */ /* 0x001fe4000000000b */
[----:B------:R-:W-:-:S03]  /*16360*/  LEA R2, P6, R4, R34, 0x1 ;  /* 0x0000002204027211 */ /* 0x000fc600078c08ff */
[----:B------:R0:W-:Y:S01]  /*16370*/  @P4 STG.E.U16 desc[UR20][R8.64], R11 ;  /* 0x0000000b08004986 */ /* 0x0001e2000c101514 */
[----:B------:R-:W-:Y:S01]  /*16380*/  ISETP.LT.AND P4, PT, R5, UR15, !P0 ;  /* 0x0000000f05007c0c */ /* 0x000fe2000c781270 */
[----:B------:R-:W-:Y:S02]  /*16390*/  IMAD R10, R33, 0x4, R4 ;  /* 0x00000004210a7824 */ /* 0x000fe400078e0204 */
[----:B------:R1:W-:Y:S01]  /*163a0*/  @P3 STG.E.U16 desc[UR20][R12.64], R29 ;  /* 0x0000001d0c003986 */ /* 0x0003e2000c101514 */
[----:B------:R-:W-:Y:S02]  /*163b0*/  ISETP.LT.AND P3, PT, R3, UR15, !P0 ;  /* 0x0000000f03007c0c */ /* 0x000fe4000c761270 */
[----:B------:R-:W-:Y:S02]  /*163c0*/  LEA.HI.X.SX32 R3, R4, R35, 0x1, P6 ;  /* 0x0000002304037211 */ /* 0x000fe400030f0eff */
[----:B------:R-:W2:Y:S01]  /*163d0*/  LDS.128 R4, [R32+0x3000] ;  /* 0x0030000020047984 */ /* 0x000ea20000000c00 */
[----:B------:R-:W-:Y:S01]  /*163e0*/  IMAD R14, R33, 0x4, R10 ;  /* 0x00000004210e7824 */ /* 0x000fe200078e020a */
[----:B0-----:R-:W-:-:S02]  /*163f0*/  LEA R8, P6, R10, R34, 0x1 ;  /* 0x000000220a087211 */ /* 0x001fc400078c08ff */
[----:B------:R-:W-:Y:S02]  /*16400*/  LOP3.LUT R11, R0, 0xe0, RZ, 0xfc, !PT ;  /* 0x000000e0000b7812 */ /* 0x000fe400078efcff */
[----:B-1----:R-:W-:Y:S02]  /*16410*/  PRMT R13, R29, 0x7632, R13 ;  /* 0x000076321d0d7816 */ /* 0x002fe4000000000d */
[----:B------:R-:W-:-:S03]  /*16420*/  LEA.HI.X.SX32 R9, R10, R35, 0x1, P6 ;  /* 0x000000230a097211 */ /* 0x000fc600030f0eff */
[----:B------:R0:W-:Y:S01]  /*16430*/  @P2 STG.E.U16 desc[UR20][R2.64], R13 ;  /* 0x0000000d02002986 */ /* 0x0001e2000c101514 */
[----:B------:R-:W-:Y:S01]  /*16440*/  ISETP.LT.AND P2, PT, R11, UR15, !P0 ;  /* 0x0000000f0b007c0c */ /* 0x000fe2000c741270 */
[----:B------:R-:W-:Y:S01]  /*16450*/  IMAD R16, R33, 0x4, R14 ;  /* 0x0000000421107824 */ /* 0x000fe200078e020e */
[----:B------:R-:W-:Y:S02]  /*16460*/  LOP3.LUT R11, R0, 0xe4, RZ, 0xfc, !PT ;  /* 0x000000e4000b7812 */ /* 0x000fe400078efcff */
[CC--:B------:R-:W-:Y:S01]  /*16470*/  LEA R10, P6, R14.reuse, R34.reuse, 0x1 ;  /* 0x000000220e0a7211 */ /* 0x0c0fe200078c08ff */
[----:B------:R1:W-:Y:S01]  /*16480*/  @P1 STG.E.U16 desc[UR20][R8.64], R30 ;  /* 0x0000001e08001986 */ /* 0x0003e2000c101514 */
[----:B------:R-:W-:Y:S02]  /*16490*/  ISETP.LT.AND P1, PT, R11, UR15, !P0 ;  /* 0x0000000f0b007c0c */ /* 0x000fe4000c721270 */
[----:B------:R-:W-:Y:S02]  /*164a0*/  LEA.HI.X.SX32 R11, R14, R35, 0x1, P6 ;  /* 0x000000230e0b7211 */ /* 0x000fe400030f0eff */
[----:B------:R-:W-:Y:S01]  /*164b0*/  LEA R12, P6, R16, R34, 0x1 ;  /* 0x00000022100c7211 */ /* 0x000fe200078c08ff */
[----:B------:R-:W-:Y:S01]  /*164c0*/  IMAD R14, R33, 0x4, R16 ;  /* 0x00000004210e7824 */ /* 0x000fe200078e0210 */
[----:B0-----:R-:W-:-:S02]  /*164d0*/  LOP3.LUT R3, R0, 0xec, RZ, 0xfc, !PT ;  /* 0x000000ec00037812 */ /* 0x001fc400078efcff */
[----:B------:R-:W-:Y:S02]  /*164e0*/  LEA.HI.X.SX32 R13, R16, R35, 0x1, P6 ;  /* 0x00000023100d7211 */ /* 0x000fe400030f0eff */
[----:B-1----:R-:W-:Y:S01]  /*164f0*/  PRMT R9, R30, 0x7632, R9 ;  /* 0x000076321e097816 */ /* 0x002fe20000000009 */
[----:B------:R-:W-:Y:S01]  /*16500*/  IMAD R16, R33, 0x4, R14 ;  /* 0x0000000421107824 */ /* 0x000fe200078e020e */
[----:B------:R-:W-:-:S03]  /*16510*/  LEA R2, P6, R14, R34, 0x1 ;  /* 0x000000220e027211 */ /* 0x000fc600078c08ff */
[----:B------:R0:W-:Y:S04]  /*16520*/  @P5 STG.E.U16 desc[UR20][R10.64], R9 ;  /* 0x000000090a005986 */ /* 0x0001e8000c101514 */
[----:B------:R1:W-:Y:S01]  /*16530*/  @P4 STG.E.U16 desc[UR20][R12.64], R31 ;  /* 0x0000001f0c004986 */ /* 0x0003e2000c101514 */
[----:B------:R-:W-:Y:S02]  /*16540*/  ISETP.LT.AND P4, PT, R3, UR15, !P0 ;  /* 0x0000000f03007c0c */ /* 0x000fe4000c781270 */
[----:B------:R-:W-:Y:S01]  /*16550*/  LEA.HI.X.SX32 R3, R14, R35, 0x1, P6 ;  /* 0x000000230e037211 */ /* 0x000fe200030f0eff */
[----:B------:R-:W-:Y:S01]  /*16560*/  IMAD R14, R33, 0x4, R16 ;  /* 0x00000004210e7824 */ /* 0x000fe200078e0210 */
[----:B------:R-:W-:Y:S02]  /*16570*/  LEA R8, P6, R16, R34, 0x1 ;  /* 0x0000002210087211 */ /* 0x000fe400078c08ff */
[----:B0-----:R-:W-:-:S02]  /*16580*/  PRMT R11, R31, 0x7632, R11 ;  /* 0x000076321f0b7816 */ /* 0x001fc4000000000b */
[-C--:B------:R-:W-:Y:S01]  /*16590*/  LEA.HI.X.SX32 R9, R16, R35.reuse, 0x1, P6 ;  /* 0x0000002310097211 */ /* 0x080fe200030f0eff */
[C---:B------:R-:W-:Y:S01]  /*165a0*/  IMAD R16, R33.reuse, 0x4, R14 ;  /* 0x0000000421107824 */ /* 0x040fe200078e020e */
[----:B------:R-:W-:Y:S01]  /*165b0*/  LEA R10, P6, R14, R34, 0x1 ;  /* 0x000000220e0a7211 */ /* 0x000fe200078c08ff */
[----:B------:R0:W-:Y:S01]  /*165c0*/  @P3 STG.E.U16 desc[UR20][R2.64], R11 ;  /* 0x0000000b02003986 */ /* 0x0001e2000c101514 */
[C---:B-1----:R-:W-:Y:S02]  /*165d0*/  LOP3.LUT R12, R0.reuse, 0xf4, RZ, 0xfc, !PT ;  /* 0x000000f4000c7812 */ /* 0x042fe400078efcff */
[----:B------:R-:W-:Y:S01]  /*165e0*/  LOP3.LUT R15, R0, 0xe8, RZ, 0xfc, !PT ;  /* 0x000000e8000f7812 */ /* 0x000fe200078efcff */
[----:B--2---:R1:W-:Y:S01]  /*165f0*/  @P2 STG.E.U16 desc[UR20][R8.64], R4 ;  /* 0x0000000408002986 */ /* 0x0043e2000c101514 */
[----:B0-----:R-:W-:Y:S01]  /*16600*/  LEA.HI.X.SX32 R11, R14, R35, 0x1, P6 ;  /* 0x000000230e0b7211 */ /* 0x001fe200030f0eff */
[----:B------:R-:W-:Y:S01]  /*16610*/  IMAD R14, R33, 0x4, R16 ;  /* 0x00000004210e7824 */ /* 0x000fe200078e0210 */
[----:B------:R-:W-:-:S03]  /*16620*/  PRMT R3, R4, 0x7632, R3 ;  /* 0x0000763204037816 */ /* 0x000fc60000000003 */
[C---:B------:R-:W-:Y:S01]  /*16630*/  IMAD R18, R33.reuse, 0x4, R14 ;  /* 0x0000000421127824 */ /* 0x040fe200078e020e */
[----:B------:R-:W-:Y:S01]  /*16640*/  ISETP.LT.AND P2, PT, R12, UR15, !P0 ;  /* 0x0000000f0c007c0c */ /* 0x000fe2000c741270 */
[----:B------:R0:W-:Y:S01]  /*16650*/  @P1 STG.E.U16 desc[UR20][R10.64], R3 ;  /* 0x000000030a001986 */ /* 0x0001e2000c101514 */
[-C--:B------:R-:W-:Y:S01]  /*16660*/  LEA R2, P1, R14, R34.reuse, 0x1 ;  /* 0x000000220e027211 */ /* 0x080fe200078208ff */
[----:B------:R-:W-:Y:S01]  /*16670*/  IMAD R20, R33, 0x4, R18 ;  /* 0x0000000421147824 */ /* 0x000fe200078e0212 */
[----:B------:R-:W-:Y:S02]  /*16680*/  LEA R12, P6, R16, R34, 0x1 ;  /* 0x00000022100c7211 */ /* 0x000fe400078c08ff */
[----:B------:R-:W-:Y:S02]  /*16690*/  ISETP.LT.AND P5, PT, R15, UR15, !P0 ;  /* 0x0000000f0f007c0c */ /* 0x000fe4000c7a1270 */
[----:B------:R-:W-:Y:S01]  /*166a0*/  LOP3.LUT R15, R0, 0xf0, RZ, 0xfc, !PT ;  /* 0x000000f0000f7812 */ /* 0x000fe200078efcff */
[----:B-1----:R-:W-:Y:S01]  /*166b0*/  IMAD R4, R33, 0x4, R20 ;  /* 0x0000000421047824 */ /* 0x002fe200078e0214 */
[----:B------:R-:W-:-:S02]  /*166c0*/  LEA.HI.X.SX32 R13, R16, R35, 0x1, P6 ;  /* 0x00000023100d7211 */ /* 0x000fc400030f0eff */
[----:B0-----:R-:W-:Y:S02]  /*166d0*/  LEA.HI.X.SX32 R3, R14, R35, 0x1, P1 ;  /* 0x000000230e037211 */ /* 0x001fe400008f0eff */
[-C--:B------:R-:W-:Y:S02]  /*166e0*/  LEA R14, P1, R20, R34.reuse, 0x1 ;  /* 0x00000022140e7211 */ /* 0x080fe400078208ff */
[----:B------:R-:W-:Y:S02]  /*166f0*/  LEA R8, P6, R18, R34, 0x1 ;  /* 0x0000002212087211 */ /* 0x000fe400078c08ff */
[C---:B------:R-:W-:Y:S02]  /*16700*/  LOP3.LUT R19, R0.reuse, 0xf8, RZ, 0xfc, !PT ;  /* 0x000000f800137812 */ /* 0x040fe400078efcff */
[----:B------:R-:W-:Y:S02]  /*16710*/  LOP3.LUT R0, R0, 0xfc, RZ, 0xfc, !PT ;  /* 0x000000fc00007812 */ /* 0x000fe400078efcff */
[----:B------:R-:W-:-:S02]  /*16720*/  ISETP.LT.AND P3, PT, R15, UR15, !P0 ;  /* 0x0000000f0f007c0c */ /* 0x000fc4000c761270 */
[-C--:B------:R-:W-:Y:S01]  /*16730*/  LEA.HI.X.SX32 R15, R20, R35.reuse, 0x1, P1 ;  /* 0x00000023140f7211 */ /* 0x080fe200008f0eff */
[----:B------:R-:W-:Y:S01]  /*16740*/  IMAD R33, R33, 0x4, R4 ;  /* 0x0000000421217824 */ /* 0x000fe200078e0204 */
[-C--:B------:R-:W-:Y:S02]  /*16750*/  LEA.HI.X.SX32 R9, R18, R35.reuse, 0x1, P6 ;  /* 0x0000002312097211 */ /* 0x080fe400030f0eff */
[----:B------:R-:W-:Y:S02]  /*16760*/  ISETP.LT.AND P1, PT, R19, UR15, !P0 ;  /* 0x0000000f13007c0c */ /* 0x000fe4000c721270 */
[----:B------:R-:W-:Y:S02]  /*16770*/  LEA R16, P6, R4, R34, 0x1 ;  /* 0x0000002204107211 */ /* 0x000fe400078c08ff */
[----:B------:R-:W-:Y:S02]  /*16780*/  ISETP.LT.AND P0, PT, R0, UR15, !P0 ;  /* 0x0000000f00007c0c */ /* 0x000fe4000c701270 */
[----:B------:R-:W-:Y:S01]  /*16790*/  PRMT R0, R5, 0x7632, R0 ;  /* 0x0000763205007816 */ /* 0x000fe20000000000 */
[----:B------:R-:W-:Y:S01]  /*167a0*/  @P5 STG.E.U16 desc[UR20][R12.64], R5 ;  /* 0x000000050c005986 */ /* 0x000fe2000c101514 */
[----:B------:R-:W-:-:S02]  /*167b0*/  LEA.HI.X.SX32 R17, R4, R35, 0x1, P6 ;  /* 0x0000002304117211 */ /* 0x000fc400030f0eff */
[----:B------:R-:W-:Y:S01]  /*167c0*/  LEA R34, P6, R33, R34, 0x1 ;  /* 0x0000002221227211 */ /* 0x000fe200078c08ff */
[----:B------:R0:W-:Y:S01]  /*167d0*/  @P4 STG.E.U16 desc[UR20][R2.64], R0 ;  /* 0x0000000002004986 */ /* 0x0001e2000c101514 */
[----:B------:R-:W-:Y:S02]  /*167e0*/  PRMT R4, R7, 0x7632, R4 ;  /* 0x0000763207047816 */ /* 0x000fe40000000004 */
[----:B------:R-:W-:Y:S01]  /*167f0*/  LEA.HI.X.SX32 R35, R33, R35, 0x1, P6 ;  /* 0x0000002321237211 */ /* 0x000fe200030f0eff */
[----:B------:R1:W-:Y:S01]  /*16800*/  @P3 STG.E.U16 desc[UR20][R8.64], R6 ;  /* 0x0000000608003986 */ /* 0x0003e2000c101514 */
[----:B0-----:R-:W-:-:S05]  /*16810*/  PRMT R3, R6, 0x7632, R3 ;  /* 0x0000763206037816 */ /* 0x001fca0000000003 */
[----:B------:R1:W-:Y:S04]  /*16820*/  @P2 STG.E.U16 desc[UR20][R14.64], R3 ;  /* 0x000000030e002986 */ /* 0x0003e8000c101514 */
[----:B------:R1:W-:Y:S04]  /*16830*/  @P1 STG.E.U16 desc[UR20][R16.64], R7 ;  /* 0x0000000710001986 */ /* 0x0003e8000c101514 */
[----:B------:R1:W-:Y:S01]  /*16840*/  @P0 STG.E.U16 desc[UR20][R34.64], R4 ;  /* 0x0000000422000986 */ /* 0x0003e2000c101514 */
[----:B------:R-:W-:Y:S06]  /*16850*/  BAR.SYNC.DEFER_BLOCKING 0x0 ;  /* 0x0000000000007b1d */ /* 0x000fec0000010000 */
[----:B------:R-:W-:Y:S05]  /*16860*/  BRA.U UP0, `(.L_x_13) ;  /* 0x0000000100a07547 */ /* 0x000fea000b800000 */
[----:B------:R-:W0:Y:S01]  /*16870*/  S2UR UR5, SR_CgaCtaId ;  /* 0x00000000000579c3 */ /* 0x000e220000008800 */
[----:B------:R-:W-:Y:S01]  /*16880*/  NOP ;  /* 0x0000000000007918 */ /* 0x000fe20000000000 */
[----:B------:R-:W-:Y:S01]  /*16890*/  UMOV UR4, 0x50 ;  /* 0x0000005000047882 */ /* 0x000fe20000000000 */
[----:B------:R-:W-:Y:S02]  /*168a0*/  IMAD.U32 R0, RZ, RZ, UR8 ;  /* 0x00000008ff007e24 */ /* 0x000fe4000f8e00ff */
[----:B-1----:R-:W-:Y:S02]  /*168b0*/  IMAD.MOV.U32 R3, RZ, RZ, 0xff ;  /* 0x000000ffff037424 */ /* 0x002fe400078e00ff */
[----:B------:R-:W-:Y:S01]  /*168c0*/  IMAD.MOV.U32 R7, RZ, RZ, 0x1 ;  /* 0x00000001ff077424 */ /* 0x000fe200078e00ff */
[----:B------:R-:W-:-:S04]  /*168d0*/  LOP3.LUT R0, R0, 0xffff, RZ, 0xc0, !PT ;  /* 0x0000ffff00007812 */ /* 0x000fc800078ec0ff */
[----:B------:R-:W-:-:S05]  /*168e0*/  SHF.R.U32.HI R0, RZ, 0x5, R0 ;  /* 0x00000005ff007819 */ /* 0x000fca0000011600 */
[----:B------:R-:W-:Y:S01]  /*168f0*/  VIADD R2, R0, 0x10 ;  /* 0x0000001000027836 */ /* 0x000fe20000000000 */
[----:B------:R-:W-:Y:S01]  /*16900*/  SHF.L.U32 R0, R3, R0, RZ ;  /* 0x0000000003007219 */ /* 0x000fe200000006ff */
[----:B0-----:R-:W-:-:S03]  /*16910*/  ULEA UR6, UR5, UR4, 0x18 ;  /* 0x0000000405067291 */ /* 0x001fc6000f8ec0ff */
[----:B------:R-:W-:-:S04]  /*16920*/  SHF.L.U32 R3, R7, R2, RZ ;  /* 0x0000000207037219 */ /* 0x000fc800000006ff */
[----:B------:R-:W-:Y:S02]  /*16930*/  LOP3.LUT R0, R3, R0, RZ, 0xfc, !PT ;  /* 0x0000000003007212 */ /* 0x000fe400078efcff */
[----:B------:R-:W0:Y:S02]  /*16940*/  LDS R5, [UR6] ;  /* 0x00000006ff057984 */ /* 0x000e240008000800 */
[C---:B------:R-:W-:Y:S02]  /*16950*/  LOP3.LUT R2, R0.reuse, 0xffff, RZ, 0xc0, !PT ;  /* 0x0000ffff00027812 */ /* 0x040fe400078ec0ff */
[----:B0-----:R-:W-:-:S04]  /*16960*/  LOP3.LUT R3, R0, 0xffff, R5, 0x80, !PT ;  /* 0x0000ffff00037812 */ /* 0x001fc800078e8005 */
[----:B------:R-:W-:-:S13]  /*16970*/  ISETP.NE.AND P0, PT, R3, R2, PT ;  /* 0x000000020300720c */ /* 0x000fda0003f05270 */
[----:B------:R-:W-:Y:S05]  /*16980*/  @P0 BRA `(.L_x_14) ;  /* 0x0000000000500947 */ /* 0x000fea0003800000 */
[----:B------:R-:W-:Y:S02]  /*16990*/  SHF.R.U32.HI R5, RZ, 0x10, R5 ;  /* 0x00000010ff057819 */ /* 0x000fe40000011605 */
[----:B------:R-:W-:-:S04]  /*169a0*/  SHF.R.U32.HI R2, RZ, 0x10, R0 ;  /* 0x00000010ff027819 */ /* 0x000fc80000011600 */
[----:B------:R-:W-:-:S04]  /*169b0*/  LOP3.LUT R5, R5, R2, RZ, 0xc0, !PT ;  /* 0x0000000205057212 */ /* 0x000fc800078ec0ff */
[----:B------:R-:W-:-:S13]  /*169c0*/  ISETP.NE.AND P0, PT, R5, R2, PT ;  /* 0x000000020500720c */ /* 0x000fda0003f05270 */
[----:B------:R-:W-:Y:S05]  /*169d0*/  @P0 BRA `(.L_x_15) ;  /* 0x0000000000300947 */ /* 0x000fea0003800000 */
[----:B------:R-:W-:Y:S01]  /*169e0*/  R2UR UR4, R0 ;  /* 0x00000000000472ca */ /* 0x000fe200000e0000 */
[----:B------:R-:W-:Y:S01]  /*169f0*/  VOTEU.ANY UR5, UPT, PT ;  /* 0x0000000000057886 */ /* 0x000fe200038e0100 */
[----:B------:R-:W0:Y:S01]  /*16a00*/  S2R R0, SR_LANEID ;  /* 0x0000000000007919 */ /* 0x000e220000000000 */
[----:B------:R-:W-:-:S10]  /*16a10*/  UFLO.U32 UR5, UR5 ;  /* 0x00000005000572bd */ /* 0x000fd400080e0000 */
[----:B------:R-:W-:-:S06]  /*16a20*/  ULOP3.LUT UR4, URZ, UR4, URZ, 0x33, !UPT ;  /* 0x00000004ff047292 */ /* 0x000fcc000f8e33ff */
[----:B------:R-:W-:-:S04]  /*16a30*/  IMAD.U32 R2, RZ, RZ, UR4 ;  /* 0x00000004ff027e24 */ /* 0x000fc8000f8e00ff */
[----:B------:R-:W1:Y:S02]  /*16a40*/  REDUX UR7, R2 ;  /* 0x00000000020773c4 */ /* 0x000e640000000000 */
[----:B------:R2:W-:Y:S01]  /*16a50*/  UTCATOMSWS.AND URZ, UR4 ;  /* 0x0000000400ff79e3 */ /* 0x0005e20008000000 */
[----:B0-----:R-:W-:Y:S01]  /*16a60*/  ISETP.EQ.U32.AND P0, PT, R0, UR5, PT ;  /* 0x0000000500007c0c */ /* 0x001fe2000bf02070 */
[----:B-1----:R-:W-:-:S12]  /*16a70*/  IMAD.U32 R0, RZ, RZ, UR7 ;  /* 0x00000007ff007e24 */ /* 0x002fd8000f8e00ff */
[----:B------:R2:W-:Y:S01]  /*16a80*/  @P0 ATOMS.AND RZ, [UR6], R0 ;  /* 0x00000000ffff098c */ /* 0x0005e2000a800006 */
[----:B------:R-:W-:Y:S05]  /*16a90*/  BRA `(.L_x_13) ;  /* 0x0000000000147947 */ /* 0x000fea0003800000 */
.L_x_15:
[----:B------:R-:W-:-:S07]  /*16aa0*/  MOV R2, 0x16ac0 ;  /* 0x00016ac000027802 */ /* 0x000fce0000000f00 */
[----:B------:R-:W-:Y:S05]  /*16ab0*/  CALL.REL.NOINC `($__internal_0_$__cuda_sm10x_tcgen05_guardrail_trap_col_being_dealloced_not_returned_by_alloc) ;  /* 0x0000000000387944 */ /* 0x000fea0003c00000 */
[----:B------:R-:W-:Y:S05]  /*16ac0*/  BRA `(.L_x_13) ;  /* 0x0000000000087947 */ /* 0x000fea0003800000 */
.L_x_14:
[----:B------:R-:W-:-:S07]  /*16ad0*/  MOV R2, 0x16af0 ;  /* 0x00016af000027802 */ /* 0x000fce0000000f00 */
[----:B------:R-:W-:Y:S05]  /*16ae0*/  CALL.REL.NOINC `($__internal_2_$__cuda_sm10x_tcgen05_guardrail_trap_unallocated_columns_being_dealloced) ;  /* 0x0000000000447944 */ /* 0x000fea0003c00000 */
.L_x_13:
[----:B------:R-:W-:Y:S01]  /*16af0*/  NOP ;  /* 0x0000000000007918 */ /* 0x000fe20000000000 */
[----:B--2---:R-:W-:Y:S05]  /*16b00*/  EXIT ;  /* 0x000000000000794d */ /* 0x004fea0003800000 */
.L_x_8:
[----:B-----5:R1:W-:Y:S04]  /*16b10*/  STL [R1+0x3f4], R0 ;  /* 0x0003f40001007387 */ /* 0x0203e80000100800 */
[----:B-1----:R-:W2:Y:S02]  /*16b20*/  LDL R0, [R1+0x32c] ;  /* 0x00032c0001007983 */ /* 0x002ea40000100800 */
[----:B--2---:R1:W2:Y:S02]  /*16b30*/  SYNCS.PHASECHK.TRANS64.TRYWAIT P6, [UR11], R0 ;  /* 0x00000000ff0075a7 */ /* 0x0042a400080c110b */
[----:B-1----:R1:W5:Y:S02]  /*16b40*/  LDL.LU R0, [R1+0x3f4] ;  /* 0x0003f40001007983 */ /* 0x0023640000300800 */
[----:B-12---:R-:W-:Y:S05]  /*16b50*/  @!P6 BRA `(.L_x_8) ;  /* 0xfffffffc00ece947 */ /* 0x006fea000383ffff */
[----:B------:R-:W-:Y:S05]  /*16b60*/  BRA `(.L_x_16) ;  /* 0xffffff8c008c7947 */ /* 0x000fea000383ffff */
.L_x_12:
[----:B------:R-:W1:Y:S02]  /*16b70*/  SYNCS.PHASECHK.TRANS64.TRYWAIT P0, [UR11], R2 ;  /* 0x00000002ff0075a7 */ /* 0x000e64000800110b */
[----:B-1----:R-:W-:Y:S05]  /*16b80*/  @!P0 BRA `(.L_x_12) ;  /* 0xfffffffc00f88947 */ /* 0x002fea000383ffff */
[----:B------:R-:W-:Y:S05]  /*16b90*/  BRA `(.L_x_11) ;  /* 0xffffffdc00b87947 */ /* 0x000fea000383ffff */
        .weak           $__internal_0_$__cuda_sm10x_tcgen05_guardrail_trap_col_being_dealloced_not_returned_by_alloc
        .type           $__internal_0_$__cuda_sm10x_tcgen05_guardrail_trap_col_being_dealloced_not_returned_by_alloc,@function
        .size           $__internal_0_$__cuda_sm10x_tcgen05_guardrail_trap_col_being_dealloced_not_returned_by_alloc,($__internal_1_$__cuda_sm10x_tcgen05_guardrail_trap_phase_invalid_during_alloc - $__internal_0_$__cuda_sm10x_tcgen05_guardrail_trap_col_being_dealloced_not_returned_by_alloc)
$__internal_0_$__cuda_sm10x_tcgen05_guardrail_trap_col_being_dealloced_not_returned_by_alloc:
[----:B------:R-:W-:Y:S05]  /*16ba0*/  BPT.TRAP 0x1 ;  /* 0x000000040000795c */ /* 0x000fea0000300000 */
[----:B------:R-:W-:-:S04]  /*16bb0*/  IMAD.MOV.U32 R3, RZ, RZ, 0x0 ;  /* 0x00000000ff037424 */ /* 0x000fc800078e00ff */
[----:B------:R-:W-:Y:S05]  /*16bc0*/  RET.REL.NODEC R2 `(matmul_kernel) ;  /* 0xfffffe94020c7950 */ /* 0x000fea0003c3ffff */
        .weak           $__internal_1_$__cuda_sm10x_tcgen05_guardrail_trap_phase_invalid_during_alloc
        .type           $__internal_1_$__cuda_sm10x_tcgen05_guardrail_trap_phase_invalid_during_alloc,@function
        .size           $__internal_1_$__cuda_sm10x_tcgen05_guardrail_trap_phase_invalid_during_alloc,($__internal_2_$__cuda_sm10x_tcgen05_guardrail_trap_unallocated_columns_being_dealloced - $__internal_1_$__cuda_sm10x_tcgen05_guardrail_trap_phase_invalid_during_alloc)
$__internal_1_$__cuda_sm10x_tcgen05_guardrail_trap_phase_invalid_during_alloc:
[----:B------:R-:W-:Y:S05]  /*16bd0*/  BPT.TRAP 0x1 ;  /* 0x000000040000795c */ /* 0x000fea0000300000 */
[----:B------:R-:W-:-:S04]  /*16be0*/  IMAD.MOV.U32 R3, RZ, RZ, 0x0 ;  /* 0x00000000ff037424 */ /* 0x000fc800078e00ff */
[----:B------:R-:W-:Y:S05]  /*16bf0*/  RET.REL.NODEC R2 `(matmul_kernel) ;  /* 0xfffffe9402007950 */ /* 0x000fea0003c3ffff */
        .weak           $__internal_2_$__cuda_sm10x_tcgen05_guardrail_trap_unallocated_columns_being_dealloced
        .type           $__internal_2_$__cuda_sm10x_tcgen05_guardrail_trap_unallocated_columns_being_dealloced,@function
        .size           $__internal_2_$__cuda_sm10x_tcgen05_guardrail_trap_unallocated_columns_being_dealloced,(.L_x_20 - $__internal_2_$__cuda_sm10x_tcgen05_guardrail_trap_unallocated_columns_being_dealloced)
$__internal_2_$__cuda_sm10x_tcgen05_guardrail_trap_unallocated_columns_being_dealloced:
[----:B------:R-:W-:Y:S05]  /*16c00*/  BPT.TRAP 0x1 ;  /* 0x000000040000795c */ /* 0x000fea0000300000 */
[----:B------:R-:W-:-:S04]  /*16c10*/  IMAD.MOV.U32 R3, RZ, RZ, 0x0 ;  /* 0x00000000ff037424 */ /* 0x000fc800078e00ff */
[----:B------:R-:W-:Y:S05]  /*16c20*/  RET.REL.NODEC R2 `(matmul_kernel) ;  /* 0xfffffe9002f47950 */ /* 0x000fea0003c3ffff */
.L_x_17:
[----:B------:R-:W-:-:S00]  /*16c30*/  BRA `(.L_x_17) ;  /* 0xfffffffc00fc7947 */ /* 0x000fc0000383ffff */
[----:B------:R-:W-:-:S00]  /*16c40*/  NOP ;  /* 0x0000000000007918 */ /* 0x000fc00000000000 */
        /* <DEDUP_REMOVED lines=11> */
.L_x_20:


//--------------------- .nv.shared.matmul_kernel  --------------------------
	.section	.nv.shared.matmul_kernel,"aw",@nobits
	.sectionflags	@""
	.align	16
	.zero		1024


//--------------------- .nv.shared.reserved.0     --------------------------
	.section	.nv.shared.reserved.0,"aw",@nobits
	.align	8
	.weak		__nv_reservedSMEM_offset_0_alias
	.size		__nv_reservedSMEM_offset_0_alias, 0, 64
	.other		__nv_reservedSMEM_offset_0_alias,@"STO_CUDA_RESERVED_SHARED STV_DEFAULT"
__nv_reservedSMEM_offset_0_alias:
	.zero		0
.nv.shared.reserved.0:
	.zero		64
	.weak		__nv_reservedSMEM_allocation_phase
	.type		__nv_reservedSMEM_allocation_phase,@object
	.size		__nv_reservedSMEM_allocation_phase,(.L_0 - __nv_reservedSMEM_allocation_phase)
__nv_reservedSMEM_allocation_phase:
	.zero		1
.L_0:
	.zero		7
	.weak		__nv_reservedSMEM_devtool_atexit_pc
	.type		__nv_reservedSMEM_devtool_atexit_pc,@object
	.size		__nv_reservedSMEM_devtool_atexit_pc,(__nv_reservedSMEM_allocation_mask - __nv_reservedSMEM_devtool_atexit_pc)
__nv_reservedSMEM_devtool_atexit_pc:
	.zero		8
	.weak		__nv_reservedSMEM_allocation_mask
	.type		__nv_reservedSMEM_allocation_mask,@object
	.size		__nv_reservedSMEM_allocation_mask,(.L_2 - __nv_reservedSMEM_allocation_mask)
__nv_reservedSMEM_allocation_mask:
	.zero		4
.L_2:


//--------------------- .nv.constant0.matmul_kernel --------------------------
	.section	.nv.constant0.matmul_kernel,"a",@progbits
	.sectionflags	@""
	.align	4
.nv.constant0.matmul_kernel:
	.zero		976


//--------------------- SYMBOLS --------------------------

	.type		.nv.reservedSmem.offset0,@object
	.size		.nv.reservedSmem.offset0,0x4
	.type		.nv.reservedSmem.cap,@object
	.size		.nv.reservedSmem.cap,0x4
